def matmul_kernel(
    a_ptr,
    b_ptr,
    c_ptr,
    M,
    N,
    K,
    stride_am,
    stride_ak,
    stride_bk,
    stride_bn,
    stride_cm,
    stride_cn,
    BLOCK_M: tl.constexpr,
    BLOCK_N: tl.constexpr,
    BLOCK_K: tl.constexpr,
    GROUP_M: tl.constexpr,
):
    pid = tl.program_id(axis=0)
    num_pid_m = tl.cdiv(M, BLOCK_M)
    num_pid_n = tl.cdiv(N, BLOCK_N)
    num_pid_in_group = GROUP_M * num_pid_n
    group_id = pid // num_pid_in_group
    first_pid_m = group_id * GROUP_M
    group_size_m = min(num_pid_m - first_pid_m, GROUP_M)
    pid_m = first_pid_m + ((pid % num_pid_in_group) % group_size_m)
    pid_n = (pid % num_pid_in_group) // group_size_m

    offs_am = (pid_m * BLOCK_M + tl.arange(0, BLOCK_M)) % M
    offs_bn = (pid_n * BLOCK_N + tl.arange(0, BLOCK_N)) % N
    offs_k = tl.arange(0, BLOCK_K)
    a_ptrs = a_ptr + offs_am[:, None] * stride_am + offs_k[None, :] * stride_ak
    b_ptrs = b_ptr + offs_k[:, None] * stride_bk + offs_bn[None, :] * stride_bn

    acc = tl.zeros((BLOCK_M, BLOCK_N), dtype=tl.float32)
    for kk in range(0, tl.cdiv(K, BLOCK_K)):
        a = tl.load(a_ptrs, mask=offs_k[None, :] < K - kk * BLOCK_K, other=0.0)
        b = tl.load(b_ptrs, mask=offs_k[:, None] < K - kk * BLOCK_K, other=0.0)
        acc = tl.dot(a, b, acc)
        a_ptrs += BLOCK_K * stride_ak
        b_ptrs += BLOCK_K * stride_bk

    c = acc.to(c_ptr.dtype.element_ty)
    offs_cm = pid_m * BLOCK_M + tl.arange(0, BLOCK_M)
    offs_cn = pid_n * BLOCK_N + tl.arange(0, BLOCK_N)
    c_ptrs = c_ptr + offs_cm[:, None] * stride_cm + offs_cn[None, :] * stride_cn
    mask = (offs_cm[:, None] < M) & (offs_cn[None, :] < N)
    tl.store(c_ptrs, c, mask=mask)

# config = {"BLOCK_K": 128, "BLOCK_M": 512, "BLOCK_N": 128, "GROUP_M": 8, "arch": "sm_80", "dtype": "bf16", "num_ctas": 1, "num_stages": 3, "num_warps": 16}
# arch = sm_80


// ===== COMPILED SASS (sm_80) =====

	.target	sm_80

	.elftype	@"ET_EXEC"


//--------------------- .note.nv.tkinfo           --------------------------
	.section	.note.nv.tkinfo,"",@"SHT_NOTE"
	.sectionflags	@"SHF_NOTE_NV_TKINFO"
	.tkinfo
        /*0018*/ 	.word	0x00000002
        /*0030*/ 	.string	""
        /*0030*/ 	.string	"ptxas"
        /*0030*/ 	.string	"Cuda compilation tools, release 13.0, V13.0.88"
        /*0030*/ 	.string	"Build cuda_13.0.r13.0/compiler.36424714_0"
        /*0030*/ 	.string	"-v  -suppress-debug-info  -lineinfo  -arch sm_80 "



//--------------------- .note.nv.cuinfo           --------------------------
	.section	.note.nv.cuinfo,"",@"SHT_NOTE"
	.sectionflags	@"SHF_NOTE_NV_CUINFO"
        /*0018*/ 	.short	0x0002
        /*001a*/ 	.short	0x0050
        /*001c*/ 	.short	0x0082
	.zero		2


//--------------------- .nv.info                  --------------------------
	.section	.nv.info,"",@"SHT_CUDA_INFO"
	.align	4


	//----- nvinfo : EIATTR_REGCOUNT
	.align		4
        /*0000*/ 	.byte	0x04, 0x2f
        /*0002*/ 	.short	(.L_1 - .L_0)
	.align		4
.L_0:
        /*0004*/ 	.word	index@(matmul_kernel)
        /*0008*/ 	.word	0x00000020


	//----- nvinfo : EIATTR_FRAME_SIZE
	.align		4
.L_1:
        /*000c*/ 	.byte	0x04, 0x11
        /*000e*/ 	.short	(.L_3 - .L_2)
	.align		4
.L_2:
        /*0010*/ 	.word	index@(matmul_kernel)
        /*0014*/ 	.word	0x00001cf8


	//----- nvinfo : EIATTR_MIN_STACK_SIZE
	.align		4
.L_3:
        /*0018*/ 	.byte	0x04, 0x12
        /*001a*/ 	.short	(.L_5 - .L_4)
	.align		4
.L_4:
        /*001c*/ 	.word	index@(matmul_kernel)
        /*0020*/ 	.word	0x00001cf8
.L_5:


//--------------------- .nv.info.matmul_kernel    --------------------------
	.section	.nv.info.matmul_kernel,"",@"SHT_CUDA_INFO"
	.sectionflags	@""
	.align	4


	//----- nvinfo : EIATTR_CUDA_API_VERSION
	.align		4
        /*0000*/ 	.byte	0x04, 0x37
        /*0002*/ 	.short	(.L_7 - .L_6)
.L_6:
        /*0004*/ 	.word	0x00000082


	//----- nvinfo : EIATTR_SW2861232_WAR
	.align		4
.L_7:
        /*0008*/ 	.byte	0x01, 0x35
	.zero		2


	//----- nvinfo : EIATTR_PARAM_CBANK
	.align		4
        /*000c*/ 	.byte	0x04, 0x0a
        /*000e*/ 	.short	(.L_9 - .L_8)
	.align		4
.L_8:
        /*0010*/ 	.word	index@(.nv.constant0.matmul_kernel)
        /*0014*/ 	.short	0x0160
        /*0016*/ 	.short	0x0050


	//----- nvinfo : EIATTR_CBANK_PARAM_SIZE
	.align		4
.L_9:
        /*0018*/ 	.byte	0x03, 0x19
        /*001a*/ 	.short	0x0050


	//----- nvinfo : EIATTR_KPARAM_INFO
	.align		4
        /*001c*/ 	.byte	0x04, 0x17
        /*001e*/ 	.short	(.L_11 - .L_10)
.L_10:
        /*0020*/ 	.word	0x00000000
        /*0024*/ 	.short	0x000d
        /*0026*/ 	.short	0x0048
        /*0028*/ 	.byte	0x00, 0xf4, 0x21, 0x00


	//----- nvinfo : EIATTR_KPARAM_INFO
	.align		4
.L_11:
        /*002c*/ 	.byte	0x04, 0x17
        /*002e*/ 	.short	(.L_13 - .L_12)
.L_12:
        /*0030*/ 	.word	0x00000000
        /*0034*/ 	.short	0x000c
        /*0036*/ 	.short	0x0040
        /*0038*/ 	.byte	0x00, 0xf4, 0x21, 0x00


	//----- nvinfo : EIATTR_KPARAM_INFO
	.align		4
.L_13:
        /*003c*/ 	.byte	0x04, 0x17
        /*003e*/ 	.short	(.L_15 - .L_14)
.L_14:
        /*0040*/ 	.word	0x00000000
        /*0044*/ 	.short	0x000b
        /*0046*/ 	.short	0x0038
        /*0048*/ 	.byte	0x00, 0xf0, 0x11, 0x00


	//----- nvinfo : EIATTR_KPARAM_INFO
	.align		4
.L_15:
        /*004c*/ 	.byte	0x04, 0x17
        /*004e*/ 	.short	(.L_17 - .L_16)
.L_16:
        /*0050*/ 	.word	0x00000000
        /*0054*/ 	.short	0x000a
        /*0056*/ 	.short	0x0034
        /*0058*/ 	.byte	0x00, 0xf0, 0x11, 0x00


	//----- nvinfo : EIATTR_KPARAM_INFO
	.align		4
.L_17:
        /*005c*/ 	.byte	0x04, 0x17
        /*005e*/ 	.short	(.L_19 - .L_18)
.L_18:
        /*0060*/ 	.word	0x00000000
        /*0064*/ 	.short	0x0009
        /*0066*/ 	.short	0x0030
        /*0068*/ 	.byte	0x00, 0xf0, 0x11, 0x00


	//----- nvinfo : EIATTR_KPARAM_INFO
	.align		4
.L_19:
        /*006c*/ 	.byte	0x04, 0x17
        /*006e*/ 	.short	(.L_21 - .L_20)
.L_20:
        /*0070*/ 	.word	0x00000000
        /*0074*/ 	.short	0x0008
        /*0076*/ 	.short	0x002c
        /*0078*/ 	.byte	0x00, 0xf0, 0x11, 0x00


	//----- nvinfo : EIATTR_KPARAM_INFO
	.align		4
.L_21:
        /*007c*/ 	.byte	0x04, 0x17
        /*007e*/ 	.short	(.L_23 - .L_22)
.L_22:
        /*0080*/ 	.word	0x00000000
        /*0084*/ 	.short	0x0007
        /*0086*/ 	.short	0x0028
        /*0088*/ 	.byte	0x00, 0xf0, 0x11, 0x00


	//----- nvinfo : EIATTR_KPARAM_INFO
	.align		4
.L_23:
        /*008c*/ 	.byte	0x04, 0x17
        /*008e*/ 	.short	(.L_25 - .L_24)
.L_24:
        /*0090*/ 	.word	0x00000000
        /*0094*/ 	.short	0x0006
        /*0096*/ 	.short	0x0024
        /*0098*/ 	.byte	0x00, 0xf0, 0x11, 0x00


	//----- nvinfo : EIATTR_KPARAM_INFO
	.align		4
.L_25:
        /*009c*/ 	.byte	0x04, 0x17
        /*009e*/ 	.short	(.L_27 - .L_26)
.L_26:
        /*00a0*/ 	.word	0x00000000
        /*00a4*/ 	.short	0x0005
        /*00a6*/ 	.short	0x0020
        /*00a8*/ 	.byte	0x00, 0xf0, 0x11, 0x00


	//----- nvinfo : EIATTR_KPARAM_INFO
	.align		4
.L_27:
        /*00ac*/ 	.byte	0x04, 0x17
        /*00ae*/ 	.short	(.L_29 - .L_28)
.L_28:
        /*00b0*/ 	.word	0x00000000
        /*00b4*/ 	.short	0x0004
        /*00b6*/ 	.short	0x001c
        /*00b8*/ 	.byte	0x00, 0xf0, 0x11, 0x00


	//----- nvinfo : EIATTR_KPARAM_INFO
	.align		4
.L_29:
        /*00bc*/ 	.byte	0x04, 0x17
        /*00be*/ 	.short	(.L_31 - .L_30)
.L_30:
        /*00c0*/ 	.word	0x00000000
        /*00c4*/ 	.short	0x0003
        /*00c6*/ 	.short	0x0018
        /*00c8*/ 	.byte	0x00, 0xf0, 0x11, 0x00


	//----- nvinfo : EIATTR_KPARAM_INFO
	.align		4
.L_31:
        /*00cc*/ 	.byte	0x04, 0x17
        /*00ce*/ 	.short	(.L_33 - .L_32)
.L_32:
        /*00d0*/ 	.word	0x00000000
        /*00d4*/ 	.short	0x0002
        /*00d6*/ 	.short	0x0010
        /*00d8*/ 	.byte	0x00, 0xf4, 0x21, 0x00


	//----- nvinfo : EIATTR_KPARAM_INFO
	.align		4
.L_33:
        /*00dc*/ 	.byte	0x04, 0x17
        /*00de*/ 	.short	(.L_35 - .L_34)
.L_34:
        /*00e0*/ 	.word	0x00000000
        /*00e4*/ 	.short	0x0001
        /*00e6*/ 	.short	0x0008
        /*00e8*/ 	.byte	0x00, 0xf4, 0x21, 0x00


	//----- nvinfo : EIATTR_KPARAM_INFO
	.align		4
.L_35:
        /*00ec*/ 	.byte	0x04, 0x17
        /*00ee*/ 	.short	(.L_37 - .L_36)
.L_36:
        /*00f0*/ 	.word	0x00000000
        /*00f4*/ 	.short	0x0000
        /*00f6*/ 	.short	0x0000
        /*00f8*/ 	.byte	0x00, 0xf4, 0x21, 0x00


	//----- nvinfo : EIATTR_MAXREG_COUNT
	.align		4
.L_37:
        /*00fc*/ 	.byte	0x03, 0x1b
        /*00fe*/ 	.short	0x0080


	//----- nvinfo : EIATTR_NUM_BARRIERS
	.align		4
        /*0100*/ 	.byte	0x02, 0x4c
        /*0102*/ 	.byte	0x01
	.zero		1


	//----- nvinfo : EIATTR_ANNOTATIONS
	.align		4
        /*0104*/ 	.byte	0x04, 0x55
        /*0106*/ 	.short	(.L_39 - .L_38)


	//   ....[0]....
.L_38:
        /*0108*/ 	.word	0x00000001
        /*010c*/ 	.byte	0x70, 0x00, 0x00, 0x00, 0x01, 0x00, 0x00, 0x00, 0xb0, 0x00, 0x00, 0x00, 0x01, 0x00, 0x00, 0x00
        /* <DEDUP_REMOVED lines=2636> */
        /*a5dc*/ 	.byte	0xb0, 0x67, 0x02, 0x00, 0x01, 0x00, 0x00, 0x00, 0x70, 0x6c, 0x02, 0x00


	//----- nvinfo : EIATTR_MERCURY_ISA_VERSION
	.align		4
.L_39:
        /*a5e8*/ 	.byte	0x03, 0x5f
        /*a5ea*/ 	.short	0x0000


	//----- nvinfo : EIATTR_EXIT_INSTR_OFFSETS
	.align		4
        /*a5ec*/ 	.byte	0x04, 0x1c
        /*a5ee*/ 	.short	(.L_41 - .L_40)


	//   ....[0]....
.L_40:
        /*a5f0*/ 	.word	0x00026db0


	//   ....[1]....
        /*a5f4*/ 	.word	0x00026de0


	//----- nvinfo : EIATTR_REQNTID
	.align		4
.L_41:
        /*a5f8*/ 	.byte	0x04, 0x10
        /*a5fa*/ 	.short	(.L_43 - .L_42)
.L_42:
        /*a5fc*/ 	.word	0x00000200
        /*a600*/ 	.word	0x00000001
        /*a604*/ 	.word	0x00000001
.L_43:


//--------------------- .nv.callgraph             --------------------------
	.section	.nv.callgraph,"",@"SHT_CUDA_CALLGRAPH"
	.align	4
	.sectionentsize	8
	.align		4
        /*0000*/ 	.word	0x00000000
	.align		4
        /*0004*/ 	.word	0xffffffff
	.align		4
        /*0008*/ 	.word	0x00000000
	.align		4
        /*000c*/ 	.word	0xfffffffe
	.align		4
        /*0010*/ 	.word	0x00000000
	.align		4
        /*0014*/ 	.word	0xfffffffd
	.align		4
        /*0018*/ 	.word	0x00000000
	.align		4
        /*001c*/ 	.word	0xfffffffc


//--------------------- .nv.rel.action            --------------------------
	.section	.nv.rel.action,"",@"SHT_CUDA_RELOCINFO"
	.align	8
	.sectionentsize	8
        /*0000*/ 	.byte	0x73, 0x00, 0x00, 0x00, 0x00, 0x00, 0x00, 0x00, 0x00, 0x00, 0x00, 0x11, 0x25, 0x00, 0x05, 0x36


//--------------------- .nv.constant0.matmul_kernel --------------------------
	.section	.nv.constant0.matmul_kernel,"a",@progbits
	.sectionflags	@""
	.align	4
.nv.constant0.matmul_kernel:
	.zero		432


//--------------------- .text.matmul_kernel       --------------------------
	.section	.text.matmul_kernel,"ax",@progbits
	.sectioninfo	@"SHI_REGISTERS=32"
	.align	128
        .global         matmul_kernel
        .type           matmul_kernel,@function
        .size           matmul_kernel,(.L_x_4 - matmul_kernel)
        .other          matmul_kernel,@"STO_CUDA_ENTRY STV_DEFAULT"
matmul_kernel:
.text.matmul_kernel:
[----:B------:R-:W-:-:S04]  /*0000*/  IMAD.MOV.U32 R1, RZ, RZ, c[0x0][0x28] ;  /* 0x00000a00ff017624 */ /* 0x000fc800078e00ff */
[----:B------:R-:W-:Y:S01]  /*0010*/  IMAD.MOV.U32 R0, RZ, RZ, c[0x0][0x17c] ;  /* 0x00005f00ff007624 */ /* 0x000fe200078e00ff */
[----:B------:R-:W-:Y:S01]  /*0020*/  IADD3 R1, R1, -0x1cf8, RZ ;  /* 0xffffe30801017810 */ /* 0x000fe20007ffe0ff */
[----:B------:R-:W0:Y:S01]  /*0030*/  S2R R29, SR_TID.X ;  /* 0x00000000001d7919 */ /* 0x000e220000002100 */
[----:B------:R-:W-:Y:S01]  /*0040*/  ULDC.64 UR6, c[0x0][0x118] ;  /* 0x0000460000067ab9 */ /* 0x000fe20000000a00 */
[----:B------:R-:W-:Y:S01]  /*0050*/  CS2R R12, SRZ ;  /* 0x00000000000c7805 */ /* 0x000fe2000001ff00 */
[----:B------:R-:W-:Y:S01]  /*0060*/  IADD3 R0, R0, 0x7f, RZ ;  /* 0x0000007f00007810 */ /* 0x000fe20007ffe0ff */
[----:B------:R1:W-:Y:S01]  /*0070*/  STL [R1], RZ ;  /* 0x000000ff01007387 */ /* 0x0003e20000100800 */
[----:B------:R-:W-:Y:S01]  /*0080*/  CS2R R14, SRZ ;  /* 0x00000000000e7805 */ /* 0x000fe2000001ff00 */
[----:B------:R-:W-:Y:S01]  /*0090*/  CS2R R16, SRZ ;  /* 0x0000000000107805 */ /* 0x000fe2000001ff00 */
[----:B------:R-:W-:Y:S01]  /*00a0*/  SHF.R.S32.HI R3, RZ, 0x1f, R0 ;  /* 0x0000001fff037819 */ /* 0x000fe20000011400 */
[----:B------:R1:W-:Y:S01]  /*00b0*/  STL [R1+0x4], RZ ;  /* 0x000004ff01007387 */ /* 0x0003e20000100800 */
[----:B------:R-:W-:Y:S01]  /*00c0*/  CS2R R18, SRZ ;  /* 0x0000000000127805 */ /* 0x000fe2000001ff00 */
[----:B------:R-:W-:Y:S01]  /*00d0*/  CS2R R20, SRZ ;  /* 0x0000000000147805 */ /* 0x000fe2000001ff00 */
[----:B------:R-:W-:Y:S01]  /*00e0*/  LEA.HI R3, R3, R0, RZ, 0x7 ;  /* 0x0000000003037211 */ /* 0x000fe200078f38ff */
[----:B------:R1:W-:Y:S01]  /*00f0*/  STL [R1+0x8], RZ ;  /* 0x000008ff01007387 */ /* 0x0003e20000100800 */
[----:B------:R-:W-:Y:S01]  /*0100*/  CS2R R22, SRZ ;  /* 0x0000000000167805 */ /* 0x000fe2000001ff00 */
[----:B------:R-:W-:Y:S01]  /*0110*/  CS2R R24, SRZ ;  /* 0x0000000000187805 */ /* 0x000fe2000001ff00 */
[----:B------:R-:W-:Y:S01]  /*0120*/  SHF.R.S32.HI R0, RZ, 0x7, R3 ;  /* 0x00000007ff007819 */ /* 0x000fe20000011403 */
[----:B------:R1:W-:Y:S01]  /*0130*/  STL [R1+0xc], RZ ;  /* 0x00000cff01007387 */ /* 0x0003e20000100800 */
[----:B------:R-:W-:-:S03]  /*0140*/  CS2R R26, SRZ ;  /* 0x00000000001a7805 */ /* 0x000fc6000001ff00 */
[----:B------:R-:W-:Y:S01]  /*0150*/  IMAD.SHL.U32 R0, R0, 0x8, RZ ;  /* 0x0000000800007824 */ /* 0x000fe200078e00ff */
[----:B------:R-:W2:Y:S01]  /*0160*/  S2R R3, SR_CTAID.X ;  /* 0x0000000000037919 */ /* 0x000ea20000002500 */
[----:B0-----:R-:W-:-:S03]  /*0170*/  LOP3.LUT R28, R29, 0x1ff, RZ, 0xc0, !PT ;  /* 0x000001ff1d1c7812 */ /* 0x001fc600078ec0ff */
[----:B------:R1:W-:Y:S01]  /*0180*/  STL [R1+0x10], RZ ;  /* 0x000010ff01007387 */ /* 0x0003e20000100800 */
[-C--:B------:R-:W-:Y:S02]  /*0190*/  IABS R7, R0.reuse ;  /* 0x0000000000077213 */ /* 0x080fe40000000000 */
[----:B------:R-:W-:Y:S01]  /*01a0*/  IABS R10, R0 ;  /* 0x00000000000a7213 */ /* 0x000fe20000000000 */
[----:B------:R1:W-:Y:S01]  /*01b0*/  STL [R1+0x14], RZ ;  /* 0x000014ff01007387 */ /* 0x0003e20000100800 */
[----:B------:R-:W0:Y:S03]  /*01c0*/  I2F.RP R2, R7 ;  /* 0x0000000700027306 */ /* 0x000e260000209400 */
[----:B------:R1:W-:Y:S04]  /*01d0*/  STL [R1+0x18], RZ ;  /* 0x000018ff01007387 */ /* 0x0003e80000100800 */
[----:B------:R1:W-:Y:S04]  /*01e0*/  STL [R1+0x1c], RZ ;  /* 0x00001cff01007387 */ /* 0x0003e80000100800 */
[----:B------:R1:W-:Y:S01]  /*01f0*/  STL [R1+0x20], RZ ;  /* 0x000020ff01007387 */ /* 0x0003e20000100800 */
[----:B--2---:R-:W-:Y:S01]  /*0200*/  IABS R8, R3 ;  /* 0x0000000300087213 */ /* 0x004fe20000000000 */
[----:B0-----:R-:W0:Y:S02]  /*0210*/  MUFU.RCP R2, R2 ;  /* 0x0000000200027308 */ /* 0x001e240000001000 */
[----:B------:R1:W-:Y:S04]  /*0220*/  STL [R1+0x24], RZ ;  /* 0x000024ff01007387 */ /* 0x0003e80000100800 */
[----:B------:R1:W-:Y:S04]  /*0230*/  STL [R1+0x28], RZ ;  /* 0x000028ff01007387 */ /* 0x0003e80000100800 */
[----:B------:R1:W-:Y:S04]  /*0240*/  STL [R1+0x2c], RZ ;  /* 0x00002cff01007387 */ /* 0x0003e80000100800 */
[----:B------:R1:W-:Y:S01]  /*0250*/  STL [R1+0x30], RZ ;  /* 0x000030ff01007387 */ /* 0x0003e20000100800 */
[----:B0-----:R-:W-:Y:S01]  /*0260*/  IADD3 R4, R2, 0xffffffe, RZ ;  /* 0x0ffffffe02047810 */ /* 0x001fe20007ffe0ff */
[----:B------:R-:W-:-:S02]  /*0270*/  IMAD.MOV R2, RZ, RZ, -R10 ;  /* 0x000000ffff027224 */ /* 0x000fc400078e0a0a */
[----:B------:R1:W-:Y:S01]  /*0280*/  STL [R1+0x34], RZ ;  /* 0x000034ff01007387 */ /* 0x0003e20000100800 */
[----:B------:R0:W2:Y:S03]  /*0290*/  F2I.FTZ.U32.TRUNC.NTZ R5, R4 ;  /* 0x0000000400057305 */ /* 0x0000a6000021f000 */
[----:B------:R1:W-:Y:S04]  /*02a0*/  STL [R1+0x38], RZ ;  /* 0x000038ff01007387 */ /* 0x0003e80000100800 */
[----:B------:R1:W-:Y:S01]  /*02b0*/  STL [R1+0x3c], RZ ;  /* 0x00003cff01007387 */ /* 0x0003e20000100800 */
[----:B0-----:R-:W-:-:S03]  /*02c0*/  IMAD.MOV.U32 R4, RZ, RZ, RZ ;  /* 0x000000ffff047224 */ /* 0x001fc600078e00ff */
[----:B------:R1:W-:Y:S04]  /*02d0*/  STL [R1+0x40], RZ ;  /* 0x000040ff01007387 */ /* 0x0003e80000100800 */
[----:B------:R1:W-:Y:S01]  /*02e0*/  STL [R1+0x44], RZ ;  /* 0x000044ff01007387 */ /* 0x0003e20000100800 */
[----:B--2---:R-:W-:-:S03]  /*02f0*/  IMAD.MOV R6, RZ, RZ, -R5 ;  /* 0x000000ffff067224 */ /* 0x004fc600078e0a05 */
[----:B------:R1:W-:Y:S01]  /*0300*/  STL [R1+0x48], RZ ;  /* 0x000048ff01007387 */ /* 0x0003e20000100800 */
[----:B------:R-:W-:Y:S02]  /*0310*/  IMAD R9, R6, R7, RZ ;  /* 0x0000000706097224 */ /* 0x000fe400078e02ff */
[----:B------:R-:W-:Y:S01]  /*0320*/  IMAD.MOV.U32 R6, RZ, RZ, R8 ;  /* 0x000000ffff067224 */ /* 0x000fe200078e0008 */
[----:B------:R1:W-:Y:S01]  /*0330*/  STL [R1+0x4c], RZ ;  /* 0x00004cff01007387 */ /* 0x0003e20000100800 */
[----:B------:R-:W-:-:S03]  /*0340*/  IMAD.HI.U32 R5, R5, R9, R4 ;  /* 0x0000000905057227 */ /* 0x000fc600078e0004 */
[----:B------:R1:W-:Y:S03]  /*0350*/  STL [R1+0x50], RZ ;  /* 0x000050ff01007387 */ /* 0x0003e60000100800 */
[----:B------:R-:W-:Y:S01]  /*0360*/  IMAD.HI.U32 R5, R5, R6, RZ ;  /* 0x0000000605057227 */ /* 0x000fe200078e00ff */
[----:B------:R1:W-:Y:S03]  /*0370*/  STL [R1+0x54], RZ ;  /* 0x000054ff01007387 */ /* 0x0003e60000100800 */
[----:B------:R-:W-:Y:S01]  /*0380*/  IMAD R2, R5, R2, R6 ;  /* 0x0000000205027224 */ /* 0x000fe200078e0206 */
[----:B------:R1:W-:Y:S04]  /*0390*/  STL [R1+0x58], RZ ;  /* 0x000058ff01007387 */ /* 0x0003e80000100800 */
[----:B------:R-:W-:Y:S01]  /*03a0*/  ISETP.GT.U32.AND P1, PT, R7, R2, PT ;  /* 0x000000020700720c */ /* 0x000fe20003f24070 */
[----:B------:R1:W-:Y:S04]  /*03b0*/  STL [R1+0x5c], RZ ;  /* 0x00005cff01007387 */ /* 0x0003e80000100800 */
[----:B------:R1:W-:Y:S04]  /*03c0*/  STL [R1+0x60], RZ ;  /* 0x000060ff01007387 */ /* 0x0003e80000100800 */
[----:B------:R1:W-:Y:S04]  /*03d0*/  STL [R1+0x64], RZ ;  /* 0x000064ff01007387 */ /* 0x0003e80000100800 */
[----:B------:R-:W-:Y:S01]  /*03e0*/  @!P1 IMAD.IADD R2, R2, 0x1, -R7 ;  /* 0x0000000102029824 */ /* 0x000fe200078e0a07 */
[----:B------:R-:W-:Y:S01]  /*03f0*/  @!P1 IADD3 R5, R5, 0x1, RZ ;  /* 0x0000000105059810 */ /* 0x000fe20007ffe0ff */
[----:B------:R1:W-:Y:S01]  /*0400*/  STL [R1+0x68], RZ ;  /* 0x000068ff01007387 */ /* 0x0003e20000100800 */
[----:B------:R-:W-:-:S02]  /*0410*/  ISETP.NE.AND P1, PT, R0, RZ, PT ;  /* 0x000000ff0000720c */ /* 0x000fc40003f25270 */
[----:B------:R-:W-:Y:S01]  /*0420*/  ISETP.GE.U32.AND P0, PT, R2, R7, PT ;  /* 0x000000070200720c */ /* 0x000fe20003f06070 */
[----:B------:R1:W-:Y:S01]  /*0430*/  STL [R1+0x6c], RZ ;  /* 0x00006cff01007387 */ /* 0x0003e20000100800 */
[----:B------:R-:W-:-:S03]  /*0440*/  LOP3.LUT R2, R3, R0, RZ, 0x3c, !PT ;  /* 0x0000000003027212 */ /* 0x000fc600078e3cff */
[----:B------:R1:W-:Y:S01]  /*0450*/  STL [R1+0x70], RZ ;  /* 0x000070ff01007387 */ /* 0x0003e20000100800 */
[----:B------:R-:W-:Y:S01]  /*0460*/  ISETP.GE.AND P2, PT, R2, RZ, PT ;  /* 0x000000ff0200720c */ /* 0x000fe20003f46270 */
[----:B------:R-:W-:Y:S02]  /*0470*/  IMAD.MOV.U32 R2, RZ, RZ, c[0x0][0x178] ;  /* 0x00005e00ff027624 */ /* 0x000fe400078e00ff */
[----:B------:R1:W-:Y:S03]  /*0480*/  STL [R1+0x74], RZ ;  /* 0x000074ff01007387 */ /* 0x0003e60000100800 */
[----:B------:R-:W-:Y:S01]  /*0490*/  IADD3 R2, R2, 0x1ff, RZ ;  /* 0x000001ff02027810 */ /* 0x000fe20007ffe0ff */
[----:B------:R1:W-:Y:S01]  /*04a0*/  STL [R1+0x78], RZ ;  /* 0x000078ff01007387 */ /* 0x0003e20000100800 */
[----:B------:R-:W-:-:S03]  /*04b0*/  @P0 IADD3 R5, R5, 0x1, RZ ;  /* 0x0000000105050810 */ /* 0x000fc60007ffe0ff */
[----:B------:R1:W-:Y:S02]  /*04c0*/  STL [R1+0x7c], RZ ;  /* 0x00007cff01007387 */ /* 0x0003e40000100800 */
[----:B------:R-:W-:Y:S01]  /*04d0*/  IMAD.MOV.U32 R4, RZ, RZ, R5 ;  /* 0x000000ffff047224 */ /* 0x000fe200078e0005 */
[----:B------:R-:W-:Y:S01]  /*04e0*/  SHF.R.S32.HI R5, RZ, 0x1f, R2 ;  /* 0x0000001fff057819 */ /* 0x000fe20000011402 */
[----:B------:R1:W-:Y:S02]  /*04f0*/  STL [R1+0x80], RZ ;  /* 0x000080ff01007387 */ /* 0x0003e40000100800 */
[----:B------:R-:W-:Y:S01]  /*0500*/  @!P2 IMAD.MOV R4, RZ, RZ, -R4 ;  /* 0x000000ffff04a224 */ /* 0x000fe200078e0a04 */
[----:B------:R-:W-:Y:S01]  /*0510*/  @!P1 LOP3.LUT R4, RZ, R0, RZ, 0x33, !PT ;  /* 0x00000000ff049212 */ /* 0x000fe200078e33ff */
[----:B------:R1:W-:Y:S01]  /*0520*/  STL [R1+0x84], RZ ;  /* 0x000084ff01007387 */ /* 0x0003e20000100800 */
[----:B------:R-:W-:-:S03]  /*0530*/  LEA.HI R5, R5, R2, RZ, 0x9 ;  /* 0x0000000205057211 */ /* 0x000fc600078f48ff */
[----:B------:R-:W-:Y:S01]  /*0540*/  IMAD.SHL.U32 R2, R4, 0x8, RZ ;  /* 0x0000000804027824 */ /* 0x000fe200078e00ff */
[----:B------:R1:W-:Y:S01]  /*0550*/  STL [R1+0x88], RZ ;  /* 0x000088ff01007387 */ /* 0x0003e20000100800 */
[----:B------:R-:W-:-:S03]  /*0560*/  IMAD.MOV R4, RZ, RZ, -R4 ;  /* 0x000000ffff047224 */ /* 0x000fc600078e0a04 */
[----:B------:R-:W-:Y:S01]  /*0570*/  LEA.HI.SX32 R5, R5, -R2, 0x17 ;  /* 0x8000000205057211 */ /* 0x000fe200078fbaff */
[----:B------:R-:W-:Y:S01]  /*0580*/  IMAD R9, R0, R4, R3 ;  /* 0x0000000400097224 */ /* 0x000fe200078e0203 */
[----:B------:R1:W-:Y:S01]  /*0590*/  STL [R1+0x8c], RZ ;  /* 0x00008cff01007387 */ /* 0x0003e20000100800 */
[----:B------:R-:W-:Y:S01]  /*05a0*/  IMAD.MOV.U32 R4, RZ, RZ, RZ ;  /* 0x000000ffff047224 */ /* 0x000fe200078e00ff */
[----:B------:R-:W-:Y:S02]  /*05b0*/  IMNMX R10, R5, 0x8, PT ;  /* 0x00000008050a7817 */ /* 0x000fe40003800200 */
[----:B------:R1:W-:Y:S02]  /*05c0*/  STL [R1+0x90], RZ ;  /* 0x000090ff01007387 */ /* 0x0003e40000100800 */
[-C--:B------:R-:W-:Y:S02]  /*05d0*/  IABS R8, R10.reuse ;  /* 0x0000000a00087213 */ /* 0x080fe40000000000 */
[----:B------:R-:W-:Y:S01]  /*05e0*/  IABS R0, R10 ;  /* 0x0000000a00007213 */ /* 0x000fe20000000000 */
[----:B------:R1:W-:Y:S01]  /*05f0*/  STL [R1+0x94], RZ ;  /* 0x000094ff01007387 */ /* 0x0003e20000100800 */
[----:B------:R-:W0:Y:S03]  /*0600*/  I2F.RP R6, R8 ;  /* 0x0000000800067306 */ /* 0x000e260000209400 */
[----:B------:R1:W-:Y:S04]  /*0610*/  STL [R1+0x98], RZ ;  /* 0x000098ff01007387 */ /* 0x0003e80000100800 */
[----:B------:R1:W-:Y:S01]  /*0620*/  STL [R1+0x9c], RZ ;  /* 0x00009cff01007387 */ /* 0x0003e20000100800 */
[----:B0-----:R-:W0:Y:S02]  /*0630*/  MUFU.RCP R6, R6 ;  /* 0x0000000600067308 */ /* 0x001e240000001000 */
[----:B0-----:R-:W-:-:S06]  /*0640*/  IADD3 R5, R6, 0xffffffe, RZ ;  /* 0x0ffffffe06057810 */ /* 0x001fcc0007ffe0ff */
[----:B------:R-:W0:Y:S02]  /*0650*/  F2I.FTZ.U32.TRUNC.NTZ R5, R5 ;  /* 0x0000000500057305 */ /* 0x000e24000021f000 */
[----:B0-----:R-:W-:-:S04]  /*0660*/  IMAD.MOV R7, RZ, RZ, -R5 ;  /* 0x000000ffff077224 */ /* 0x001fc800078e0a05 */
[----:B------:R-:W-:Y:S01]  /*0670*/  IMAD.MOV.U32 R3, RZ, RZ, R7 ;  /* 0x000000ffff037224 */ /* 0x000fe200078e0007 */
[----:B------:R-:W-:-:S03]  /*0680*/  IABS R7, R9 ;  /* 0x0000000900077213 */ /* 0x000fc60000000000 */
[----:B------:R-:W-:-:S04]  /*0690*/  IMAD R3, R3, R8, RZ ;  /* 0x0000000803037224 */ /* 0x000fc800078e02ff */
[----:B------:R-:W-:-:S04]  /*06a0*/  IMAD.HI.U32 R4, R5, R3, R4 ;  /* 0x0000000305047227 */ /* 0x000fc800078e0004 */
[----:B------:R-:W-:Y:S02]  /*06b0*/  IMAD.MOV R3, RZ, RZ, -R0 ;  /* 0x000000ffff037224 */ /* 0x000fe400078e0a00 */
[----:B------:R-:W-:-:S04]  /*06c0*/  IMAD.HI.U32 R0, R4, R7, RZ ;  /* 0x0000000704007227 */ /* 0x000fc800078e00ff */
[----:B------:R-:W-:Y:S02]  /*06d0*/  IMAD R3, R0, R3, R7 ;  /* 0x0000000300037224 */ /* 0x000fe400078e0207 */
[----:B------:R-:W-:-:S03]  /*06e0*/  CS2R R6, SRZ ;  /* 0x0000000000067805 */ /* 0x000fc6000001ff00 */
[----:B------:R-:W-:-:S13]  /*06f0*/  ISETP.GT.U32.AND P1, PT, R8, R3, PT ;  /* 0x000000030800720c */ /* 0x000fda0003f24070 */
[----:B------:R-:W-:Y:S01]  /*0700*/  @!P1 IMAD.IADD R3, R3, 0x1, -R8 ;  /* 0x0000000103039824 */ /* 0x000fe200078e0a08 */
[----:B------:R-:W-:Y:S02]  /*0710*/  @!P1 IADD3 R0, R0, 0x1, RZ ;  /* 0x0000000100009810 */ /* 0x000fe40007ffe0ff */
[----:B------:R-:W-:Y:S02]  /*0720*/  ISETP.NE.AND P1, PT, R10, RZ, PT ;  /* 0x000000ff0a00720c */ /* 0x000fe40003f25270 */
[----:B------:R-:W-:Y:S02]  /*0730*/  ISETP.GE.U32.AND P0, PT, R3, R8, PT ;  /* 0x000000080300720c */ /* 0x000fe40003f06070 */
[----:B------:R-:W-:-:S04]  /*0740*/  LOP3.LUT R3, R9, R10, RZ, 0x3c, !PT ;  /* 0x0000000a09037212 */ /* 0x000fc800078e3cff */
[----:B------:R-:W-:Y:S01]  /*0750*/  ISETP.GE.AND P2, PT, R3, RZ, PT ;  /* 0x000000ff0300720c */ /* 0x000fe20003f46270 */
[----:B------:R-:W-:-:S05]  /*0760*/  IMAD.MOV.U32 R3, RZ, RZ, c[0x0][0x180] ;  /* 0x00006000ff037624 */ /* 0x000fca00078e00ff */
[----:B------:R-:W-:Y:S02]  /*0770*/  IADD3 R3, R3, 0x7f, RZ ;  /* 0x0000007f03037810 */ /* 0x000fe40007ffe0ff */
[----:B------:R-:W-:Y:S02]  /*0780*/  @P0 IADD3 R0, R0, 0x1, RZ ;  /* 0x0000000100000810 */ /* 0x000fe40007ffe0ff */
[----:B------:R-:W-:-:S03]  /*0790*/  ISETP.GE.AND P0, PT, R3, 0x80, PT ;  /* 0x000000800300780c */ /* 0x000fc60003f06270 */
[----:B------:R-:W-:Y:S01]  /*07a0*/  @!P2 IMAD.MOV R0, RZ, RZ, -R0 ;  /* 0x000000ffff00a224 */ /* 0x000fe200078e0a00 */
[----:B------:R-:W-:-:S05]  /*07b0*/  @!P1 LOP3.LUT R0, RZ, R10, RZ, 0x33, !PT ;  /* 0x0000000aff009212 */ /* 0x000fca00078e33ff */
[----:B------:R-:W-:Y:S02]  /*07c0*/  IMAD.MOV R5, RZ, RZ, -R0 ;  /* 0x000000ffff057224 */ /* 0x000fe400078e0a00 */
[----:B------:R-:W-:Y:S02]  /*07d0*/  IMAD.SHL.U32 R0, R0, 0x80, RZ ;  /* 0x0000008000007824 */ /* 0x000fe400078e00ff */
[----:B------:R-:W-:Y:S02]  /*07e0*/  IMAD R5, R10, R5, R9 ;  /* 0x000000050a057224 */ /* 0x000fe400078e0209 */
[----:B------:R-:W-:Y:S01]  /*07f0*/  CS2R R8, SRZ ;  /* 0x0000000000087805 */ /* 0x000fe2000001ff00 */
[----:B------:R-:W-:Y:S01]  /*0800*/  CS2R R10, SRZ ;  /* 0x00000000000a7805 */ /* 0x000fe2000001ff00 */
[----:B------:R-:W-:Y:S02]  /*0810*/  IMAD.IADD R2, R2, 0x1, R5 ;  /* 0x0000000102027824 */ /* 0x000fe400078e0205 */
[----:B------:R-:W-:-:S02]  /*0820*/  CS2R R4, SRZ ;  /* 0x0000000000047805 */ /* 0x000fc4000001ff00 */
[----:B------:R-:W-:-:S05]  /*0830*/  IMAD R28, R2, 0x200, R28 ;  /* 0x00000200021c7824 */ /* 0x000fca00078e021c */
[----:B------:R1:W-:Y:S04]  /*0840*/  STL [R1+0x91c], R28 ;  /* 0x00091c1c01007387 */ /* 0x0003e80000100800 */
[----:B------:R1:W-:Y:S01]  /*0850*/  STL [R1+0x3f4], R0 ;  /* 0x0003f40001007387 */ /* 0x0003e20000100800 */
[----:B------:R-:W-:Y:S05]  /*0860*/  @!P0 BRA `(.L_x_0) ;  /* 0x0002240000008947 */ /* 0x000fea0003800000 */
[----:B------:R-:W-:Y:S01]  /*0870*/  IABS R9, c[0x0][0x17c] ;  /* 0x00005f0000097a13 */ /* 0x000fe20000000000 */
[----:B------:R-:W-:Y:S01]  /*0880*/  IMAD.MOV.U32 R20, RZ, RZ, RZ ;  /* 0x000000ffff147224 */ /* 0x000fe200078e00ff */
[----:B------:R-:W-:Y:S01]  /*0890*/  SHF.R.U32.HI R24, RZ, 0x7, R29 ;  /* 0x00000007ff187819 */ /* 0x000fe2000001161d */
[----:B------:R-:W-:Y:S01]  /*08a0*/  IMAD.MOV.U32 R23, RZ, RZ, R28 ;  /* 0x000000ffff177224 */ /* 0x000fe200078e001c */
[----:B------:R-:W0:Y:S01]  /*08b0*/  I2F.RP R2, R9 ;  /* 0x0000000900027306 */ /* 0x000e220000209400 */
[----:B------:R-:W-:-:S02]  /*08c0*/  SHF.R.S32.HI R8, RZ, 0x1f, R3 ;  /* 0x0000001fff087819 */ /* 0x000fc40000011403 */
[----:B------:R-:W-:Y:S02]  /*08d0*/  SGXT.U32 R24, R24, 0x2 ;  /* 0x000000021818781a */ /* 0x000fe40000000000 */
[----:B------:R-:W-:Y:S02]  /*08e0*/  LOP3.LUT R6, R29, 0x7, RZ, 0xc0, !PT ;  /* 0x000000071d067812 */ /* 0x000fe400078ec0ff */
[----:B------:R-:W-:Y:S02]  /*08f0*/  LOP3.LUT R24, R0, R24, RZ, 0xfc, !PT ;  /* 0x0000001800187212 */ /* 0x000fe400078efcff */
[----:B------:R-:W-:Y:S01]  /*0900*/  LEA.HI R12, R8, R3, RZ, 0x7 ;  /* 0x00000003080c7211 */ /* 0x000fe200078f38ff */
[----:B------:R-:W-:Y:S01]  /*0910*/  IMAD R6, R6, 0x110, RZ ;  /* 0x0000011006067824 */ /* 0x000fe200078e02ff */
[C---:B-1----:R-:W-:Y:S02]  /*0920*/  LOP3.LUT R0, R24.reuse, 0x7c, RZ, 0xfc, !PT ;  /* 0x0000007c18007812 */ /* 0x042fe400078efcff */
[C---:B------:R-:W-:Y:S01]  /*0930*/  LOP3.LUT R11, R24.reuse, 0x78, RZ, 0xfc, !PT ;  /* 0x00000078180b7812 */ /* 0x040fe200078efcff */
[----:B------:R-:W-:Y:S01]  /*0940*/  STL [R1+0x60], R12 ;  /* 0x0000600c01007387 */ /* 0x000fe20000100800 */
[----:B------:R-:W-:Y:S01]  /*0950*/  LOP3.LUT R10, R24, 0x74, RZ, 0xfc, !PT ;  /* 0x00000074180a7812 */ /* 0x000fe200078efcff */
[----:B0-----:R-:W0:Y:S01]  /*0960*/  MUFU.RCP R2, R2 ;  /* 0x0000000200027308 */ /* 0x001e220000001000 */
[----:B------:R-:W-:-:S02]  /*0970*/  IABS R7, R11 ;  /* 0x0000000b00077213 */ /* 0x000fc40000000000 */
[----:B------:R-:W-:Y:S02]  /*0980*/  IABS R8, R10 ;  /* 0x0000000a00087213 */ /* 0x000fe40000000000 */
[----:B------:R-:W-:Y:S02]  /*0990*/  ISETP.GE.AND P1, PT, R0, RZ, PT ;  /* 0x000000ff0000720c */ /* 0x000fe40003f26270 */
[----:B------:R-:W-:Y:S02]  /*09a0*/  ISETP.GE.AND P5, PT, R11, RZ, PT ;  /* 0x000000ff0b00720c */ /* 0x000fe40003fa6270 */
[----:B------:R-:W-:Y:S02]  /*09b0*/  LOP3.LUT R11, R24, 0x64, RZ, 0xfc, !PT ;  /* 0x00000064180b7812 */ /* 0x000fe400078efcff */
[----:B------:R-:W-:Y:S02]  /*09c0*/  ISETP.GE.AND P3, PT, R10, RZ, PT ;  /* 0x000000ff0a00720c */ /* 0x000fe40003f66270 */
[----:B------:R-:W-:-:S02]  /*09d0*/  LOP3.LUT R15, R24, 0x5c, RZ, 0xfc, !PT ;  /* 0x0000005c180f7812 */ /* 0x000fc400078efcff */
[----:B------:R-:W-:Y:S02]  /*09e0*/  LOP3.LUT R26, R24, 0x3c, RZ, 0xfc, !PT ;  /* 0x0000003c181a7812 */ /* 0x000fe400078efcff */
[----:B0-----:R-:W-:Y:S02]  /*09f0*/  IADD3 R21, R2, 0xffffffe, RZ ;  /* 0x0ffffffe02157810 */ /* 0x001fe40007ffe0ff */
[C---:B------:R-:W-:Y:S02]  /*0a00*/  LOP3.LUT R25, R24.reuse, 0x40, RZ, 0xfc, !PT ;  /* 0x0000004018197812 */ /* 0x040fe400078efcff */
[C---:B------:R-:W-:Y:S02]  /*0a10*/  LOP3.LUT R28, R24.reuse, 0x30, RZ, 0xfc, !PT ;  /* 0x00000030181c7812 */ /* 0x040fe400078efcff */
[----:B------:R-:W0:Y:S01]  /*0a20*/  F2I.FTZ.U32.TRUNC.NTZ R21, R21 ;  /* 0x0000001500157305 */ /* 0x000e22000021f000 */
[----:B------:R-:W-:Y:S01]  /*0a30*/  LOP3.LUT R27, R24, 0x38, RZ, 0xfc, !PT ;  /* 0x00000038181b7812 */ /* 0x000fe200078efcff */
[----:B0-----:R-:W-:-:S04]  /*0a40*/  IMAD.MOV R4, RZ, RZ, -R21 ;  /* 0x000000ffff047224 */ /* 0x001fc800078e0a15 */
[----:B------:R-:W-:Y:S01]  /*0a50*/  IMAD R5, R4, R9, RZ ;  /* 0x0000000904057224 */ /* 0x000fe200078e02ff */
[----:B------:R-:W-:-:S03]  /*0a60*/  IABS R4, R0 ;  /* 0x0000000000047213 */ /* 0x000fc60000000000 */
[----:B------:R-:W-:-:S04]  /*0a70*/  IMAD.HI.U32 R20, R21, R5, R20 ;  /* 0x0000000515147227 */ /* 0x000fc800078e0014 */
[----:B------:R-:W-:Y:S01]  /*0a80*/  IMAD.MOV.U32 R5, RZ, RZ, R4 ;  /* 0x000000ffff057224 */ /* 0x000fe200078e0004 */
[----:B------:R-:W-:Y:S01]  /*0a90*/  SHF.R.U32.HI R4, RZ, 0x1, R29 ;  /* 0x00000001ff047819 */ /* 0x000fe2000001161d */
[----:B------:R-:W-:-:S03]  /*0aa0*/  IMAD.HI.U32 R3, R20, R7, RZ ;  /* 0x0000000714037227 */ /* 0x000fc600078e00ff */
[----:B------:R-:W-:Y:S01]  /*0ab0*/  LOP3.LUT R4, R4, 0xe0, RZ, 0xc0, !PT ;  /* 0x000000e004047812 */ /* 0x000fe200078ec0ff */
[----:B------:R-:W-:-:S04]  /*0ac0*/  IMAD.HI.U32 R2, R20, R5, RZ ;  /* 0x0000000514027227 */ /* 0x000fc800078e00ff */
[----:B------:R-:W-:Y:S02]  /*0ad0*/  IMAD.MOV R2, RZ, RZ, -R2 ;  /* 0x000000ffff027224 */ /* 0x000fe400078e0a02 */
[----:B------:R-:W-:Y:S02]  /*0ae0*/  IMAD.MOV R0, RZ, RZ, -R3 ;  /* 0x000000ffff007224 */ /* 0x000fe400078e0a03 */
[----:B------:R-:W-:Y:S02]  /*0af0*/  IMAD R2, R9, R2, R5 ;  /* 0x0000000209027224 */ /* 0x000fe400078e0205 */
[----:B------:R-:W-:Y:S02]  /*0b00*/  IMAD.SHL.U32 R5, R29, 0x2, RZ ;  /* 0x000000021d057824 */ /* 0x000fe400078e00ff */
[C---:B------:R-:W-:Y:S01]  /*0b10*/  IMAD R0, R9.reuse, R0, R7 ;  /* 0x0000000009007224 */ /* 0x040fe200078e0207 */
[----:B------:R-:W-:Y:S02]  /*0b20*/  ISETP.GT.U32.AND P0, PT, R9, R2, PT ;  /* 0x000000020900720c */ /* 0x000fe40003f04070 */
[----:B------:R-:W-:-:S02]  /*0b30*/  LOP3.LUT R4, R4, 0x10, R5, 0xf8, !PT ;  /* 0x0000001004047812 */ /* 0x000fc400078ef805 */
[----:B------:R-:W-:Y:S02]  /*0b40*/  LOP3.LUT R5, R6, 0x30, R5, 0x78, !PT ;  /* 0x0000003006057812 */ /* 0x000fe400078e7805 */
[----:B------:R-:W-:Y:S01]  /*0b50*/  ISETP.GT.U32.AND P4, PT, R9, R0, PT ;  /* 0x000000000900720c */ /* 0x000fe20003f84070 */
[----:B------:R0:W-:Y:S01]  /*0b60*/  STL [R1+0x58], R4 ;  /* 0x0000580401007387 */ /* 0x0001e20000100800 */
[C---:B------:R-:W-:Y:S02]  /*0b70*/  LOP3.LUT R6, R24.reuse, 0x70, RZ, 0xfc, !PT ;  /* 0x0000007018067812 */ /* 0x040fe400078efcff */
[----:B------:R-:W-:Y:S01]  /*0b80*/  LOP3.LUT R7, R24, 0x60, RZ, 0xfc, !PT ;  /* 0x0000006018077812 */ /* 0x000fe200078efcff */
[----:B------:R1:W-:Y:S02]  /*0b90*/  STL [R1+0x5c], R5 ;  /* 0x00005c0501007387 */ /* 0x0003e40000100800 */
[----:B------:R-:W-:Y:S01]  /*0ba0*/  @!P0 IMAD.IADD R2, R2, 0x1, -R9 ;  /* 0x0000000102028824 */ /* 0x000fe200078e0a09 */
[----:B------:R-:W-:Y:S01]  /*0bb0*/  ISETP.GE.AND P0, PT, R6, RZ, PT ;  /* 0x000000ff0600720c */ /* 0x000fe20003f06270 */
[----:B0-----:R-:W-:-:S03]  /*0bc0*/  IMAD.MOV.U32 R4, RZ, RZ, R8 ;  /* 0x000000ffff047224 */ /* 0x001fc600078e0008 */
[----:B------:R-:W-:Y:S01]  /*0bd0*/  ISETP.GT.U32.AND P6, PT, R9, R2, PT ;  /* 0x000000020900720c */ /* 0x000fe20003fc4070 */
[----:B------:R-:W-:Y:S01]  /*0be0*/  @!P4 IMAD.IADD R0, R0, 0x1, -R9 ;  /* 0x000000010000c824 */ /* 0x000fe200078e0a09 */
[----:B------:R-:W-:Y:S01]  /*0bf0*/  IABS R8, R6 ;  /* 0x0000000600087213 */ /* 0x000fe20000000000 */
[----:B------:R-:W-:-:S03]  /*0c00*/  IMAD.HI.U32 R3, R20, R4, RZ ;  /* 0x0000000414037227 */ /* 0x000fc600078e00ff */
[----:B------:R-:W-:Y:S01]  /*0c10*/  ISETP.GT.U32.AND P4, PT, R9, R0, PT ;  /* 0x000000000900720c */ /* 0x000fe20003f84070 */
[----:B-1----:R-:W-:Y:S01]  /*0c20*/  IMAD.MOV R5, RZ, RZ, -R3 ;  /* 0x000000ffff057224 */ /* 0x002fe200078e0a03 */
[----:B------:R-:W-:-:S03]  /*0c30*/  LOP3.LUT R3, R24, 0x6c, RZ, 0xfc, !PT ;  /* 0x0000006c18037812 */ /* 0x000fc600078efcff */
[----:B------:R-:W-:Y:S01]  /*0c40*/  IMAD R4, R9, R5, R4 ;  /* 0x0000000509047224 */ /* 0x000fe200078e0204 */
[----:B------:R-:W-:Y:S01]  /*0c50*/  ISETP.GE.AND P2, PT, R3, RZ, PT ;  /* 0x000000ff0300720c */ /* 0x000fe20003f46270 */
[----:B------:R-:W-:Y:S01]  /*0c60*/  @!P6 IMAD.IADD R2, R2, 0x1, -R9 ;  /* 0x000000010202e824 */ /* 0x000fe200078e0a09 */
[----:B------:R-:W-:Y:S01]  /*0c70*/  IABS R29, R3 ;  /* 0x00000003001d7213 */ /* 0x000fe20000000000 */
[----:B------:R-:W-:Y:S01]  /*0c80*/  IMAD.HI.U32 R3, R20, R8, RZ ;  /* 0x0000000814037227 */ /* 0x000fe200078e00ff */
[----:B------:R-:W-:Y:S02]  /*0c90*/  ISETP.GT.U32.AND P6, PT, R9, R4, PT ;  /* 0x000000040900720c */ /* 0x000fe40003fc4070 */
[----:B------:R-:W-:Y:S01]  /*0ca0*/  LOP3.LUT R5, R24, 0x68, RZ, 0xfc, !PT ;  /* 0x0000006818057812 */ /* 0x000fe200078efcff */
[----:B------:R-:W-:Y:S02]  /*0cb0*/  IMAD.MOV.U32 R12, RZ, RZ, R2 ;  /* 0x000000ffff0c7224 */ /* 0x000fe400078e0002 */
[----:B------:R-:W-:-:S02]  /*0cc0*/  IMAD.MOV R3, RZ, RZ, -R3 ;  /* 0x000000ffff037224 */ /* 0x000fc400078e0a03 */
[----:B------:R-:W-:Y:S01]  /*0cd0*/  @!P1 IMAD.MOV R12, RZ, RZ, -R12 ;  /* 0x000000ffff0c9224 */ /* 0x000fe200078e0a0c */
[----:B------:R-:W-:Y:S01]  /*0ce0*/  ISETP.GE.AND P1, PT, R5, RZ, PT ;  /* 0x000000ff0500720c */ /* 0x000fe20003f26270 */
[----:B------:R-:W-:Y:S01]  /*0cf0*/  IMAD R8, R9, R3, R8 ;  /* 0x0000000309087224 */ /* 0x000fe200078e0208 */
[----:B------:R-:W-:Y:S01]  /*0d00*/  IABS R3, R11 ;  /* 0x0000000b00037213 */ /* 0x000fe20000000000 */
[----:B------:R-:W-:Y:S01]  /*0d10*/  IMAD.HI.U32 R2, R20, R29, RZ ;  /* 0x0000001d14027227 */ /* 0x000fe200078e00ff */
[----:B------:R-:W-:Y:S01]  /*0d20*/  IABS R5, R5 ;  /* 0x0000000500057213 */ /* 0x000fe20000000000 */
[----:B------:R0:W-:Y:S02]  /*0d30*/  STL [R1+0x24], R12 ;  /* 0x0000240c01007387 */ /* 0x0001e40000100800 */
[----:B------:R-:W-:Y:S02]  /*0d40*/  @!P6 IMAD.IADD R4, R4, 0x1, -R9 ;  /* 0x000000010404e824 */ /* 0x000fe400078e0a09 */
[----:B------:R-:W-:-:S02]  /*0d50*/  IMAD.MOV R6, RZ, RZ, -R2 ;  /* 0x000000ffff067224 */ /* 0x000fc400078e0a02 */
[----:B------:R-:W-:Y:S01]  /*0d60*/  IMAD.MOV.U32 R2, RZ, RZ, R3 ;  /* 0x000000ffff027224 */ /* 0x000fe200078e0003 */
[----:B------:R-:W-:Y:S01]  /*0d70*/  ISETP.GT.U32.AND P6, PT, R9, R4, PT ;  /* 0x000000040900720c */ /* 0x000fe20003fc4070 */
[----:B------:R-:W-:Y:S01]  /*0d80*/  IMAD.HI.U32 R3, R20, R5, RZ ;  /* 0x0000000514037227 */ /* 0x000fe200078e00ff */
[----:B0-----:R-:W-:-:S03]  /*0d90*/  IABS R12, R7 ;  /* 0x00000007000c7213 */ /* 0x001fc60000000000 */
[----:B------:R-:W-:Y:S01]  /*0da0*/  @!P4 IMAD.IADD R0, R0, 0x1, -R9 ;  /* 0x000000010000c824 */ /* 0x000fe200078e0a09 */
[C---:B------:R-:W-:Y:S01]  /*0db0*/  ISETP.GT.U32.AND P4, PT, R9.reuse, R8, PT ;  /* 0x000000080900720c */ /* 0x040fe20003f84070 */
[----:B------:R-:W-:Y:S02]  /*0dc0*/  IMAD R29, R9, R6, R29 ;  /* 0x00000006091d7224 */ /* 0x000fe400078e021d */
[----:B------:R-:W-:-:S04]  /*0dd0*/  IMAD.HI.U32 R6, R20, R2, RZ ;  /* 0x0000000214067227 */ /* 0x000fc800078e00ff */
[----:B------:R-:W-:Y:S02]  /*0de0*/  IMAD.MOV R10, RZ, RZ, -R3 ;  /* 0x000000ffff0a7224 */ /* 0x000fe400078e0a03 */
[----:B------:R-:W-:Y:S02]  /*0df0*/  IMAD.MOV.U32 R13, RZ, RZ, R0 ;  /* 0x000000ffff0d7224 */ /* 0x000fe400078e0000 */
[----:B------:R-:W-:Y:S02]  /*0e00*/  IMAD.MOV R6, RZ, RZ, -R6 ;  /* 0x000000ffff067224 */ /* 0x000fe400078e0a06 */
[C---:B------:R-:W-:Y:S01]  /*0e10*/  IMAD R0, R9.reuse, R10, R5 ;  /* 0x0000000a09007224 */ /* 0x040fe200078e0205 */
[----:B------:R-:W-:Y:S01]  /*0e20*/  IABS R10, R15 ;  /* 0x0000000f000a7213 */ /* 0x000fe20000000000 */
[C---:B------:R-:W-:Y:S02]  /*0e30*/  IMAD R2, R9.reuse, R6, R2 ;  /* 0x0000000609027224 */ /* 0x040fe400078e0202 */
[--C-:B------:R-:W-:Y:S01]  /*0e40*/  @!P6 IMAD.IADD R4, R4, 0x1, -R9.reuse ;  /* 0x000000010404e824 */ /* 0x100fe200078e0a09 */
[C---:B------:R-:W-:Y:S01]  /*0e50*/  ISETP.GT.U32.AND P6, PT, R9.reuse, R0, PT ;  /* 0x000000000900720c */ /* 0x040fe20003fc4070 */
[----:B------:R-:W-:Y:S01]  /*0e60*/  @!P4 IMAD.IADD R8, R8, 0x1, -R9 ;  /* 0x000000010808c824 */ /* 0x000fe200078e0a09 */
[C---:B------:R-:W-:Y:S01]  /*0e70*/  ISETP.GT.U32.AND P4, PT, R9.reuse, R2, PT ;  /* 0x000000020900720c */ /* 0x040fe20003f84070 */
[----:B------:R-:W-:Y:S01]  /*0e80*/  @!P5 IMAD.MOV R13, RZ, RZ, -R13 ;  /* 0x000000ffff0dd224 */ /* 0x000fe200078e0a0d */
[----:B------:R-:W-:Y:S01]  /*0e90*/  ISETP.GT.U32.AND P5, PT, R9, R29, PT ;  /* 0x0000001d0900720c */ /* 0x000fe20003fa4070 */
[----:B------:R-:W-:-:S02]  /*0ea0*/  IMAD.MOV.U32 R14, RZ, RZ, R4 ;  /* 0x000000ffff0e7224 */ /* 0x000fc400078e0004 */
[----:B------:R-:W-:Y:S01]  /*0eb0*/  IMAD.MOV.U32 R3, RZ, RZ, R12 ;  /* 0x000000ffff037224 */ /* 0x000fe200078e000c */
[----:B------:R0:W-:Y:S01]  /*0ec0*/  STL [R1+0x20], R13 ;  /* 0x0000200d01007387 */ /* 0x0001e20000100800 */
[----:B------:R-:W-:Y:S01]  /*0ed0*/  @!P3 IMAD.MOV R14, RZ, RZ, -R14 ;  /* 0x000000ffff0eb224 */ /* 0x000fe200078e0a0e */
[----:B------:R-:W-:Y:S01]  /*0ee0*/  LOP3.LUT R12, R24, 0x54, RZ, 0xfc, !PT ;  /* 0x00000054180c7812 */ /* 0x000fe200078efcff */
[----:B------:R-:W-:-:S03]  /*0ef0*/  IMAD.HI.U32 R5, R20, R3, RZ ;  /* 0x0000000314057227 */ /* 0x000fc600078e00ff */
[----:B------:R1:W-:Y:S01]  /*0f00*/  STL [R1+0x4], R14 ;  /* 0x0000040e01007387 */ /* 0x0003e20000100800 */
[--C-:B------:R-:W-:Y:S02]  /*0f10*/  @!P6 IMAD.IADD R0, R0, 0x1, -R9.reuse ;  /* 0x000000010000e824 */ /* 0x100fe400078e0a09 */
[--C-:B------:R-:W-:Y:S01]  /*0f20*/  @!P4 IMAD.IADD R2, R2, 0x1, -R9.reuse ;  /* 0x000000010202c824 */ /* 0x100fe200078e0a09 */
[----:B0-----:R-:W-:Y:S01]  /*0f30*/  LOP3.LUT R13, R24, 0x58, RZ, 0xfc, !PT ;  /* 0x00000058180d7812 */ /* 0x001fe200078efcff */
[----:B------:R-:W-:Y:S01]  /*0f40*/  @!P5 IMAD.IADD R29, R29, 0x1, -R9 ;  /* 0x000000011d1dd824 */ /* 0x000fe200078e0a09 */
[C---:B------:R-:W-:Y:S01]  /*0f50*/  ISETP.GT.U32.AND P5, PT, R9.reuse, R8, PT ;  /* 0x000000080900720c */ /* 0x040fe20003fa4070 */
[----:B------:R-:W-:Y:S01]  /*0f60*/  IMAD.HI.U32 R4, R20, R10, RZ ;  /* 0x0000000a14047227 */ /* 0x000fe200078e00ff */
[C---:B------:R-:W-:Y:S02]  /*0f70*/  ISETP.GT.U32.AND P3, PT, R9.reuse, R0, PT ;  /* 0x000000000900720c */ /* 0x040fe40003f64070 */
[C---:B------:R-:W-:Y:S01]  /*0f80*/  ISETP.GT.U32.AND P4, PT, R9.reuse, R2, PT ;  /* 0x000000020900720c */ /* 0x040fe20003f84070 */
[----:B------:R-:W-:Y:S01]  /*0f90*/  IMAD.MOV R6, RZ, RZ, -R5 ;  /* 0x000000ffff067224 */ /* 0x000fe200078e0a05 */
[C---:B------:R-:W-:Y:S01]  /*0fa0*/  ISETP.GT.U32.AND P6, PT, R9.reuse, R29, PT ;  /* 0x0000001d0900720c */ /* 0x040fe20003fc4070 */
[----:B------:R-:W-:Y:S01]  /*0fb0*/  IMAD.MOV R4, RZ, RZ, -R4 ;  /* 0x000000ffff047224 */ /* 0x000fe200078e0a04 */
[----:B------:R-:W-:Y:S01]  /*0fc0*/  IABS R5, R13 ;  /* 0x0000000d00057213 */ /* 0x000fe20000000000 */
[C---:B------:R-:W-:Y:S01]  /*0fd0*/  IMAD R3, R9.reuse, R6, R3 ;  /* 0x0000000609037224 */ /* 0x040fe200078e0203 */
[----:B------:R-:W-:Y:S01]  /*0fe0*/  IABS R6, R12 ;  /* 0x0000000c00067213 */ /* 0x000fe20000000000 */
[C---:B------:R-:W-:Y:S01]  /*0ff0*/  IMAD R4, R9.reuse, R4, R10 ;  /* 0x0000000409047224 */ /* 0x040fe200078e020a */
[----:B------:R-:W-:Y:S01]  /*1000*/  LOP3.LUT R10, R24, 0x50, RZ, 0xfc, !PT ;  /* 0x00000050180a7812 */ /* 0x000fe200078efcff */
[--C-:B------:R-:W-:Y:S01]  /*1010*/  @!P5 IMAD.IADD R8, R8, 0x1, -R9.reuse ;  /* 0x000000010808d824 */ /* 0x100fe200078e0a09 */
[C---:B------:R-:W-:Y:S01]  /*1020*/  ISETP.GT.U32.AND P5, PT, R9.reuse, R3, PT ;  /* 0x000000030900720c */ /* 0x040fe20003fa4070 */
[--C-:B------:R-:W-:Y:S01]  /*1030*/  @!P3 IMAD.IADD R0, R0, 0x1, -R9.reuse ;  /* 0x000000010000b824 */ /* 0x100fe200078e0a09 */
[----:B------:R-:W-:Y:S01]  /*1040*/  ISETP.GT.U32.AND P3, PT, R9, R4, PT ;  /* 0x000000040900720c */ /* 0x000fe20003f64070 */
[--C-:B------:R-:W-:Y:S01]  /*1050*/  @!P4 IMAD.IADD R2, R2, 0x1, -R9.reuse ;  /* 0x000000010202c824 */ /* 0x100fe200078e0a09 */
[----:B------:R-:W-:Y:S01]  /*1060*/  ISETP.GE.AND P4, PT, R7, RZ, PT ;  /* 0x000000ff0700720c */ /* 0x000fe20003f86270 */
[----:B------:R-:W-:Y:S01]  /*1070*/  @!P6 IMAD.IADD R29, R29, 0x1, -R9 ;  /* 0x000000011d1de824 */ /* 0x000fe200078e0a09 */
[----:B------:R-:W-:Y:S01]  /*1080*/  ISETP.GE.AND P6, PT, R11, RZ, PT ;  /* 0x000000ff0b00720c */ /* 0x000fe20003fc6270 */
[----:B-1----:R-:W-:Y:S01]  /*1090*/  IMAD.HI.U32 R14, R20, R5, RZ ;  /* 0x00000005140e7227 */ /* 0x002fe200078e00ff */
[----:B------:R-:W-:-:S03]  /*10a0*/  IABS R7, R10 ;  /* 0x0000000a00077213 */ /* 0x000fc60000000000 */
[----:B------:R-:W-:-:S04]  /*10b0*/  IMAD.HI.U32 R11, R20, R6, RZ ;  /* 0x00000006140b7227 */ /* 0x000fc800078e00ff */
[----:B------:R-:W-:Y:S02]  /*10c0*/  IMAD.MOV.U32 R16, RZ, RZ, R8 ;  /* 0x000000ffff107224 */ /* 0x000fe400078e0008 */
[----:B------:R-:W-:Y:S02]  /*10d0*/  IMAD.MOV R14, RZ, RZ, -R14 ;  /* 0x000000ffff0e7224 */ /* 0x000fe400078e0a0e */
[----:B------:R-:W-:Y:S02]  /*10e0*/  IMAD.MOV R11, RZ, RZ, -R11 ;  /* 0x000000ffff0b7224 */ /* 0x000fe400078e0a0b */
[----:B------:R-:W-:-:S04]  /*10f0*/  IMAD.HI.U32 R8, R20, R7, RZ ;  /* 0x0000000714087227 */ /* 0x000fc800078e00ff */
[----:B------:R-:W-:Y:S01]  /*1100*/  @!P5 IMAD.IADD R3, R3, 0x1, -R9 ;  /* 0x000000010303d824 */ /* 0x000fe200078e0a09 */
[----:B------:R-:W-:Y:S01]  /*1110*/  ISETP.GE.AND P5, PT, R15, RZ, PT ;  /* 0x000000ff0f00720c */ /* 0x000fe20003fa6270 */
[C---:B------:R-:W-:Y:S02]  /*1120*/  IMAD R5, R9.reuse, R14, R5 ;  /* 0x0000000e09057224 */ /* 0x040fe400078e0205 */
[C---:B------:R-:W-:Y:S01]  /*1130*/  IMAD R6, R9.reuse, R11, R6 ;  /* 0x0000000b09067224 */ /* 0x040fe200078e0206 */
[----:B------:R-:W-:Y:S01]  /*1140*/  LOP3.LUT R11, R24, 0x4c, RZ, 0xfc, !PT ;  /* 0x0000004c180b7812 */ /* 0x000fe200078efcff */
[----:B------:R-:W-:Y:S02]  /*1150*/  @!P3 IMAD.IADD R4, R4, 0x1, -R9 ;  /* 0x000000010404b824 */ /* 0x000fe400078e0a09 */
[----:B------:R-:W-:Y:S02]  /*1160*/  IMAD.MOV R8, RZ, RZ, -R8 ;  /* 0x000000ffff087224 */ /* 0x000fe400078e0a08 */
[----:B------:R-:W-:Y:S01]  /*1170*/  @!P0 IMAD.MOV R16, RZ, RZ, -R16 ;  /* 0x000000ffff108224 */ /* 0x000fe200078e0a10 */
[C---:B------:R-:W-:Y:S01]  /*1180*/  ISETP.GT.U32.AND P0, PT, R9.reuse, R3, PT ;  /* 0x000000030900720c */ /* 0x040fe20003f04070 */
[----:B------:R-:W-:Y:S01]  /*1190*/  @!P2 IMAD.MOV R29, RZ, RZ, -R29 ;  /* 0x000000ffff1da224 */ /* 0x000fe200078e0a1d */
[C---:B------:R-:W-:Y:S01]  /*11a0*/  ISETP.GT.U32.AND P3, PT, R9.reuse, R4, PT ;  /* 0x000000040900720c */ /* 0x040fe20003f64070 */
[C---:B------:R-:W-:Y:S01]  /*11b0*/  IMAD R7, R9.reuse, R8, R7 ;  /* 0x0000000809077224 */ /* 0x040fe200078e0207 */
[----:B------:R-:W-:Y:S01]  /*11c0*/  ISETP.GT.U32.AND P2, PT, R9, R5, PT ;  /* 0x000000050900720c */ /* 0x000fe20003f44070 */
[----:B------:R-:W-:Y:S01]  /*11d0*/  @!P1 IMAD.MOV R0, RZ, RZ, -R0 ;  /* 0x000000ffff009224 */ /* 0x000fe200078e0a00 */
[----:B------:R-:W-:Y:S01]  /*11e0*/  IABS R8, R11 ;  /* 0x0000000b00087213 */ /* 0x000fe20000000000 */
[----:B------:R0:W-:Y:S01]  /*11f0*/  STL [R1], R16 ;  /* 0x0000001001007387 */ /* 0x0001e20000100800 */
[----:B------:R-:W-:Y:S01]  /*1200*/  ISETP.GE.AND P1, PT, R13, RZ, PT ;  /* 0x000000ff0d00720c */ /* 0x000fe20003f26270 */
[----:B------:R-:W-:Y:S01]  /*1210*/  @!P6 IMAD.MOV R2, RZ, RZ, -R2 ;  /* 0x000000ffff02e224 */ /* 0x000fe200078e0a02 */
[----:B------:R-:W-:Y:S01]  /*1220*/  LOP3.LUT R13, R24, 0x48, RZ, 0xfc, !PT ;  /* 0x00000048180d7812 */ /* 0x000fe200078efcff */
[----:B------:R-:W-:Y:S01]  /*1230*/  IMAD.HI.U32 R15, R20, R8, RZ ;  /* 0x00000008140f7227 */ /* 0x000fe200078e00ff */
[----:B------:R-:W-:Y:S01]  /*1240*/  ISETP.GT.U32.AND P6, PT, R9, R6, PT ;  /* 0x000000060900720c */ /* 0x000fe20003fc4070 */
[----:B------:R-:W-:Y:S02]  /*1250*/  STL [R1+0x948], R29 ;  /* 0x0009481d01007387 */ /* 0x000fe40000100800 */
[----:B------:R-:W-:-:S02]  /*1260*/  IMAD.MOV R15, RZ, RZ, -R15 ;  /* 0x000000ffff0f7224 */ /* 0x000fc400078e0a0f */
[--C-:B------:R-:W-:Y:S01]  /*1270*/  @!P0 IMAD.IADD R3, R3, 0x1, -R9.reuse ;  /* 0x0000000103038824 */ /* 0x100fe200078e0a09 */
[----:B------:R-:W-:Y:S01]  /*1280*/  ISETP.GE.AND P0, PT, R12, RZ, PT ;  /* 0x000000ff0c00720c */ /* 0x000fe20003f06270 */
[--C-:B------:R-:W-:Y:S01]  /*1290*/  @!P3 IMAD.IADD R4, R4, 0x1, -R9.reuse ;  /* 0x000000010404b824 */ /* 0x100fe200078e0a09 */
[----:B------:R-:W-:Y:S01]  /*12a0*/  ISETP.GT.U32.AND P3, PT, R9, R7, PT ;  /* 0x000000070900720c */ /* 0x000fe20003f64070 */
[----:B------:R-:W-:Y:S01]  /*12b0*/  @!P2 IMAD.IADD R5, R5, 0x1, -R9 ;  /* 0x000000010505a824 */ /* 0x000fe200078e0a09 */
[----:B------:R-:W-:Y:S01]  /*12c0*/  ISETP.GE.AND P2, PT, R10, RZ, PT ;  /* 0x000000ff0a00720c */ /* 0x000fe20003f46270 */
[C---:B------:R-:W-:Y:S01]  /*12d0*/  IMAD R8, R9.reuse, R15, R8 ;  /* 0x0000000f09087224 */ /* 0x040fe200078e0208 */
[----:B------:R-:W-:Y:S01]  /*12e0*/  LOP3.LUT R10, R24, 0x44, RZ, 0xfc, !PT ;  /* 0x00000044180a7812 */ /* 0x000fe200078efcff */
[----:B------:R-:W-:Y:S01]  /*12f0*/  @!P4 IMAD.MOV R3, RZ, RZ, -R3 ;  /* 0x000000ffff03c224 */ /* 0x000fe200078e0a03 */
[C---:B------:R-:W-:Y:S01]  /*1300*/  ISETP.GT.U32.AND P4, PT, R9.reuse, R5, PT ;  /* 0x000000050900720c */ /* 0x040fe20003f84070 */
[----:B------:R-:W-:Y:S01]  /*1310*/  @!P5 IMAD.MOV R4, RZ, RZ, -R4 ;  /* 0x000000ffff04d224 */ /* 0x000fe200078e0a04 */
[----:B------:R-:W-:Y:S01]  /*1320*/  ISETP.GT.U32.AND P5, PT, R9, R8, PT ;  /* 0x000000080900720c */ /* 0x000fe20003fa4070 */
[--C-:B------:R-:W-:Y:S01]  /*1330*/  @!P6 IMAD.IADD R6, R6, 0x1, -R9.reuse ;  /* 0x000000010606e824 */ /* 0x100fe200078e0a09 */
[----:B0-----:R-:W-:Y:S01]  /*1340*/  IABS R16, R13 ;  /* 0x0000000d00107213 */ /* 0x001fe20000000000 */
[----:B------:R0:W-:Y:S01]  /*1350*/  STL [R1+0x94c], R0 ;  /* 0x00094c0001007387 */ /* 0x0001e20000100800 */
[----:B------:R-:W-:Y:S01]  /*1360*/  IABS R12, R10 ;  /* 0x0000000a000c7213 */ /* 0x000fe20000000000 */
[--C-:B------:R-:W-:Y:S01]  /*1370*/  @!P3 IMAD.IADD R7, R7, 0x1, -R9.reuse ;  /* 0x000000010707b824 */ /* 0x100fe200078e0a09 */
[C---:B------:R-:W-:Y:S01]  /*1380*/  ISETP.GT.U32.AND P6, PT, R9.reuse, R6, PT ;  /* 0x000000060900720c */ /* 0x040fe20003fc4070 */
[----:B------:R-:W-:Y:S01]  /*1390*/  IMAD.HI.U32 R14, R20, R16, RZ ;  /* 0x00000010140e7227 */ /* 0x000fe200078e00ff */
[----:B------:R-:W-:Y:S02]  /*13a0*/  STL [R1+0x950], R2 ;  /* 0x0009500201007387 */ /* 0x000fe40000100800 */
[----:B------:R-:W-:Y:S01]  /*13b0*/  ISETP.GT.U32.AND P3, PT, R9, R7, PT ;  /* 0x000000070900720c */ /* 0x000fe20003f64070 */
[--C-:B------:R-:W-:Y:S01]  /*13c0*/  @!P4 IMAD.IADD R5, R5, 0x1, -R9.reuse ;  /* 0x000000010505c824 */ /* 0x100fe200078e0a09 */
[----:B------:R-:W-:Y:S01]  /*13d0*/  ISETP.GE.AND P4, PT, R11, RZ, PT ;  /* 0x000000ff0b00720c */ /* 0x000fe20003f86270 */
[----:B------:R-:W-:Y:S01]  /*13e0*/  @!P5 IMAD.IADD R8, R8, 0x1, -R9 ;  /* 0x000000010808d824 */ /* 0x000fe200078e0a09 */
[----:B------:R-:W-:Y:S01]  /*13f0*/  ISETP.GE.AND P5, PT, R10, RZ, PT ;  /* 0x000000ff0a00720c */ /* 0x000fe20003fa6270 */
[----:B------:R-:W-:Y:S01]  /*1400*/  @!P1 IMAD.MOV R5, RZ, RZ, -R5 ;  /* 0x000000ffff059224 */ /* 0x000fe200078e0a05 */
[----:B------:R-:W-:Y:S01]  /*1410*/  LOP3.LUT R10, R24, 0x34, RZ, 0xfc, !PT ;  /* 0x00000034180a7812 */ /* 0x000fe200078efcff */
[----:B------:R-:W-:Y:S01]  /*1420*/  IMAD.HI.U32 R11, R20, R12, RZ ;  /* 0x0000000c140b7227 */ /* 0x000fe200078e00ff */
[----:B------:R-:W-:Y:S01]  /*1430*/  ISETP.GT.U32.AND P1, PT, R9, R8, PT ;  /* 0x000000080900720c */ /* 0x000fe20003f24070 */
[----:B------:R1:W-:Y:S01]  /*1440*/  STL [R1+0x954], R3 ;  /* 0x0009540301007387 */ /* 0x0003e20000100800 */
[----:B0-----:R-:W-:Y:S01]  /*1450*/  LOP3.LUT R0, R24, 0x2c, RZ, 0xfc, !PT ;  /* 0x0000002c18007812 */ /* 0x001fe200078efcff */
[----:B------:R-:W-:-:S02]  /*1460*/  IMAD.MOV R14, RZ, RZ, -R14 ;  /* 0x000000ffff0e7224 */ /* 0x000fc400078e0a0e */
[----:B------:R-:W-:Y:S01]  /*1470*/  IMAD.MOV R11, RZ, RZ, -R11 ;  /* 0x000000ffff0b7224 */ /* 0x000fe200078e0a0b */
[----:B------:R-:W-:Y:S01]  /*1480*/  STL [R1+0x958], R4 ;  /* 0x0009580401007387 */ /* 0x000fe20000100800 */
[C---:B------:R-:W-:Y:S02]  /*1490*/  IMAD R16, R9.reuse, R14, R16 ;  /* 0x0000000e09107224 */ /* 0x040fe400078e0210 */
[----:B------:R-:W-:Y:S01]  /*14a0*/  IMAD R12, R9, R11, R12 ;  /* 0x0000000b090c7224 */ /* 0x000fe200078e020c */
[----:B------:R-:W-:Y:S01]  /*14b0*/  IABS R11, R28 ;  /* 0x0000001c000b7213 */ /* 0x000fe20000000000 */
[--C-:B------:R-:W-:Y:S01]  /*14c0*/  @!P3 IMAD.IADD R7, R7, 0x1, -R9.reuse ;  /* 0x000000010707b824 */ /* 0x100fe200078e0a09 */
[C---:B------:R-:W-:Y:S01]  /*14d0*/  ISETP.GT.U32.AND P3, PT, R9.reuse, R16, PT ;  /* 0x000000100900720c */ /* 0x040fe20003f64070 */
[--C-:B------:R-:W-:Y:S01]  /*14e0*/  @!P1 IMAD.IADD R8, R8, 0x1, -R9.reuse ;  /* 0x0000000108089824 */ /* 0x100fe200078e0a09 */
[----:B------:R-:W-:Y:S01]  /*14f0*/  ISETP.GE.AND P1, PT, R26, RZ, PT ;  /* 0x000000ff1a00720c */ /* 0x000fe20003f26270 */
[--C-:B------:R-:W-:Y:S01]  /*1500*/  @!P6 IMAD.IADD R6, R6, 0x1, -R9.reuse ;  /* 0x000000010606e824 */ /* 0x100fe200078e0a09 */
[----:B------:R-:W-:Y:S01]  /*1510*/  IABS R26, R26 ;  /* 0x0000001a001a7213 */ /* 0x000fe20000000000 */
[----:B------:R-:W-:Y:S01]  /*1520*/  @!P4 IMAD.MOV R8, RZ, RZ, -R8 ;  /* 0x000000ffff08c224 */ /* 0x000fe200078e0a08 */
[----:B------:R-:W-:Y:S01]  /*1530*/  ISETP.GT.U32.AND P4, PT, R9, R12, PT ;  /* 0x0000000c0900720c */ /* 0x000fe20003f84070 */
[----:B------:R-:W-:Y:S01]  /*1540*/  @!P0 IMAD.MOV R6, RZ, RZ, -R6 ;  /* 0x000000ffff068224 */ /* 0x000fe200078e0a06 */
[----:B------:R-:W-:Y:S01]  /*1550*/  ISETP.GE.AND P6, PT, R13, RZ, PT ;  /* 0x000000ff0d00720c */ /* 0x000fe20003fc6270 */
[----:B------:R-:W-:Y:S01]  /*1560*/  IMAD.HI.U32 R17, R20, R26, RZ ;  /* 0x0000001a14117227 */ /* 0x000fe200078e00ff */
[----:B------:R-:W-:Y:S01]  /*1570*/  IABS R13, c[0x0][0x178] ;  /* 0x00005e00000d7a13 */ /* 0x000fe20000000000 */
[----:B------:R0:W-:Y:S01]  /*1580*/  STL [R1+0x95c], R5 ;  /* 0x00095c0501007387 */ /* 0x0001e20000100800 */
[----:B-1----:R-:W-:Y:S01]  /*1590*/  LOP3.LUT R3, R24, 0x14, RZ, 0xfc, !PT ;  /* 0x0000001418037812 */ /* 0x002fe200078efcff */
[----:B------:R-:W-:Y:S01]  /*15a0*/  @!P3 IMAD.IADD R16, R16, 0x1, -R9 ;  /* 0x000000011010b824 */ /* 0x000fe200078e0a09 */
[----:B------:R-:W-:Y:S01]  /*15b0*/  ISETP.GE.AND P3, PT, R25, RZ, PT ;  /* 0x000000ff1900720c */ /* 0x000fe20003f66270 */
[----:B------:R-:W-:Y:S01]  /*15c0*/  IMAD.MOV R17, RZ, RZ, -R17 ;  /* 0x000000ffff117224 */ /* 0x000fe200078e0a11 */
[----:B------:R-:W-:Y:S01]  /*15d0*/  IABS R25, R25 ;  /* 0x0000001900197213 */ /* 0x000fe20000000000 */
[----:B------:R-:W-:Y:S01]  /*15e0*/  IMAD.MOV.U32 R29, RZ, RZ, R13 ;  /* 0x000000ffff1d7224 */ /* 0x000fe200078e000d */
[----:B------:R-:W-:Y:S01]  /*15f0*/  ISETP.GT.U32.AND P0, PT, R9, R16, PT ;  /* 0x000000100900720c */ /* 0x000fe20003f04070 */
[----:B------:R-:W-:Y:S01]  /*1600*/  @!P4 IMAD.IADD R12, R12, 0x1, -R9 ;  /* 0x000000010c0cc824 */ /* 0x000fe200078e0a09 */
[----:B------:R1:W-:Y:S01]  /*1610*/  STL [R1+0x960], R6 ;  /* 0x0009600601007387 */ /* 0x0003e20000100800 */
[----:B------:R-:W-:Y:S01]  /*1620*/  IMAD.HI.U32 R13, R20, R25, RZ ;  /* 0x00000019140d7227 */ /* 0x000fe200078e00ff */
[----:B------:R-:W2:Y:S01]  /*1630*/  I2F.RP R18, R29 ;  /* 0x0000001d00127306 */ /* 0x000ea20000209400 */
[----:B0-----:R-:W-:-:S02]  /*1640*/  LOP3.LUT R5, R24, 0x1c, RZ, 0xfc, !PT ;  /* 0x0000001c18057812 */ /* 0x001fc400078efcff */
[C---:B------:R-:W-:Y:S01]  /*1650*/  ISETP.GT.U32.AND P4, PT, R9.reuse, R12, PT ;  /* 0x0000000c0900720c */ /* 0x040fe20003f84070 */
[----:B------:R-:W-:Y:S02]  /*1660*/  IMAD R26, R9, R17, R26 ;  /* 0x00000011091a7224 */ /* 0x000fe400078e021a */
[----:B------:R-:W-:Y:S02]  /*1670*/  IMAD.MOV R13, RZ, RZ, -R13 ;  /* 0x000000ffff0d7224 */ /* 0x000fe400078e0a0d */
[----:B------:R-:W-:Y:S01]  /*1680*/  @!P2 IMAD.MOV R7, RZ, RZ, -R7 ;  /* 0x000000ffff07a224 */ /* 0x000fe200078e0a07 */
[----:B------:R-:W-:Y:S01]  /*1690*/  ISETP.GE.AND P2, PT, R27, RZ, PT ;  /* 0x000000ff1b00720c */ /* 0x000fe20003f46270 */
[----:B------:R-:W-:Y:S01]  /*16a0*/  @!P0 IMAD.IADD R16, R16, 0x1, -R9 ;  /* 0x0000000110108824 */ /* 0x000fe200078e0a09 */
[----:B------:R-:W-:Y:S01]  /*16b0*/  ISETP.GE.AND P0, PT, R10, RZ, PT ;  /* 0x000000ff0a00720c */ /* 0x000fe20003f06270 */
[C---:B------:R-:W-:Y:S01]  /*16c0*/  IMAD R25, R9.reuse, R13, R25 ;  /* 0x0000000d09197224 */ /* 0x040fe200078e0219 */
[----:B------:R-:W-:Y:S01]  /*16d0*/  IABS R10, R10 ;  /* 0x0000000a000a7213 */ /* 0x000fe20000000000 */
[----:B------:R-:W-:Y:S01]  /*16e0*/  IMAD.MOV.U32 R19, RZ, RZ, R16 ;  /* 0x000000ffff137224 */ /* 0x000fe200078e0010 */
[----:B------:R-:W-:Y:S01]  /*16f0*/  IABS R27, R27 ;  /* 0x0000001b001b7213 */ /* 0x000fe20000000000 */
[----:B------:R-:W-:Y:S01]  /*1700*/  @!P4 IMAD.IADD R12, R12, 0x1, -R9 ;  /* 0x000000010c0cc824 */ /* 0x000fe200078e0a09 */
[C---:B------:R-:W-:Y:S01]  /*1710*/  ISETP.GT.U32.AND P4, PT, R9.reuse, R26, PT ;  /* 0x0000001a0900720c */ /* 0x040fe20003f84070 */
[----:B------:R-:W-:Y:S01]  /*1720*/  @!P6 IMAD.MOV R19, RZ, RZ, -R19 ;  /* 0x000000ffff13e224 */ /* 0x000fe200078e0a13 */
[----:B------:R-:W-:Y:S01]  /*1730*/  ISETP.GT.U32.AND P6, PT, R9, R25, PT ;  /* 0x000000190900720c */ /* 0x000fe20003fc4070 */
[----:B------:R-:W-:Y:S01]  /*1740*/  IMAD.HI.U32 R13, R20, R11, RZ ;  /* 0x0000000b140d7227 */ /* 0x000fe200078e00ff */
[----:B-1----:R-:W-:Y:S01]  /*1750*/  LOP3.LUT R6, R24, 0x20, RZ, 0xfc, !PT ;  /* 0x0000002018067812 */ /* 0x002fe200078efcff */
[----:B------:R0:W-:Y:S02]  /*1760*/  STL [R1+0x964], R7 ;  /* 0x0009640701007387 */ /* 0x0001e40000100800 */
[----:B------:R-:W-:Y:S01]  /*1770*/  IMAD.MOV R13, RZ, RZ, -R13 ;  /* 0x000000ffff0d7224 */ /* 0x000fe200078e0a0d */
[----:B------:R-:W-:Y:S01]  /*1780*/  IABS R17, R6 ;  /* 0x0000000600117213 */ /* 0x000fe20000000000 */
[----:B------:R-:W-:Y:S01]  /*1790*/  IMAD.HI.U32 R14, R20, R10, RZ ;  /* 0x0000000a140e7227 */ /* 0x000fe200078e00ff */
[----:B------:R1:W-:Y:S03]  /*17a0*/  STL [R1+0x968], R8 ;  /* 0x0009680801007387 */ /* 0x0003e60000100800 */
[--C-:B------:R-:W-:Y:S01]  /*17b0*/  @!P4 IMAD.IADD R26, R26, 0x1, -R9.reuse ;  /* 0x000000011a1ac824 */ /* 0x100fe200078e0a09 */
[----:B------:R3:W-:Y:S01]  /*17c0*/  STL [R1+0x28], R19 ;  /* 0x0000281301007387 */ /* 0x0007e20000100800 */
[----:B------:R-:W-:Y:S01]  /*17d0*/  @!P6 IMAD.IADD R25, R25, 0x1, -R9 ;  /* 0x000000011919e824 */ /* 0x000fe200078e0a09 */
[----:B0-----:R-:W-:Y:S01]  /*17e0*/  LOP3.LUT R7, R24, 0x24, RZ, 0xfc, !PT ;  /* 0x0000002418077812 */ /* 0x001fe200078efcff */
[C---:B------:R-:W-:Y:S01]  /*17f0*/  IMAD R11, R9.reuse, R13, R11 ;  /* 0x0000000d090b7224 */ /* 0x040fe200078e020b */
[C---:B------:R-:W-:Y:S01]  /*1800*/  ISETP.GT.U32.AND P4, PT, R9.reuse, R26, PT ;  /* 0x0000001a0900720c */ /* 0x040fe20003f84070 */
[----:B------:R-:W-:Y:S01]  /*1810*/  IMAD.MOV R14, RZ, RZ, -R14 ;  /* 0x000000ffff0e7224 */ /* 0x000fe200078e0a0e */
[----:B------:R-:W-:Y:S01]  /*1820*/  ISETP.GT.U32.AND P6, PT, R9, R25, PT ;  /* 0x000000190900720c */ /* 0x000fe20003fc4070 */
[----:B------:R-:W-:Y:S01]  /*1830*/  IMAD.HI.U32 R15, R20, R27, RZ ;  /* 0x0000001b140f7227 */ /* 0x000fe200078e00ff */
[----:B------:R-:W-:-:S02]  /*1840*/  IABS R16, R7 ;  /* 0x0000000700107213 */ /* 0x000fc40000000000 */
[----:B-1----:R-:W-:Y:S01]  /*1850*/  LOP3.LUT R8, R24, 0x28, RZ, 0xfc, !PT ;  /* 0x0000002818087812 */ /* 0x002fe200078efcff */
[C---:B------:R-:W-:Y:S02]  /*1860*/  IMAD R10, R9.reuse, R14, R10 ;  /* 0x0000000e090a7224 */ /* 0x040fe400078e020a */
[----:B--2---:R0:W1:Y:S01]  /*1870*/  MUFU.RCP R14, R18 ;  /* 0x00000012000e7308 */ /* 0x0040620000001000 */
[----:B------:R-:W-:Y:S01]  /*1880*/  IMAD.MOV R15, RZ, RZ, -R15 ;  /* 0x000000ffff0f7224 */ /* 0x000fe200078e0a0f */
[----:B------:R-:W-:Y:S01]  /*1890*/  IABS R13, R8 ;  /* 0x00000008000d7213 */ /* 0x000fe20000000000 */
[----:B------:R-:W-:Y:S01]  /*18a0*/  IMAD.MOV.U32 R2, RZ, RZ, R12 ;  /* 0x000000ffff027224 */ /* 0x000fe200078e000c */
[----:B------:R-:W-:Y:S01]  /*18b0*/  IABS R12, R0 ;  /* 0x00000000000c7213 */ /* 0x000fe20000000000 */
[--C-:B------:R-:W-:Y:S01]  /*18c0*/  @!P4 IMAD.IADD R26, R26, 0x1, -R9.reuse ;  /* 0x000000011a1ac824 */ /* 0x100fe200078e0a09 */
[----:B------:R-:W-:Y:S01]  /*18d0*/  ISETP.GT.U32.AND P4, PT, R9, R11, PT ;  /* 0x0000000b0900720c */ /* 0x000fe20003f84070 */
[----:B------:R-:W-:Y:S01]  /*18e0*/  @!P6 IMAD.IADD R25, R25, 0x1, -R9 ;  /* 0x000000011919e824 */ /* 0x000fe200078e0a09 */
[C---:B------:R-:W-:Y:S01]  /*18f0*/  ISETP.GT.U32.AND P6, PT, R9.reuse, R10, PT ;  /* 0x0000000a0900720c */ /* 0x040fe20003fc4070 */
[----:B------:R-:W-:Y:S01]  /*1900*/  IMAD R27, R9, R15, R27 ;  /* 0x0000000f091b7224 */ /* 0x000fe200078e021b */
[----:B------:R-:W-:Y:S01]  /*1910*/  LOP3.LUT R0, R24, 0x18, RZ, 0xfc, !PT ;  /* 0x0000001818007812 */ /* 0x000fe200078efcff */
[----:B------:R-:W-:-:S04]  /*1920*/  IMAD.HI.U32 R15, R20, R17, RZ ;  /* 0x00000011140f7227 */ /* 0x000fc800078e00ff */
[----:B0-----:R-:W-:Y:S01]  /*1930*/  IMAD.HI.U32 R18, R20, R16, RZ ;  /* 0x0000001014127227 */ /* 0x001fe200078e00ff */
[----:B-1----:R-:W-:-:S03]  /*1940*/  IADD3 R14, R14, 0xffffffe, RZ ;  /* 0x0ffffffe0e0e7810 */ /* 0x002fc60007ffe0ff */
[----:B------:R-:W-:Y:S02]  /*1950*/  @!P4 IMAD.IADD R11, R11, 0x1, -R9 ;  /* 0x000000010b0bc824 */ /* 0x000fe400078e0a09 */
[----:B------:R-:W-:Y:S02]  /*1960*/  IMAD.MOV R15, RZ, RZ, -R15 ;  /* 0x000000ffff0f7224 */ /* 0x000fe400078e0a0f */
[----:B------:R-:W-:Y:S01]  /*1970*/  @!P6 IMAD.IADD R10, R10, 0x1, -R9 ;  /* 0x000000010a0ae824 */ /* 0x000fe200078e0a09 */
[C---:B------:R-:W-:Y:S01]  /*1980*/  ISETP.GT.U32.AND P4, PT, R9.reuse, R11, PT ;  /* 0x0000000b0900720c */ /* 0x040fe20003f84070 */
[----:B------:R-:W-:Y:S02]  /*1990*/  IMAD.MOV R18, RZ, RZ, -R18 ;  /* 0x000000ffff127224 */ /* 0x000fe400078e0a12 */
[C---:B------:R-:W-:Y:S01]  /*19a0*/  IMAD R17, R9.reuse, R15, R17 ;  /* 0x0000000f09117224 */ /* 0x040fe200078e0211 */
[----:B------:R-:W-:Y:S01]  /*19b0*/  ISETP.GT.U32.AND P6, PT, R9, R10, PT ;  /* 0x0000000a0900720c */ /* 0x000fe20003fc4070 */
[----:B------:R0:W1:Y:S01]  /*19c0*/  F2I.FTZ.U32.TRUNC.NTZ R15, R14 ;  /* 0x0000000e000f7305 */ /* 0x000062000021f000 */
[----:B---3--:R-:W-:-:S04]  /*19d0*/  IMAD.HI.U32 R19, R20, R13, RZ ;  /* 0x0000000d14137227 */ /* 0x008fc800078e00ff */
[----:B------:R-:W-:Y:S01]  /*19e0*/  IMAD R16, R9, R18, R16 ;  /* 0x0000001209107224 */ /* 0x000fe200078e0210 */
[----:B------:R-:W-:Y:S01]  /*19f0*/  IABS R18, R5 ;  /* 0x0000000500127213 */ /* 0x000fe20000000000 */
[----:B------:R-:W-:Y:S02]  /*1a00*/  IMAD.MOV R19, RZ, RZ, -R19 ;  /* 0x000000ffff137224 */ /* 0x000fe400078e0a13 */
[----:B------:R-:W-:-:S04]  /*1a10*/  IMAD.HI.U32 R21, R20, R12, RZ ;  /* 0x0000000c14157227 */ /* 0x000fc800078e00ff */
[----:B0-----:R-:W-:-:S04]  /*1a20*/  IMAD.HI.U32 R14, R20, R18, RZ ;  /* 0x00000012140e7227 */ /* 0x001fc800078e00ff */
[----:B------:R-:W-:Y:S01]  /*1a30*/  @!P4 IMAD.IADD R11, R11, 0x1, -R9 ;  /* 0x000000010b0bc824 */ /* 0x000fe200078e0a09 */
[C---:B------:R-:W-:Y:S01]  /*1a40*/  ISETP.GT.U32.AND P4, PT, R9.reuse, R16, PT ;  /* 0x000000100900720c */ /* 0x040fe20003f84070 */
[----:B------:R-:W-:Y:S01]  /*1a50*/  @!P5 IMAD.MOV R2, RZ, RZ, -R2 ;  /* 0x000000ffff02d224 */ /* 0x000fe200078e0a02 */
[C---:B------:R-:W-:Y:S01]  /*1a60*/  ISETP.GT.U32.AND P5, PT, R9.reuse, R27, PT ;  /* 0x0000001b0900720c */ /* 0x040fe20003fa4070 */
[C---:B------:R-:W-:Y:S01]  /*1a70*/  IMAD R13, R9.reuse, R19, R13 ;  /* 0x00000013090d7224 */ /* 0x040fe200078e020d */
[----:B------:R-:W-:Y:S01]  /*1a80*/  IABS R19, R0 ;  /* 0x0000000000137213 */ /* 0x000fe20000000000 */
[----:B------:R-:W-:Y:S01]  /*1a90*/  IMAD.MOV R21, RZ, RZ, -R21 ;  /* 0x000000ffff157224 */ /* 0x000fe200078e0a15 */
[----:B------:R0:W-:Y:S01]  /*1aa0*/  STL [R1+0x2c], R2 ;  /* 0x00002c0201007387 */ /* 0x0001e20000100800 */
[----:B------:R-:W-:Y:S02]  /*1ab0*/  IMAD.MOV R14, RZ, RZ, -R14 ;  /* 0x000000ffff0e7224 */ /* 0x000fe400078e0a0e */
[----:B------:R-:W-:Y:S01]  /*1ac0*/  @!P6 IMAD.IADD R10, R10, 0x1, -R9 ;  /* 0x000000010a0ae824 */ /* 0x000fe200078e0a09 */
[C---:B------:R-:W-:Y:S01]  /*1ad0*/  ISETP.GT.U32.AND P6, PT, R9.reuse, R13, PT ;  /* 0x0000000d0900720c */ /* 0x040fe20003fc4070 */
[C---:B------:R-:W-:Y:S01]  /*1ae0*/  IMAD R12, R9.reuse, R21, R12 ;  /* 0x00000015090c7224 */ /* 0x040fe200078e020c */
[----:B------:R2:W-:Y:S01]  /*1af0*/  STL [R1+0x96c], R8 ;  /* 0x00096c0801007387 */ /* 0x0005e20000100800 */
[----:B------:R-:W-:Y:S01]  /*1b00*/  IMAD R18, R9, R14, R18 ;  /* 0x0000000e09127224 */ /* 0x000fe200078e0212 */
[----:B------:R-:W-:Y:S01]  /*1b10*/  IABS R21, R3 ;  /* 0x0000000300157213 */ /* 0x000fe20000000000 */
[----:B------:R-:W-:Y:S01]  /*1b20*/  IMAD.HI.U32 R22, R20, R19, RZ ;  /* 0x0000001314167227 */ /* 0x000fe200078e00ff */
[----:B0-----:R-:W-:Y:S01]  /*1b30*/  LOP3.LUT R2, R24, 0x10, RZ, 0xfc, !PT ;  /* 0x0000001018027812 */ /* 0x001fe200078efcff */
[----:B------:R0:W-:Y:S02]  /*1b40*/  STL [R1+0x970], R7 ;  /* 0x0009700701007387 */ /* 0x0001e40000100800 */
[----:B-1----:R-:W-:-:S02]  /*1b50*/  IMAD.MOV R14, RZ, RZ, -R15 ;  /* 0x000000ffff0e7224 */ /* 0x002fc400078e0a0f */
[----:B------:R-:W-:Y:S01]  /*1b60*/  IMAD.MOV.U32 R4, RZ, RZ, R23 ;  /* 0x000000ffff047224 */ /* 0x000fe200078e0017 */
[----:B------:R-:W-:Y:S01]  /*1b70*/  STL [R1+0x974], R6 ;  /* 0x0009740601007387 */ /* 0x000fe20000100800 */
[----:B------:R-:W-:Y:S01]  /*1b80*/  IABS R23, R2 ;  /* 0x0000000200177213 */ /* 0x000fe20000000000 */
[----:B------:R-:W-:Y:S01]  /*1b90*/  IMAD.MOV R22, RZ, RZ, -R22 ;  /* 0x000000ffff167224 */ /* 0x000fe200078e0a16 */
[----:B--2---:R-:W-:Y:S01]  /*1ba0*/  LOP3.LUT R8, R24, 0x2c, RZ, 0xfc, !PT ;  /* 0x0000002c18087812 */ /* 0x004fe200078efcff */
[----:B------:R1:W-:Y:S01]  /*1bb0*/  STL [R1+0x3c], R0 ;  /* 0x00003c0001007387 */ /* 0x0003e20000100800 */
[----:B------:R-:W-:Y:S01]  /*1bc0*/  @!P4 IMAD.IADD R16, R16, 0x1, -R9 ;  /* 0x000000011010c824 */ /* 0x000fe200078e0a09 */
[----:B------:R-:W-:Y:S01]  /*1bd0*/  ISETP.GE.AND P4, PT, R28, RZ, PT ;  /* 0x000000ff1c00720c */ /* 0x000fe20003f86270 */
[----:B------:R-:W-:Y:S01]  /*1be0*/  IMAD R19, R9, R22, R19 ;  /* 0x0000001609137224 */ /* 0x000fe200078e0213 */
[----:B0-----:R-:W-:Y:S01]  /*1bf0*/  LOP3.LUT R7, R24, 0x8, RZ, 0xfc, !PT ;  /* 0x0000000818077812 */ /* 0x001fe200078efcff */
[----:B------:R-:W-:-:S04]  /*1c00*/  IMAD.HI.U32 R28, R20, R23, RZ ;  /* 0x00000017141c7227 */ /* 0x000fc800078e00ff */
[----:B------:R-:W-:Y:S01]  /*1c10*/  IMAD.MOV R28, RZ, RZ, -R28 ;  /* 0x000000ffff1c7224 */ /* 0x000fe200078e0a1c */
[----:B------:R0:W-:Y:S01]  /*1c20*/  STL [R1+0x34], R7 ;  /* 0x0000340701007387 */ /* 0x0001e20000100800 */
[----:B-1----:R-:W-:Y:S02]  /*1c30*/  IMAD.MOV.U32 R0, RZ, RZ, R14 ;  /* 0x000000ffff007224 */ /* 0x002fe400078e000e */
[----:B------:R-:W-:-:S04]  /*1c40*/  IMAD.HI.U32 R14, R20, R21, RZ ;  /* 0x00000015140e7227 */ /* 0x000fc800078e00ff */
[----:B------:R-:W-:Y:S02]  /*1c50*/  IMAD R22, R0, R29, RZ ;  /* 0x0000001d00167224 */ /* 0x000fe400078e02ff */
[----:B------:R-:W-:Y:S02]  /*1c60*/  IMAD.MOV R0, RZ, RZ, -R14 ;  /* 0x000000ffff007224 */ /* 0x000fe400078e0a0e */
[----:B------:R-:W-:Y:S02]  /*1c70*/  IMAD.MOV.U32 R14, RZ, RZ, RZ ;  /* 0x000000ffff0e7224 */ /* 0x000fe400078e00ff */
[----:B------:R-:W-:Y:S01]  /*1c80*/  @!P6 IMAD.IADD R13, R13, 0x1, -R9 ;  /* 0x000000010d0de824 */ /* 0x000fe200078e0a09 */
[----:B------:R-:W-:Y:S01]  /*1c90*/  ISETP.GT.U32.AND P6, PT, R9, R18, PT ;  /* 0x000000120900720c */ /* 0x000fe20003fc4070 */
[----:B------:R-:W-:-:S04]  /*1ca0*/  IMAD.HI.U32 R6, R15, R22, R14 ;  /* 0x000000160f067227 */ /* 0x000fc800078e000e */
[C---:B------:R-:W-:Y:S01]  /*1cb0*/  IMAD R15, R9.reuse, R28, R23 ;  /* 0x0000001c090f7224 */ /* 0x040fe200078e0217 */
[----:B------:R-:W-:Y:S01]  /*1cc0*/  IABS R28, R4 ;  /* 0x00000004001c7213 */ /* 0x000fe20000000000 */
[----:B------:R-:W-:Y:S01]  /*1cd0*/  IMAD R14, R9, R0, R21 ;  /* 0x00000000090e7224 */ /* 0x000fe200078e0215 */
[C---:B------:R-:W-:Y:S01]  /*1ce0*/  LOP3.LUT R4, R24.reuse, 0x4, RZ, 0xfc, !PT ;  /* 0x0000000418047812 */ /* 0x040fe200078efcff */
[--C-:B------:R-:W-:Y:S01]  /*1cf0*/  @!P5 IMAD.IADD R27, R27, 0x1, -R9.reuse ;  /* 0x000000011b1bd824 */ /* 0x100fe200078e0a09 */
[----:B------:R-:W-:Y:S02]  /*1d00*/  LOP3.LUT R0, R24, 0xc, RZ, 0xfc, !PT ;  /* 0x0000000c18007812 */ /* 0x000fe400078efcff */
[----:B------:R-:W-:Y:S01]  /*1d10*/  IABS R22, R4 ;  /* 0x0000000400167213 */ /* 0x000fe20000000000 */
[----:B------:R1:W-:Y:S01]  /*1d20*/  STL [R1+0x30], R4 ;  /* 0x0000300401007387 */ /* 0x0003e20000100800 */
[----:B------:R-:W-:Y:S01]  /*1d30*/  IABS R21, R0 ;  /* 0x0000000000157213 */ /* 0x000fe20000000000 */
[----:B------:R-:W-:Y:S01]  /*1d40*/  @!P6 IMAD.IADD R18, R18, 0x1, -R9 ;  /* 0x000000011212e824 */ /* 0x000fe200078e0a09 */
[----:B------:R-:W-:Y:S01]  /*1d50*/  IABS R23, R7 ;  /* 0x0000000700177213 */ /* 0x000fe20000000000 */
[----:B0-----:R-:W-:Y:S01]  /*1d60*/  IMAD.MOV.U32 R7, RZ, RZ, R22 ;  /* 0x000000ffff077224 */ /* 0x001fe200078e0016 */
[----:B------:R-:W-:Y:S01]  /*1d70*/  ISETP.GE.AND P6, PT, R8, RZ, PT ;  /* 0x000000ff0800720c */ /* 0x000fe20003fc6270 */
[----:B------:R-:W-:Y:S01]  /*1d80*/  IMAD.HI.U32 R22, R20, R21, RZ ;  /* 0x0000001514167227 */ /* 0x000fe200078e00ff */
[----:B------:R-:W-:-:S02]  /*1d90*/  ISETP.GT.U32.AND P5, PT, R9, R27, PT ;  /* 0x0000001b0900720c */ /* 0x000fc40003fa4070 */
[----:B-1----:R-:W-:Y:S01]  /*1da0*/  IABS R4, R24 ;  /* 0x0000001800047213 */ /* 0x002fe20000000000 */
[----:B------:R-:W-:-:S04]  /*1db0*/  IMAD.HI.U32 R7, R20, R7, RZ ;  /* 0x0000000714077227 */ /* 0x000fc800078e00ff */
[----:B------:R-:W-:Y:S02]  /*1dc0*/  IMAD.MOV.U32 R8, RZ, RZ, R4 ;  /* 0x000000ffff087224 */ /* 0x000fe400078e0004 */
[----:B------:R-:W-:-:S04]  /*1dd0*/  IMAD.HI.U32 R4, R20, R23, RZ ;  /* 0x0000001714047227 */ /* 0x000fc800078e00ff */
[----:B------:R-:W-:-:S04]  /*1de0*/  IMAD.HI.U32 R8, R20, R8, RZ ;  /* 0x0000000814087227 */ /* 0x000fc800078e00ff */
[----:B------:R-:W-:Y:S02]  /*1df0*/  IMAD.MOV R20, RZ, RZ, -R22 ;  /* 0x000000ffff147224 */ /* 0x000fe400078e0a16 */
[----:B------:R-:W-:Y:S02]  /*1e00*/  IMAD.MOV R4, RZ, RZ, -R4 ;  /* 0x000000ffff047224 */ /* 0x000fe400078e0a04 */
[----:B------:R-:W-:Y:S02]  /*1e10*/  IMAD.HI.U32 R22, R6, R28, RZ ;  /* 0x0000001c06167227 */ /* 0x000fe400078e00ff */
[----:B------:R-:W2:Y:S02]  /*1e20*/  LDL.LU R6, [R1+0x974] ;  /* 0x0009740001067983 */ /* 0x000ea40000300800 */
[----:B------:R-:W-:Y:S02]  /*1e30*/  IMAD R20, R9, R20, R21 ;  /* 0x0000001409147224 */ /* 0x000fe400078e0215 */
[----:B------:R-:W-:-:S02]  /*1e40*/  IMAD.MOV.U32 R21, RZ, RZ, R4 ;  /* 0x000000ffff157224 */ /* 0x000fc400078e0004 */
[----:B------:R-:W-:Y:S01]  /*1e50*/  IMAD.MOV R4, RZ, RZ, -R22 ;  /* 0x000000ffff047224 */ /* 0x000fe200078e0a16 */
[----:B------:R-:W-:Y:S01]  /*1e60*/  LOP3.LUT R22, R24, 0x4, RZ, 0xfc, !PT ;  /* 0x0000000418167812 */ /* 0x000fe200078efcff */
[----:B------:R-:W-:Y:S02]  /*1e70*/  IMAD.MOV R7, RZ, RZ, -R7 ;  /* 0x000000ffff077224 */ /* 0x000fe400078e0a07 */
[----:B------:R-:W-:Y:S01]  /*1e80*/  IMAD R21, R9, R21, R23 ;  /* 0x0000001509157224 */ /* 0x000fe200078e0217 */
[----:B------:R-:W-:Y:S01]  /*1e90*/  IABS R22, R22 ;  /* 0x0000001600167213 */ /* 0x000fe20000000000 */
[----:B------:R-:W-:Y:S01]  /*1ea0*/  IMAD.MOV R8, RZ, RZ, -R8 ;  /* 0x000000ffff087224 */ /* 0x000fe200078e0a08 */
[----:B------:R-:W-:Y:S01]  /*1eb0*/  IABS R23, R24 ;  /* 0x0000001800177213 */ /* 0x000fe20000000000 */
[----:B------:R-:W-:Y:S01]  /*1ec0*/  @!P5 IMAD.IADD R27, R27, 0x1, -R9 ;  /* 0x000000011b1bd824 */ /* 0x000fe200078e0a09 */
[C---:B------:R-:W-:Y:S01]  /*1ed0*/  ISETP.GT.U32.AND P5, PT, R9.reuse, R12, PT ;  /* 0x0000000c0900720c */ /* 0x040fe20003fa4070 */
[----:B------:R-:W-:-:S02]  /*1ee0*/  IMAD R22, R9, R7, R22 ;  /* 0x0000000709167224 */ /* 0x000fc400078e0216 */
[----:B------:R-:W3:Y:S01]  /*1ef0*/  LDL.LU R7, [R1+0x970] ;  /* 0x0009700001077983 */ /* 0x000ee20000300800 */
[----:B------:R-:W-:-:S03]  /*1f00*/  IMAD R23, R9, R8, R23 ;  /* 0x0000000809177224 */ /* 0x000fc600078e0217 */
[----:B------:R-:W4:Y:S06]  /*1f10*/  LDL.LU R8, [R1+0x96c] ;  /* 0x00096c0001087983 */ /* 0x000f2c0000300800 */
[----:B------:R-:W-:-:S05]  /*1f20*/  @!P5 IMAD.IADD R12, R12, 0x1, -R9 ;  /* 0x000000010c0cd824 */ /* 0x000fca00078e0a09 */
[----:B------:R-:W-:-:S13]  /*1f30*/  ISETP.GT.U32.AND P5, PT, R9, R12, PT ;  /* 0x0000000c0900720c */ /* 0x000fda0003fa4070 */
[----:B------:R-:W-:Y:S01]  /*1f40*/  @!P5 IMAD.IADD R12, R12, 0x1, -R9 ;  /* 0x000000010c0cd824 */ /* 0x000fe200078e0a09 */
[----:B------:R-:W-:-:S13]  /*1f50*/  ISETP.GT.U32.AND P5, PT, R9, R17, PT ;  /* 0x000000110900720c */ /* 0x000fda0003fa4070 */
[----:B------:R-:W-:Y:S01]  /*1f60*/  @!P5 IMAD.IADD R17, R17, 0x1, -R9 ;  /* 0x000000011111d824 */ /* 0x000fe200078e0a09 */
[----:B------:R-:W-:-:S13]  /*1f70*/  ISETP.GT.U32.AND P5, PT, R9, R19, PT ;  /* 0x000000130900720c */ /* 0x000fda0003fa4070 */
[----:B------:R-:W-:Y:S01]  /*1f80*/  @!P5 IMAD.IADD R19, R19, 0x1, -R9 ;  /* 0x000000011313d824 */ /* 0x000fe200078e0a09 */
[C---:B------:R-:W-:Y:S01]  /*1f90*/  ISETP.GT.U32.AND P5, PT, R9.reuse, R14, PT ;  /* 0x0000000e0900720c */ /* 0x040fe20003fa4070 */
[----:B------:R-:W-:Y:S01]  /*1fa0*/  @!P3 IMAD.MOV R25, RZ, RZ, -R25 ;  /* 0x000000ffff19b224 */ /* 0x000fe200078e0a19 */
[C---:B------:R-:W-:Y:S01]  /*1fb0*/  ISETP.GT.U32.AND P3, PT, R9.reuse, R13, PT ;  /* 0x0000000d0900720c */ /* 0x040fe20003f64070 */
[----:B------:R-:W-:Y:S01]  /*1fc0*/  @!P1 IMAD.MOV R26, RZ, RZ, -R26 ;  /* 0x000000ffff1a9224 */ /* 0x000fe200078e0a1a */
[----:B------:R-:W-:Y:S01]  /*1fd0*/  ISETP.GT.U32.AND P1, PT, R9, R16, PT ;  /* 0x000000100900720c */ /* 0x000fe20003f24070 */
[----:B------:R-:W-:-:S08]  /*1fe0*/  @!P2 IMAD.MOV R27, RZ, RZ, -R27 ;  /* 0x000000ffff1ba224 */ /* 0x000fd000078e0a1b */
[----:B------:R-:W-:Y:S01]  /*1ff0*/  @!P5 IMAD.IADD R14, R14, 0x1, -R9 ;  /* 0x000000010e0ed824 */ /* 0x000fe200078e0a09 */
[C---:B------:R-:W-:Y:S01]  /*2000*/  ISETP.GT.U32.AND P5, PT, R9.reuse, R15, PT ;  /* 0x0000000f0900720c */ /* 0x040fe20003fa4070 */
[----:B------:R-:W-:Y:S01]  /*2010*/  @!P0 IMAD.MOV R10, RZ, RZ, -R10 ;  /* 0x000000ffff0a8224 */ /* 0x000fe200078e0a0a */
[C---:B------:R-:W-:Y:S02]  /*2020*/  ISETP.GT.U32.AND P2, PT, R9.reuse, R17, PT ;  /* 0x000000110900720c */ /* 0x040fe40003f44070 */
[C---:B------:R-:W-:Y:S01]  /*2030*/  ISETP.GT.U32.AND P0, PT, R9.reuse, R18, PT ;  /* 0x000000120900720c */ /* 0x040fe20003f04070 */
[----:B------:R-:W-:Y:S01]  /*2040*/  @!P4 IMAD.MOV R11, RZ, RZ, -R11 ;  /* 0x000000ffff0bc224 */ /* 0x000fe200078e0a0b */
[----:B------:R-:W-:Y:S01]  /*2050*/  ISETP.GT.U32.AND P4, PT, R9, R19, PT ;  /* 0x000000130900720c */ /* 0x000fe20003f84070 */
[----:B------:R-:W-:-:S06]  /*2060*/  @!P3 IMAD.IADD R13, R13, 0x1, -R9 ;  /* 0x000000010d0db824 */ /* 0x000fcc00078e0a09 */
[--C-:B------:R-:W-:Y:S01]  /*2070*/  @!P5 IMAD.IADD R15, R15, 0x1, -R9.reuse ;  /* 0x000000010f0fd824 */ /* 0x100fe200078e0a09 */
[C---:B------:R-:W-:Y:S01]  /*2080*/  ISETP.GT.U32.AND P3, PT, R9.reuse, R20, PT ;  /* 0x000000140900720c */ /* 0x040fe20003f64070 */
[--C-:B------:R-:W-:Y:S01]  /*2090*/  @!P1 IMAD.IADD R16, R16, 0x1, -R9.reuse ;  /* 0x0000000110109824 */ /* 0x100fe200078e0a09 */
[C---:B------:R-:W-:Y:S02]  /*20a0*/  ISETP.GT.U32.AND P1, PT, R9.reuse, R23, PT ;  /* 0x000000170900720c */ /* 0x040fe40003f24070 */
[----:B------:R-:W-:Y:S01]  /*20b0*/  ISETP.GT.U32.AND P5, PT, R9, R15, PT ;  /* 0x0000000f0900720c */ /* 0x000fe20003fa4070 */
[--C-:B------:R-:W-:Y:S01]  /*20c0*/  @!P2 IMAD.IADD R17, R17, 0x1, -R9.reuse ;  /* 0x000000011111a824 */ /* 0x100fe200078e0a09 */
[C---:B------:R-:W-:Y:S01]  /*20d0*/  ISETP.GT.U32.AND P2, PT, R9.reuse, R21, PT ;  /* 0x000000150900720c */ /* 0x040fe20003f44070 */
[----:B------:R-:W-:Y:S01]  /*20e0*/  @!P6 IMAD.MOV R12, RZ, RZ, -R12 ;  /* 0x000000ffff0ce224 */ /* 0x000fe200078e0a0c */
[C---:B------:R-:W-:Y:S01]  /*20f0*/  ISETP.GT.U32.AND P6, PT, R9.reuse, R14, PT ;  /* 0x0000000e0900720c */ /* 0x040fe20003fc4070 */
[--C-:B------:R-:W-:Y:S01]  /*2100*/  @!P0 IMAD.IADD R18, R18, 0x1, -R9.reuse ;  /* 0x0000000112128824 */ /* 0x100fe200078e0a09 */
[----:B------:R-:W-:Y:S01]  /*2110*/  ISETP.GT.U32.AND P0, PT, R9, R22, PT ;  /* 0x000000160900720c */ /* 0x000fe20003f04070 */
[--C-:B------:R-:W-:Y:S01]  /*2120*/  @!P4 IMAD.IADD R19, R19, 0x1, -R9.reuse ;  /* 0x000000011313c824 */ /* 0x100fe200078e0a09 */
[----:B------:R-:W-:Y:S01]  /*2130*/  ISETP.GE.AND P4, PT, R24, RZ, PT ;  /* 0x000000ff1800720c */ /* 0x000fe20003f86270 */
[--C-:B------:R-:W-:Y:S01]  /*2140*/  @!P3 IMAD.IADD R20, R20, 0x1, -R9.reuse ;  /* 0x000000011414b824 */ /* 0x100fe200078e0a09 */
[----:B------:R-:W4:Y:S01]  /*2150*/  LDL.LU R24, [R1+0x58] ;  /* 0x0000580001187983 */ /* 0x000f220000300800 */
[----:B------:R-:W-:-:S02]  /*2160*/  @!P1 IMAD.IADD R23, R23, 0x1, -R9 ;  /* 0x0000000117179824 */ /* 0x000fc400078e0a09 */
[--C-:B------:R-:W-:Y:S02]  /*2170*/  @!P5 IMAD.IADD R15, R15, 0x1, -R9.reuse ;  /* 0x000000010f0fd824 */ /* 0x100fe400078e0a09 */
[--C-:B------:R-:W-:Y:S01]  /*2180*/  @!P2 IMAD.IADD R21, R21, 0x1, -R9.reuse ;  /* 0x000000011515a824 */ /* 0x100fe200078e0a09 */
[----:B------:R-:W-:Y:S01]  /*2190*/  ISETP.GE.AND P2, PT, R5, RZ, PT ;  /* 0x000000ff0500720c */ /* 0x000fe20003f46270 */
[--C-:B------:R-:W-:Y:S02]  /*21a0*/  @!P6 IMAD.IADD R14, R14, 0x1, -R9.reuse ;  /* 0x000000010e0ee824 */ /* 0x100fe400078e0a09 */
[----:B------:R-:W-:Y:S01]  /*21b0*/  @!P0 IMAD.IADD R22, R22, 0x1, -R9 ;  /* 0x0000000116168824 */ /* 0x000fe200078e0a09 */
[----:B--2---:R-:W-:Y:S02]  /*21c0*/  ISETP.GE.AND P1, PT, R6, RZ, PT ;  /* 0x000000ff0600720c */ /* 0x004fe40003f26270 */
[----:B---3--:R-:W-:Y:S02]  /*21d0*/  ISETP.GE.AND P3, PT, R7, RZ, PT ;  /* 0x000000ff0700720c */ /* 0x008fe40003f66270 */
[----:B----4-:R-:W-:-:S02]  /*21e0*/  ISETP.GE.AND P5, PT, R8, RZ, PT ;  /* 0x000000ff0800720c */ /* 0x010fc40003fa6270 */
[----:B------:R-:W2:Y:S04]  /*21f0*/  LDL.LU R8, [R1+0x968] ;  /* 0x0009680001087983 */ /* 0x000ea80000300800 */
[----:B------:R-:W3:Y:S04]  /*2200*/  LDL.LU R7, [R1+0x964] ;  /* 0x0009640001077983 */ /* 0x000ee80000300800 */
[----:B------:R-:W4:Y:S04]  /*2210*/  LDL.LU R6, [R1+0x960] ;  /* 0x0009600001067983 */ /* 0x000f280000300800 */
[----:B------:R-:W2:Y:S04]  /*2220*/  LDL.LU R5, [R1+0x95c] ;  /* 0x00095c0001057983 */ /* 0x000ea80000300800 */
[----:B------:R-:W2:Y:S01]  /*2230*/  LDL.LU R9, [R1+0x3c] ;  /* 0x00003c0001097983 */ /* 0x000ea20000300800 */
[----:B------:R-:W-:-:S02]  /*2240*/  @!P5 IMAD.MOV R13, RZ, RZ, -R13 ;  /* 0x000000ffff0dd224 */ /* 0x000fc400078e0a0d */
[----:B------:R-:W-:Y:S02]  /*2250*/  @!P3 IMAD.MOV R16, RZ, RZ, -R16 ;  /* 0x000000ffff10b224 */ /* 0x000fe400078e0a10 */
[----:B------:R-:W-:Y:S02]  /*2260*/  @!P1 IMAD.MOV R17, RZ, RZ, -R17 ;  /* 0x000000ffff119224 */ /* 0x000fe400078e0a11 */
[----:B------:R-:W-:Y:S02]  /*2270*/  @!P2 IMAD.MOV R18, RZ, RZ, -R18 ;  /* 0x000000ffff12a224 */ /* 0x000fe400078e0a12 */
[----:B------:R-:W-:Y:S02]  /*2280*/  IMAD R4, R29, R4, R28 ;  /* 0x000000041d047224 */ /* 0x000fe400078e021c */
[----:B------:R-:W0:Y:S01]  /*2290*/  S2R R28, SR_TID.X ;  /* 0x00000000001c7919 */ /* 0x000e220000002100 */
[----:B--2---:R-:W-:Y:S02]  /*22a0*/  ISETP.GE.AND P0, PT, R9, RZ, PT ;  /* 0x000000ff0900720c */ /* 0x004fe40003f06270 */
[----:B------:R-:W-:-:S04]  /*22b0*/  IABS R9, c[0x0][0x17c] ;  /* 0x00005f0000097a13 */ /* 0x000fc80000000000 */
[C---:B------:R-:W-:Y:S02]  /*22c0*/  ISETP.GT.U32.AND P5, PT, R9.reuse, R20, PT ;  /* 0x000000140900720c */ /* 0x040fe40003fa4070 */
[C---:B------:R-:W-:Y:S02]  /*22d0*/  ISETP.GT.U32.AND P3, PT, R9.reuse, R23, PT ;  /* 0x000000170900720c */ /* 0x040fe40003f64070 */
[C---:B------:R-:W-:Y:S02]  /*22e0*/  ISETP.GT.U32.AND P1, PT, R9.reuse, R21, PT ;  /* 0x000000150900720c */ /* 0x040fe40003f24070 */
[----:B------:R-:W-:Y:S02]  /*22f0*/  ISETP.GT.U32.AND P2, PT, R9, R22, PT ;  /* 0x000000160900720c */ /* 0x000fe40003f44070 */
[----:B------:R-:W2:Y:S01]  /*2300*/  LDL.LU R9, [R1+0x5c] ;  /* 0x00005c0001097983 */ /* 0x000ea20000300800 */
[----:B0-----:R-:W-:-:S05]  /*2310*/  LOP3.LUT R28, R28, 0x7, RZ, 0xc0, !PT ;  /* 0x000000071c1c7812 */ /* 0x001fca00078ec0ff */
[----:B------:R-:W-:-:S05]  /*2320*/  IMAD R28, R28, 0x410, RZ ;  /* 0x000004101c1c7824 */ /* 0x000fca00078e02ff */
[----:B------:R-:W-:Y:S02]  /*2330*/  LOP3.LUT R28, R28, R24, RZ, 0x3c, !PT ;  /* 0x000000181c1c7212 */ /* 0x000fe400078e3cff */
[----:B------:R-:W0:Y:S01]  /*2340*/  S2R R24, SR_TID.X ;  /* 0x0000000000187919 */ /* 0x000e220000002100 */
[----:B------:R-:W-:Y:S01]  /*2350*/  ISETP.GT.U32.AND P6, PT, R29, R4, PT ;  /* 0x000000041d00720c */ /* 0x000fe20003fc4070 */
[----:B------:R-:W-:-:S12]  /*2360*/  @!P0 IMAD.MOV R19, RZ, RZ, -R19 ;  /* 0x000000ffff138224 */ /* 0x000fd800078e0a13 */
[----:B------:R-:W-:Y:S02]  /*2370*/  @!P6 IMAD.IADD R4, R4, 0x1, -R29 ;  /* 0x000000010404e824 */ /* 0x000fe400078e0a1d */
[----:B0-----:R-:W-:Y:S01]  /*2380*/  IMAD.SHL.U32 R24, R24, 0x40, RZ ;  /* 0x0000004018187824 */ /* 0x001fe200078e00ff */
[----:B------:R-:W-:Y:S02]  /*2390*/  ISETP.GE.AND P6, PT, R3, RZ, PT ;  /* 0x000000ff0300720c */ /* 0x000fe40003fc6270 */
[----:B------:R-:W-:Y:S02]  /*23a0*/  ISETP.GT.U32.AND P0, PT, R29, R4, PT ;  /* 0x000000041d00720c */ /* 0x000fe40003f04070 */
[----:B--2---:R-:W-:Y:S02]  /*23b0*/  LOP3.LUT R24, R9, 0x800, R24, 0xf8, !PT ;  /* 0x0000080009187812 */ /* 0x004fe400078ef818 */
[----:B------:R-:W-:-:S03]  /*23c0*/  IABS R9, c[0x0][0x17c] ;  /* 0x00005f0000097a13 */ /* 0x000fc60000000000 */
[----:B------:R0:W-:Y:S02]  /*23d0*/  STL [R1+0x390], R24 ;  /* 0x0003901801007387 */ /* 0x0001e40000100800 */
[--C-:B------:R-:W-:Y:S01]  /*23e0*/  @!P5 IMAD.IADD R20, R20, 0x1, -R9.reuse ;  /* 0x000000011414d824 */ /* 0x100fe200078e0a09 */
[----:B------:R-:W-:Y:S01]  /*23f0*/  ISETP.GE.AND P5, PT, R2, RZ, PT ;  /* 0x000000ff0200720c */ /* 0x000fe20003fa6270 */
[--C-:B------:R-:W-:Y:S01]  /*2400*/  @!P3 IMAD.IADD R23, R23, 0x1, -R9.reuse ;  /* 0x000000011717b824 */ /* 0x100fe200078e0a09 */
[----:B------:R-:W-:Y:S01]  /*2410*/  ISETP.GE.AND P3, PT, R0, RZ, PT ;  /* 0x000000ff0000720c */ /* 0x000fe20003f66270 */
[----:B------:R-:W-:Y:S01]  /*2420*/  @!P1 IMAD.IADD R21, R21, 0x1, -R9 ;  /* 0x0000000115159824 */ /* 0x000fe200078e0a09 */
[----:B0-----:R-:W2:Y:S04]  /*2430*/  LDL.LU R24, [R1+0x30] ;  /* 0x0000300001187983 */ /* 0x001ea80000300800 */
[----:B------:R-:W2:Y:S04]  /*2440*/  LDL.LU R3, [R1+0x24] ;  /* 0x0000240001037983 */ /* 0x000ea80000300800 */
[----:B------:R-:W2:Y:S04]  /*2450*/  LDL.LU R2, [R1+0x20] ;  /* 0x0000200001027983 */ /* 0x000ea80000300800 */
[----:B------:R-:W2:Y:S04]  /*2460*/  LDL.LU R0, [R1+0x4] ;  /* 0x0000040001007983 */ /* 0x000ea80000300800 */
[----:B------:R-:W2:Y:S04]  /*2470*/  LDL.LU R29, [R1] ;  /* 0x00000000011d7983 */ /* 0x000ea80000300800 */
[----:B------:R-:W2:Y:S01]  /*2480*/  LDL.LU R9, [R1+0x34] ;  /* 0x0000340001097983 */ /* 0x000ea20000300800 */
[----:B------:R-:W-:Y:S01]  /*2490*/  @!P5 IMAD.MOV R15, RZ, RZ, -R15 ;  /* 0x000000ffff0fd224 */ /* 0x000fe200078e0a0f */
[----:B--2---:R-:W-:-:S02]  /*24a0*/  ISETP.GE.AND P1, PT, R9, RZ, PT ;  /* 0x000000ff0900720c */ /* 0x004fc40003f26270 */
[----:B------:R-:W-:-:S05]  /*24b0*/  IABS R9, c[0x0][0x17c] ;  /* 0x00005f0000097a13 */ /* 0x000fca0000000000 */
[----:B------:R-:W-:Y:S01]  /*24c0*/  @!P2 IMAD.IADD R22, R22, 0x1, -R9 ;  /* 0x000000011616a824 */ /* 0x000fe200078e0a09 */
[----:B------:R-:W-:Y:S02]  /*24d0*/  ISETP.GE.AND P2, PT, R24, RZ, PT ;  /* 0x000000ff1800720c */ /* 0x000fe40003f46270 */
[----:B------:R-:W0:Y:S04]  /*24e0*/  S2R R24, SR_TID.X ;  /* 0x0000000000187919 */ /* 0x000e280000002100 */
[----:B------:R-:W1:Y:S01]  /*24f0*/  S2R R9, SR_TID.X ;  /* 0x0000000000097919 */ /* 0x000e620000002100 */
[----:B0-----:R-:W-:-:S05]  /*2500*/  IMAD.SHL.U32 R24, R24, 0x200, RZ ;  /* 0x0000020018187824 */ /* 0x001fca00078e00ff */
[----:B------:R-:W-:Y:S02]  /*2510*/  LOP3.LUT R24, R24, 0x2000, RZ, 0xc0, !PT ;  /* 0x0000200018187812 */ /* 0x000fe400078ec0ff */
[----:B-1----:R-:W-:-:S03]  /*2520*/  LOP3.LUT R9, R9, 0x7f, RZ, 0xc0, !PT ;  /* 0x0000007f09097812 */ /* 0x002fc600078ec0ff */
[----:B------:R-:W-:Y:S01]  /*2530*/  IMAD.IADD R28, R24, 0x1, R28 ;  /* 0x00000001181c7824 */ /* 0x000fe200078e021c */
[----:B------:R-:W-:Y:S01]  /*2540*/  IABS R24, c[0x0][0x178] ;  /* 0x00005e0000187a13 */ /* 0x000fe20000000000 */
[----:B------:R-:W-:-:S04]  /*2550*/  IMAD R9, R9, c[0x0][0x18c], RZ ;  /* 0x0000630009097a24 */ /* 0x000fc800078e02ff */
[----:B------:R-:W-:Y:S01]  /*2560*/  @!P0 IMAD.IADD R4, R4, 0x1, -R24 ;  /* 0x0000000104048824 */ /* 0x000fe200078e0a18 */
[----:B------:R-:W-:Y:S02]  /*2570*/  ISETP.NE.AND P0, PT, RZ, c[0x0][0x17c], PT ;  /* 0x00005f00ff007a0c */ /* 0x000fe40003f05270 */
[----:B------:R-:W-:Y:S01]  /*2580*/  LOP3.LUT R24, RZ, c[0x0][0x17c], RZ, 0x33, !PT ;  /* 0x00005f00ff187a12 */ /* 0x000fe200078e33ff */
[----:B------:R-:W-:Y:S01]  /*2590*/  STL [R1+0x920], R28 ;  /* 0x0009201c01007387 */ /* 0x000fe20000100800 */
[----:B------:R-:W-:Y:S02]  /*25a0*/  LEA R9, P5, R9, c[0x0][0x168], 0x1 ;  /* 0x00005a0009097a11 */ /* 0x000fe400078a08ff */
[C---:B------:R-:W-:Y:S01]  /*25b0*/  SEL R3, R24.reuse, R3, !P0 ;  /* 0x0000000318037207 */ /* 0x040fe20004000000 */
[----:B------:R0:W-:Y:S01]  /*25c0*/  STL [R1+0x8], R4 ;  /* 0x0000080401007387 */ /* 0x0001e20000100800 */
[C---:B------:R-:W-:Y:S02]  /*25d0*/  SEL R2, R24.reuse, R2, !P0 ;  /* 0x0000000218027207 */ /* 0x040fe40004000000 */
[----:B------:R-:W-:-:S02]  /*25e0*/  SEL R0, R24, R0, !P0 ;  /* 0x0000000018007207 */ /* 0x000fc40004000000 */
[C---:B------:R-:W-:Y:S01]  /*25f0*/  SEL R29, R24.reuse, R29, !P0 ;  /* 0x0000001d181d7207 */ /* 0x040fe20004000000 */
[----:B0-----:R-:W2:Y:S04]  /*2600*/  LDL.LU R4, [R1+0x958] ;  /* 0x0009580001047983 */ /* 0x001ea80000300800 */
[----:B------:R-:W2:Y:S04]  /*2610*/  LDL.LU R28, [R1+0x2c] ;  /* 0x00002c00011c7983 */ /* 0x000ea80000300800 */
[----:B------:R0:W-:Y:S04]  /*2620*/  STL [R1+0x934], R9 ;  /* 0x0009340901007387 */ /* 0x0001e80000100800 */
[----:B0-----:R-:W2:Y:S04]  /*2630*/  LDL.LU R9, [R1+0x28] ;  /* 0x0000280001097983 */ /* 0x001ea80000300800 */
[----:B------:R0:W-:Y:S04]  /*2640*/  STL [R1+0x48], R3 ;  /* 0x0000480301007387 */ /* 0x0001e80000100800 */
[----:B0-----:R-:W2:Y:S04]  /*2650*/  LDL.LU R3, [R1+0x954] ;  /* 0x0009540001037983 */ /* 0x001ea80000300800 */
[----:B------:R0:W-:Y:S04]  /*2660*/  STL [R1+0x44], R2 ;  /* 0x0000440201007387 */ /* 0x0001e80000100800 */
[----:B0-----:R-:W2:Y:S04]  /*2670*/  LDL.LU R2, [R1+0x950] ;  /* 0x0009500001027983 */ /* 0x001ea80000300800 */
[----:B------:R0:W-:Y:S04]  /*2680*/  STL [R1+0x40], R0 ;  /* 0x0000400001007387 */ /* 0x0001e80000100800 */
[----:B0-----:R-:W3:Y:S04]  /*2690*/  LDL.LU R0, [R1+0x94c] ;  /* 0x00094c0001007983 */ /* 0x001ee80000300800 */
[----:B------:R0:W-:Y:S04]  /*26a0*/  STL [R1+0x3c], R29 ;  /* 0x00003c1d01007387 */ /* 0x0001e80000100800 */
[----:B0-----:R-:W3:Y:S01]  /*26b0*/  LDL.LU R29, [R1+0x948] ;  /* 0x00094800011d7983 */ /* 0x001ee20000300800 */
[----:B--2---:R-:W-:-:S02]  /*26c0*/  SEL R2, R24, R2, !P0 ;  /* 0x0000000218027207 */ /* 0x004fc40004000000 */
[----:B---3--:R-:W-:-:S05]  /*26d0*/  SEL R29, R24, R29, !P0 ;  /* 0x0000001d181d7207 */ /* 0x008fca0004000000 */
[----:B------:R0:W-:Y:S02]  /*26e0*/  STL [R1+0x38], R29 ;  /* 0x0000381d01007387 */ /* 0x0001e40000100800 */
[C---:B0-----:R-:W-:Y:S02]  /*26f0*/  SEL R29, R24.reuse, R0, !P0 ;  /* 0x00000000181d7207 */ /* 0x041fe40004000000 */
[C---:B------:R-:W-:Y:S02]  /*2700*/  SEL R0, R24.reuse, R3, !P0 ;  /* 0x0000000318007207 */ /* 0x040fe40004000000 */
[----:B------:R-:W-:Y:S01]  /*2710*/  SEL R24, R24, R4, !P0 ;  /* 0x0000000418187207 */ /* 0x000fe20004000000 */
[----:B------:R-:W-:Y:S04]  /*2720*/  STL [R1+0x34], R29 ;  /* 0x0000341d01007387 */ /* 0x000fe80000100800 */
[----:B------:R-:W-:Y:S04]  /*2730*/  STL [R1+0x30], R2 ;  /* 0x0000300201007387 */ /* 0x000fe80000100800 */
[----:B------:R0:W-:Y:S04]  /*2740*/  STL [R1+0x944], R24 ;  /* 0x0009441801007387 */ /* 0x0001e80000100800 */
[----:B------:R4:W-:Y:S01]  /*2750*/  STL [R1+0x24], R0 ;  /* 0x0000240001007387 */ /* 0x0009e20000100800 */
[----:B0-----:R-:W-:-:S04]  /*2760*/  LOP3.LUT R24, RZ, c[0x0][0x17c], RZ, 0x33, !PT ;  /* 0x00005f00ff187a12 */ /* 0x001fc800078e33ff */
[C---:B------:R-:W-:Y:S02]  /*2770*/  SEL R2, R24.reuse, R5, !P0 ;  /* 0x0000000518027207 */ /* 0x040fe40004000000 */
[C---:B----4-:R-:W-:Y:S02]  /*2780*/  SEL R0, R24.reuse, R6, !P0 ;  /* 0x0000000618007207 */ /* 0x050fe40004000000 */
[C---:B------:R-:W-:Y:S01]  /*2790*/  SEL R3, R24.reuse, R7, !P0 ;  /* 0x0000000718037207 */ /* 0x040fe20004000000 */
[----:B------:R0:W-:Y:S01]  /*27a0*/  STL [R1+0x20], R2 ;  /* 0x0000200201007387 */ /* 0x0001e20000100800 */
[----:B------:R-:W-:-:S03]  /*27b0*/  SEL R28, R24, R28, !P0 ;  /* 0x0000001c181c7207 */ /* 0x000fc60004000000 */
[----:B------:R1:W-:Y:S01]  /*27c0*/  STL [R1+0x1c], R0 ;  /* 0x00001c0001007387 */ /* 0x0003e20000100800 */
[----:B0-----:R-:W-:-:S03]  /*27d0*/  SEL R2, R24, R8, !P0 ;  /* 0x0000000818027207 */ /* 0x001fc60004000000 */
[----:B------:R-:W-:Y:S01]  /*27e0*/  STL [R1+0x18], R3 ;  /* 0x0000180301007387 */ /* 0x000fe20000100800 */
[----:B-1----:R-:W-:-:S03]  /*27f0*/  SEL R0, R24, R9, !P0 ;  /* 0x0000000918007207 */ /* 0x002fc60004000000 */
[----:B------:R0:W-:Y:S04]  /*2800*/  STL [R1+0x14], R2 ;  /* 0x0000140201007387 */ /* 0x0001e80000100800 */
[----:B------:R-:W-:Y:S04]  /*2810*/  STL [R1+0x938], R28 ;  /* 0x0009381c01007387 */ /* 0x000fe80000100800 */
[----:B------:R1:W-:Y:S04]  /*2820*/  STL [R1+0x10], R0 ;  /* 0x0000100001007387 */ /* 0x0003e80000100800 */
[----:B0-----:R-:W2:Y:S04]  /*2830*/  LDL.LU R2, [R1+0x48] ;  /* 0x0000480001027983 */ /* 0x001ea80000300800 */
[----:B------:R-:W3:Y:S01]  /*2840*/  LDL.LU R3, [R1+0x44] ;  /* 0x0000440001037983 */ /* 0x000ee20000300800 */
[----:B-1----:R-:W-:-:S05]  /*2850*/  SEL R0, R24, R25, !P0 ;  /* 0x0000001918007207 */ /* 0x002fca0004000000 */
[----:B------:R-:W-:Y:S04]  /*2860*/  STL [R1+0x4], R0 ;  /* 0x0000040001007387 */ /* 0x000fe80000100800 */
[----:B------:R-:W4:Y:S04]  /*2870*/  LDL.LU R4, [R1+0x40] ;  /* 0x0000400001047983 */ /* 0x000f280000300800 */
[----:B------:R-:W2:Y:S04]  /*2880*/  LDL.LU R5, [R1+0x3c] ;  /* 0x00003c0001057983 */ /* 0x000ea80000300800 */
[----:B------:R-:W2:Y:S04]  /*2890*/  LDL.LU R6, [R1+0x38] ;  /* 0x0000380001067983 */ /* 0x000ea80000300800 */
[----:B------:R-:W2:Y:S04]  /*28a0*/  LDL.LU R7, [R1+0x34] ;  /* 0x0000340001077983 */ /* 0x000ea80000300800 */
[----:B------:R-:W2:Y:S04]  /*28b0*/  LDL.LU R8, [R1+0x30] ;  /* 0x0000300001087983 */ /* 0x000ea80000300800 */
[----:B------:R-:W2:Y:S04]  /*28c0*/  LDL.LU R25, [R1+0x20] ;  /* 0x0000200001197983 */ /* 0x000ea80000300800 */
[----:B------:R-:W2:Y:S04]  /*28d0*/  LDL.LU R28, [R1+0x10] ;  /* 0x00001000011c7983 */ /* 0x000ea80000300800 */
[----:B--2---:R0:W-:Y:S04]  /*28e0*/  STL [R1+0x93c], R28 ;  /* 0x00093c1c01007387 */ /* 0x0041e80000100800 */
[----:B0-----:R-:W2:Y:S01]  /*28f0*/  LDL.LU R28, [R1+0x14] ;  /* 0x00001400011c7983 */ /* 0x001ea20000300800 */
[----:B------:R-:W-:-:S03]  /*2900*/  @!P6 IMAD.MOV R14, RZ, RZ, -R14 ;  /* 0x000000ffff0ee224 */ /* 0x000fc600078e0a0e */
[----:B--2---:R0:W-:Y:S04]  /*2910*/  STL [R1+0x940], R28 ;  /* 0x0009401c01007387 */ /* 0x0041e80000100800 */
[----:B0-----:R-:W2:Y:S01]  /*2920*/  LDL.LU R28, [R1+0x18] ;  /* 0x00001800011c7983 */ /* 0x001ea20000300800 */
[----:B------:R-:W-:Y:S02]  /*2930*/  @!P3 IMAD.MOV R20, RZ, RZ, -R20 ;  /* 0x000000ffff14b224 */ /* 0x000fe400078e0a14 */
[----:B------:R-:W-:Y:S02]  /*2940*/  @!P4 IMAD.MOV R23, RZ, RZ, -R23 ;  /* 0x000000ffff17c224 */ /* 0x000fe400078e0a17 */
[----:B------:R-:W-:Y:S02]  /*2950*/  @!P1 IMAD.MOV R21, RZ, RZ, -R21 ;  /* 0x000000ffff159224 */ /* 0x000fe400078e0a15 */
[----:B------:R-:W-:Y:S01]  /*2960*/  @!P2 IMAD.MOV R22, RZ, RZ, -R22 ;  /* 0x000000ffff16a224 */ /* 0x000fe200078e0a16 */
[----:B------:R-:W-:-:S02]  /*2970*/  SEL R9, R24, R26, !P0 ;  /* 0x0000001a18097207 */ /* 0x000fc40004000000 */
[C---:B------:R-:W-:Y:S01]  /*2980*/  SEL R29, R24.reuse, R27, !P0 ;  /* 0x0000001b181d7207 */ /* 0x040fe20004000000 */
[----:B------:R-:W3:Y:S01]  /*2990*/  LDL.LU R26, [R1+0x1c] ;  /* 0x00001c00011a7983 */ /* 0x000ee20000300800 */
[C---:B------:R-:W-:Y:S02]  /*29a0*/  SEL R27, R24.reuse, R10, !P0 ;  /* 0x0000000a181b7207 */ /* 0x040fe40004000000 */
[C---:B------:R-:W-:Y:S01]  /*29b0*/  SEL R11, R24.reuse, R11, !P0 ;  /* 0x0000000b180b7207 */ /* 0x040fe20004000000 */
[----:B------:R-:W3:Y:S01]  /*29c0*/  LDL.LU R10, [R1+0x24] ;  /* 0x00002400010a7983 */ /* 0x000ee20000300800 */
[C---:B------:R-:W-:Y:S02]  /*29d0*/  SEL R12, R24.reuse, R12, !P0 ;  /* 0x0000000c180c7207 */ /* 0x040fe40004000000 */
[C---:B------:R-:W-:Y:S02]  /*29e0*/  SEL R13, R24.reuse, R13, !P0 ;  /* 0x0000000d180d7207 */ /* 0x040fe40004000000 */
[----:B------:R-:W-:-:S02]  /*29f0*/  SEL R16, R24, R16, !P0 ;  /* 0x0000001018107207 */ /* 0x000fc40004000000 */
[C---:B------:R-:W-:Y:S02]  /*2a00*/  SEL R17, R24.reuse, R17, !P0 ;  /* 0x0000001118117207 */ /* 0x040fe40004000000 */
[C---:B------:R-:W-:Y:S02]  /*2a10*/  SEL R18, R24.reuse, R18, !P0 ;  /* 0x0000001218127207 */ /* 0x040fe40004000000 */
[C---:B------:R-:W-:Y:S02]  /*2a20*/  SEL R19, R24.reuse, R19, !P0 ;  /* 0x0000001318137207 */ /* 0x040fe40004000000 */
[C---:B------:R-:W-:Y:S02]  /*2a30*/  SEL R14, R24.reuse, R14, !P0 ;  /* 0x0000000e180e7207 */ /* 0x040fe40004000000 */
[C---:B------:R-:W-:Y:S02]  /*2a40*/  SEL R15, R24.reuse, R15, !P0 ;  /* 0x0000000f180f7207 */ /* 0x040fe40004000000 */
[----:B------:R-:W-:-:S02]  /*2a50*/  SEL R20, R24, R20, !P0 ;  /* 0x0000001418147207 */ /* 0x000fc40004000000 */
[C---:B------:R-:W-:Y:S02]  /*2a60*/  SEL R21, R24.reuse, R21, !P0 ;  /* 0x0000001518157207 */ /* 0x040fe40004000000 */
[C---:B------:R-:W-:Y:S02]  /*2a70*/  SEL R22, R24.reuse, R22, !P0 ;  /* 0x0000001618167207 */ /* 0x040fe40004000000 */
[----:B------:R-:W-:Y:S02]  /*2a80*/  SEL R23, R24, R23, !P0 ;  /* 0x0000001718177207 */ /* 0x000fe40004000000 */
[----:B------:R-:W3:Y:S01]  /*2a90*/  LDL.LU R24, [R1+0x944] ;  /* 0x0009440001187983 */ /* 0x000ee20000300800 */
[----:B--2---:R-:W-:-:S05]  /*2aa0*/  IMAD R28, R28, c[0x0][0x190], RZ ;  /* 0x000064001c1c7a24 */ /* 0x004fca00078e02ff */
[----:B------:R0:W-:Y:S04]  /*2ab0*/  STL [R1+0x18], R28 ;  /* 0x0000181c01007387 */ /* 0x0001e80000100800 */
[----:B0-----:R-:W2:Y:S02]  /*2ac0*/  LDL.LU R28, [R1+0x940] ;  /* 0x00094000011c7983 */ /* 0x001ea40000300800 */
        /* <DEDUP_REMOVED lines=10> */
[----:B------:R0:W-:Y:S02]  /*2b70*/  STL [R1+0x4], R28 ;  /* 0x0000041c01007387 */ /* 0x0001e40000100800 */
[----:B0-----:R-:W-:Y:S02]  /*2b80*/  IMAD R28, R9, c[0x0][0x190], RZ ;  /* 0x00006400091c7a24 */ /* 0x001fe400078e02ff */
[----:B------:R-:W2:Y:S01]  /*2b90*/  LDL.LU R9, [R1+0x934] ;  /* 0x0009340001097983 */ /* 0x000ea20000300800 */
[----:B------:R-:W-:-:S03]  /*2ba0*/  IMAD R2, R2, c[0x0][0x190], RZ ;  /* 0x0000640002027a24 */ /* 0x000fc600078e02ff */
[----:B------:R2:W-:Y:S01]  /*2bb0*/  STL [R1], R28 ;  /* 0x0000001c01007387 */ /* 0x0005e20000100800 */
[----:B---3--:R-:W-:-:S03]  /*2bc0*/  IMAD R3, R3, c[0x0][0x190], RZ ;  /* 0x0000640003037a24 */ /* 0x008fc600078e02ff */
[----:B------:R-:W0:Y:S01]  /*2bd0*/  S2R R0, SR_TID.X ;  /* 0x0000000000007919 */ /* 0x000e220000002100 */
[----:B----4-:R-:W-:Y:S02]  /*2be0*/  IMAD R4, R4, c[0x0][0x190], RZ ;  /* 0x0000640004047a24 */ /* 0x010fe400078e02ff */
[----:B------:R-:W-:Y:S02]  /*2bf0*/  IMAD R5, R5, c[0x0][0x190], RZ ;  /* 0x0000640005057a24 */ /* 0x000fe400078e02ff */
[----:B------:R-:W-:Y:S02]  /*2c00*/  IMAD R6, R6, c[0x0][0x190], RZ ;  /* 0x0000640006067a24 */ /* 0x000fe400078e02ff */
[----:B------:R-:W-:Y:S02]  /*2c10*/  IMAD R7, R7, c[0x0][0x190], RZ ;  /* 0x0000640007077a24 */ /* 0x000fe400078e02ff */
[----:B------:R-:W-:Y:S01]  /*2c20*/  IMAD R8, R8, c[0x0][0x190], RZ ;  /* 0x0000640008087a24 */ /* 0x000fe200078e02ff */
[----:B0-----:R-:W-:-:S05]  /*2c30*/  LOP3.LUT R0, R0, 0x7f, RZ, 0xc0, !PT ;  /* 0x0000007f00007812 */ /* 0x001fca00078ec0ff */
[----:B------:R-:W-:-:S05]  /*2c40*/  IMAD R0, R0, c[0x0][0x18c], RZ ;  /* 0x0000630000007a24 */ /* 0x000fca00078e02ff */
[----:B------:R-:W-:Y:S01]  /*2c50*/  LEA.HI.X.SX32 R0, R0, c[0x0][0x16c], 0x1, P5 ;  /* 0x00005b0000007a11 */ /* 0x000fe200028f0eff */
[----:B------:R-:W-:Y:S02]  /*2c60*/  IMAD R10, R10, c[0x0][0x190], RZ ;  /* 0x000064000a0a7a24 */ /* 0x000fe400078e02ff */
[----:B------:R-:W-:Y:S02]  /*2c70*/  IMAD R24, R24, c[0x0][0x190], RZ ;  /* 0x0000640018187a24 */ /* 0x000fe400078e02ff */
[----:B------:R-:W-:Y:S02]  /*2c80*/  IMAD R25, R25, c[0x0][0x190], RZ ;  /* 0x0000640019197a24 */ /* 0x000fe400078e02ff */
[----:B------:R-:W-:Y:S01]  /*2c90*/  IMAD R26, R26, c[0x0][0x190], RZ ;  /* 0x000064001a1a7a24 */ /* 0x000fe200078e02ff */
[----:B--2---:R-:W-:-:S05]  /*2ca0*/  LEA R28, P4, R2, R9, 0x1 ;  /* 0x00000009021c7211 */ /* 0x004fca00078808ff */
[----:B------:R0:W-:Y:S02]  /*2cb0*/  STL [R1+0x8d8], R28 ;  /* 0x0008d81c01007387 */ /* 0x0001e40000100800 */
[----:B0-----:R-:W-:-:S05]  /*2cc0*/  LEA R28, P3, R3, R9, 0x1 ;  /* 0x00000009031c7211 */ /* 0x001fca00078608ff */
        /* <DEDUP_REMOVED lines=11> */
[----:B0-----:R-:W-:Y:S02]  /*2d80*/  LEA.HI.X.SX32 R28, R2, R0, 0x1, P4 ;  /* 0x00000000021c7211 */ /* 0x001fe400020f0eff */
[----:B------:R-:W2:Y:S04]  /*2d90*/  LDL.LU R2, [R1] ;  /* 0x0000000001027983 */ /* 0x000ea80000300800 */
[----:B------:R0:W-:Y:S02]  /*2da0*/  STL [R1+0x8d0], R28 ;  /* 0x0008d01c01007387 */ /* 0x0001e40000100800 */
[----:B0-----:R-:W-:-:S05]  /*2db0*/  LEA R28, P4, R10, R9, 0x1 ;  /* 0x000000090a1c7211 */ /* 0x001fca00078808ff */
[----:B------:R0:W-:Y:S02]  /*2dc0*/  STL [R1+0x8d4], R28 ;  /* 0x0008d41c01007387 */ /* 0x0001e40000100800 */
[----:B0-----:R-:W-:Y:S02]  /*2dd0*/  LEA.HI.X.SX32 R28, R3, R0, 0x1, P3 ;  /* 0x00000000031c7211 */ /* 0x001fe400018f0eff */
[----:B------:R-:W3:Y:S04]  /*2de0*/  LDL.LU R3, [R1+0x4] ;  /* 0x0000040001037983 */ /* 0x000ee80000300800 */
[----:B------:R0:W-:Y:S02]  /*2df0*/  STL [R1+0x8c8], R28 ;  /* 0x0008c81c01007387 */ /* 0x0001e40000100800 */
[----:B0-----:R-:W-:-:S05]  /*2e00*/  LEA R28, P3, R24, R9, 0x1 ;  /* 0x00000009181c7211 */ /* 0x001fca00078608ff */
[----:B------:R0:W-:Y:S02]  /*2e10*/  STL [R1+0x8cc], R28 ;  /* 0x0008cc1c01007387 */ /* 0x0001e40000100800 */
[----:B0-----:R-:W-:Y:S02]  /*2e20*/  LEA.HI.X.SX32 R28, R4, R0, 0x1, P2 ;  /* 0x00000000041c7211 */ /* 0x001fe400010f0eff */
[----:B------:R-:W4:Y:S04]  /*2e30*/  LDL.LU R4, [R1+0x10] ;  /* 0x0000100001047983 */ /* 0x000f280000300800 */
[----:B------:R0:W-:Y:S02]  /*2e40*/  STL [R1+0x8c0], R28 ;  /* 0x0008c01c01007387 */ /* 0x0001e40000100800 */
[----:B0-----:R-:W-:-:S05]  /*2e50*/  LEA R28, P2, R25, R9, 0x1 ;  /* 0x00000009191c7211 */ /* 0x001fca00078408ff */
[----:B------:R0:W-:Y:S02]  /*2e60*/  STL [R1+0x8c4], R28 ;  /* 0x0008c41c01007387 */ /* 0x0001e40000100800 */
[----:B0-----:R-:W-:Y:S02]  /*2e70*/  LEA.HI.X.SX32 R28, R5, R0, 0x1, P1 ;  /* 0x00000000051c7211 */ /* 0x001fe400008f0eff */
[----:B------:R-:W2:Y:S04]  /*2e80*/  LDL.LU R5, [R1+0x14] ;  /* 0x0000140001057983 */ /* 0x000ea80000300800 */
[----:B------:R0:W-:Y:S02]  /*2e90*/  STL [R1+0x8b8], R28 ;  /* 0x0008b81c01007387 */ /* 0x0001e40000100800 */
[----:B0-----:R-:W-:-:S05]  /*2ea0*/  LEA R28, P1, R26, R9, 0x1 ;  /* 0x000000091a1c7211 */ /* 0x001fca00078208ff */
[----:B------:R0:W-:Y:S02]  /*2eb0*/  STL [R1+0x8bc], R28 ;  /* 0x0008bc1c01007387 */ /* 0x0001e40000100800 */
[-C--:B0-----:R-:W-:Y:S02]  /*2ec0*/  LEA.HI.X.SX32 R28, R6, R0.reuse, 0x1, P0 ;  /* 0x00000000061c7211 */ /* 0x081fe400000f0eff */
[----:B------:R-:W2:Y:S04]  /*2ed0*/  LDL.LU R6, [R1+0x18] ;  /* 0x0000180001067983 */ /* 0x000ea80000300800 */
[----:B------:R2:W-:Y:S01]  /*2ee0*/  STL [R1+0x8b0], R28 ;  /* 0x0008b01c01007387 */ /* 0x0005e20000100800 */
[----:B------:R-:W-:Y:S02]  /*2ef0*/  LEA.HI.X.SX32 R7, R7, R0, 0x1, P6 ;  /* 0x0000000007077211 */ /* 0x000fe400030f0eff */
[----:B--2---:R-:W-:-:S05]  /*2f00*/  LEA R28, P0, R6, R9, 0x1 ;  /* 0x00000009061c7211 */ /* 0x004fca00078008ff */
[----:B------:R0:W-:Y:S04]  /*2f10*/  STL [R1+0x8b4], R28 ;  /* 0x0008b41c01007387 */ /* 0x0001e80000100800 */
[----:B0-----:R-:W2:Y:S04]  /*2f20*/  LDL.LU R28, [R1+0x930] ;  /* 0x00093000011c7983 */ /* 0x001ea80000300800 */
[----:B------:R0:W-:Y:S01]  /*2f30*/  STL [R1+0x8a8], R7 ;  /* 0x0008a80701007387 */ /* 0x0001e20000100800 */
[----:B------:R-:W-:Y:S02]  /*2f40*/  LEA.HI.X.SX32 R8, R8, R0, 0x1, P5 ;  /* 0x0000000008087211 */ /* 0x000fe400028f0eff */
[----:B0-----:R-:W-:-:S05]  /*2f50*/  LEA R7, P6, R5, R9, 0x1 ;  /* 0x0000000905077211 */ /* 0x001fca00078c08ff */
[----:B------:R4:W-:Y:S01]  /*2f60*/  STL [R1+0x8ac], R7 ;  /* 0x0008ac0701007387 */ /* 0x0009e20000100800 */
[----:B------:R-:W-:-:S03]  /*2f70*/  LEA.HI.X.SX32 R10, R10, R0, 0x1, P4 ;  /* 0x000000000a0a7211 */ /* 0x000fc600020f0eff */
[----:B------:R-:W-:Y:S01]  /*2f80*/  STL [R1+0x8a0], R8 ;  /* 0x0008a00801007387 */ /* 0x000fe20000100800 */
[----:B----4-:R-:W-:-:S05]  /*2f90*/  LEA R7, P5, R4, R9, 0x1 ;  /* 0x0000000904077211 */ /* 0x010fca00078a08ff */
[----:B------:R0:W-:Y:S01]  /*2fa0*/  STL [R1+0x8a4], R7 ;  /* 0x0008a40701007387 */ /* 0x0001e20000100800 */
[----:B------:R-:W-:-:S03]  /*2fb0*/  IMAD R29, R29, c[0x0][0x190], RZ ;  /* 0x000064001d1d7a24 */ /* 0x000fc600078e02ff */
[----:B------:R3:W-:Y:S01]  /*2fc0*/  STL [R1+0x898], R10 ;  /* 0x0008980a01007387 */ /* 0x0007e20000100800 */
[-C--:B0-----:R-:W-:Y:S02]  /*2fd0*/  LEA.HI.X.SX32 R7, R24, R0.reuse, 0x1, P3 ;  /* 0x0000000018077211 */ /* 0x081fe400018f0eff */
[----:B---3--:R-:W-:Y:S01]  /*2fe0*/  LEA R10, P3, R3, R9, 0x1 ;  /* 0x00000009030a7211 */ /* 0x008fe200078608ff */
[----:B------:R-:W-:Y:S02]  /*2ff0*/  IMAD R27, R27, c[0x0][0x190], RZ ;  /* 0x000064001b1b7a24 */ /* 0x000fe400078e02ff */
[----:B------:R-:W-:Y:S01]  /*3000*/  IMAD R11, R11, c[0x0][0x190], RZ ;  /* 0x000064000b0b7a24 */ /* 0x000fe200078e02ff */
[----:B------:R-:W-:Y:S01]  /*3010*/  LEA.HI.X.SX32 R5, R5, R0, 0x1, P6 ;  /* 0x0000000005057211 */ /* 0x000fe200030f0eff */
[----:B------:R-:W-:Y:S02]  /*3020*/  IMAD R12, R12, c[0x0][0x190], RZ ;  /* 0x000064000c0c7a24 */ /* 0x000fe400078e02ff */
[----:B------:R-:W-:-:S02]  /*3030*/  IMAD R13, R13, c[0x0][0x190], RZ ;  /* 0x000064000d0d7a24 */ /* 0x000fc400078e02ff */
[----:B------:R-:W-:Y:S02]  /*3040*/  IMAD R16, R16, c[0x0][0x190], RZ ;  /* 0x0000640010107a24 */ /* 0x000fe400078e02ff */
[----:B------:R-:W-:Y:S02]  /*3050*/  IMAD R17, R17, c[0x0][0x190], RZ ;  /* 0x0000640011117a24 */ /* 0x000fe400078e02ff */
[----:B------:R-:W-:Y:S02]  /*3060*/  IMAD R18, R18, c[0x0][0x190], RZ ;  /* 0x0000640012127a24 */ /* 0x000fe400078e02ff */
[----:B------:R-:W-:Y:S02]  /*3070*/  IMAD R19, R19, c[0x0][0x190], RZ ;  /* 0x0000640013137a24 */ /* 0x000fe400078e02ff */
[----:B------:R-:W-:Y:S02]  /*3080*/  IMAD R14, R14, c[0x0][0x190], RZ ;  /* 0x000064000e0e7a24 */ /* 0x000fe400078e02ff */
[----:B------:R-:W-:-:S02]  /*3090*/  IMAD R15, R15, c[0x0][0x190], RZ ;  /* 0x000064000f0f7a24 */ /* 0x000fc400078e02ff */
[----:B------:R-:W-:Y:S02]  /*30a0*/  IMAD R20, R20, c[0x0][0x190], RZ ;  /* 0x0000640014147a24 */ /* 0x000fe400078e02ff */
[----:B------:R-:W-:Y:S02]  /*30b0*/  IMAD R21, R21, c[0x0][0x190], RZ ;  /* 0x0000640015157a24 */ /* 0x000fe400078e02ff */
[----:B------:R-:W-:Y:S02]  /*30c0*/  IMAD R22, R22, c[0x0][0x190], RZ ;  /* 0x0000640016167a24 */ /* 0x000fe400078e02ff */
[----:B------:R-:W-:Y:S01]  /*30d0*/  IMAD R23, R23, c[0x0][0x190], RZ ;  /* 0x0000640017177a24 */ /* 0x000fe200078e02ff */
[----:B--2---:R-:W-:-:S05]  /*30e0*/  LEA R8, P4, R28, R9, 0x1 ;  /* 0x000000091c087211 */ /* 0x004fca00078808ff */
[----:B------:R0:W-:Y:S04]  /*30f0*/  STL [R1+0x89c], R8 ;  /* 0x00089c0801007387 */ /* 0x0001e80000100800 */
[----:B------:R1:W-:Y:S01]  /*3100*/  STL [R1+0x890], R7 ;  /* 0x0008900701007387 */ /* 0x0003e20000100800 */
[----:B0-----:R-:W-:-:S03]  /*3110*/  LEA.HI.X.SX32 R8, R25, R0, 0x1, P2 ;  /* 0x0000000019087211 */ /* 0x001fc600010f0eff */
[----:B------:R0:W-:Y:S01]  /*3120*/  STL [R1+0x894], R10 ;  /* 0x0008940a01007387 */ /* 0x0001e20000100800 */
[----:B-1----:R-:W-:-:S03]  /*3130*/  LEA R7, P2, R2, R9, 0x1 ;  /* 0x0000000902077211 */ /* 0x002fc600078408ff */
[----:B------:R1:W-:Y:S04]  /*3140*/  STL [R1+0x888], R8 ;  /* 0x0008880801007387 */ /* 0x0003e80000100800 */
[----:B------:R2:W-:Y:S01]  /*3150*/  STL [R1+0x88c], R7 ;  /* 0x00088c0701007387 */ /* 0x0005e20000100800 */
[----:B0-----:R-:W-:Y:S02]  /*3160*/  LEA.HI.X.SX32 R10, R26, R0, 0x1, P1 ;  /* 0x000000001a0a7211 */ /* 0x001fe400008f0eff */
[----:B-1----:R-:W-:-:S03]  /*3170*/  LEA R8, P1, R29, R9, 0x1 ;  /* 0x000000091d087211 */ /* 0x002fc600078208ff */
[----:B------:R-:W-:Y:S01]  /*3180*/  STL [R1+0x814], R10 ;  /* 0x0008140a01007387 */ /* 0x000fe20000100800 */
[----:B--2---:R-:W-:Y:S02]  /*3190*/  LEA.HI.X.SX32 R7, R6, R0, 0x1, P0 ;  /* 0x0000000006077211 */ /* 0x004fe400000f0eff */
[-C--:B------:R-:W-:Y:S01]  /*31a0*/  LEA R6, P0, R27, R9.reuse, 0x1 ;  /* 0x000000091b067211 */ /* 0x080fe200078008ff */
[----:B------:R-:W-:Y:S04]  /*31b0*/  STL [R1+0x834], R8 ;  /* 0x0008340801007387 */ /* 0x000fe80000100800 */
[----:B------:R0:W-:Y:S04]  /*31c0*/  STL [R1+0x818], R7 ;  /* 0x0008180701007387 */ /* 0x0001e80000100800 */
[----:B------:R1:W-:Y:S04]  /*31d0*/  STL [R1+0x83c], R6 ;  /* 0x00083c0601007387 */ /* 0x0003e80000100800 */
[----:B------:R2:W-:Y:S01]  /*31e0*/  STL [R1+0x81c], R5 ;  /* 0x00081c0501007387 */ /* 0x0005e20000100800 */
[----:B0-----:R-:W-:-:S02]  /*31f0*/  LEA R7, P6, R11, R9, 0x1 ;  /* 0x000000090b077211 */ /* 0x001fc400078c08ff */
[----:B-1----:R-:W-:-:S03]  /*3200*/  LEA.HI.X.SX32 R6, R4, R0, 0x1, P5 ;  /* 0x0000000004067211 */ /* 0x002fc600028f0eff */
[----:B------:R-:W-:Y:S01]  /*3210*/  STL [R1+0x844], R7 ;  /* 0x0008440701007387 */ /* 0x000fe20000100800 */
[----:B------:R-:W-:Y:S02]  /*3220*/  LEA.HI.X.SX32 R4, R28, R0, 0x1, P4 ;  /* 0x000000001c047211 */ /* 0x000fe400020f0eff */
[-C--:B--2---:R-:W-:Y:S01]  /*3230*/  LEA R5, P5, R12, R9.reuse, 0x1 ;  /* 0x000000090c057211 */ /* 0x084fe200078a08ff */
[----:B------:R-:W-:Y:S04]  /*3240*/  STL [R1+0x820], R6 ;  /* 0x0008200601007387 */ /* 0x000fe80000100800 */
[----:B------:R-:W2:Y:S04]  /*3250*/  LDL R28, [R1+0x91c] ;  /* 0x00091c00011c7983 */ /* 0x000ea80000100800 */
[----:B------:R0:W-:Y:S04]  /*3260*/  STL [R1+0x84c], R5 ;  /* 0x00084c0501007387 */ /* 0x0001e80000100800 */
[----:B------:R1:W-:Y:S01]  /*3270*/  STL [R1+0x824], R4 ;  /* 0x0008240401007387 */ /* 0x0003e20000100800 */
[----:B0-----:R-:W-:-:S02]  /*3280*/  LEA R5, P4, R13, R9, 0x1 ;  /* 0x000000090d057211 */ /* 0x001fc400078808ff */
[-C--:B-1----:R-:W-:Y:S02]  /*3290*/  LEA.HI.X.SX32 R4, R3, R0.reuse, 0x1, P3 ;  /* 0x0000000003047211 */ /* 0x082fe400018f0eff */
[----:B------:R-:W-:Y:S01]  /*32a0*/  LEA R3, P3, R16, R9, 0x1 ;  /* 0x0000000910037211 */ /* 0x000fe200078608ff */
[----:B------:R-:W-:Y:S01]  /*32b0*/  STL [R1+0x854], R5 ;  /* 0x0008540501007387 */ /* 0x000fe20000100800 */
[----:B------:R-:W-:-:S03]  /*32c0*/  LEA.HI.X.SX32 R2, R2, R0, 0x1, P2 ;  /* 0x0000000002027211 */ /* 0x000fc600010f0eff */
[----:B------:R0:W-:Y:S04]  /*32d0*/  STL [R1+0x828], R4 ;  /* 0x0008280401007387 */ /* 0x0001e80000100800 */
[----:B------:R1:W-:Y:S01]  /*32e0*/  STL [R1+0x85c], R3 ;  /* 0x00085c0301007387 */ /* 0x0003e20000100800 */
[----:B0-----:R-:W-:-:S03]  /*32f0*/  LEA R4, P2, R17, R9, 0x1 ;  /* 0x0000000911047211 */ /* 0x001fc600078408ff */
[----:B------:R0:W-:Y:S01]  /*3300*/  STL [R1+0x82c], R2 ;  /* 0x00082c0201007387 */ /* 0x0001e20000100800 */
[----:B-1----:R-:W-:-:S03]  /*3310*/  LEA.HI.X.SX32 R3, R29, R0, 0x1, P1 ;  /* 0x000000001d037211 */ /* 0x002fc600008f0eff */
[----:B------:R1:W-:Y:S04]  /*3320*/  STL [R1+0x864], R4 ;  /* 0x0008640401007387 */ /* 0x0003e80000100800 */
[----:B------:R3:W-:Y:S01]  /*3330*/  STL [R1+0x830], R3 ;  /* 0x0008300301007387 */ /* 0x0007e20000100800 */
[----:B0-----:R-:W-:Y:S02]  /*3340*/  LEA R2, P1, R18, R9, 0x1 ;  /* 0x0000000912027211 */ /* 0x001fe400078208ff */
[----:B-1----:R-:W-:-:S03]  /*3350*/  LEA.HI.X.SX32 R4, R27, R0, 0x1, P0 ;  /* 0x000000001b047211 */ /* 0x002fc600000f0eff */
[----:B------:R0:W-:Y:S01]  /*3360*/  STL [R1+0x86c], R2 ;  /* 0x00086c0201007387 */ /* 0x0001e20000100800 */
[----:B---3--:R-:W-:-:S03]  /*3370*/  LEA R3, P0, R19, R9, 0x1 ;  /* 0x0000000913037211 */ /* 0x008fc600078008ff */
[----:B------:R1:W-:Y:S04]  /*3380*/  STL [R1+0x838], R4 ;  /* 0x0008380401007387 */ /* 0x0003e80000100800 */
[----:B------:R3:W-:Y:S01]  /*3390*/  STL [R1+0x870], R3 ;  /* 0x0008700301007387 */ /* 0x0007e20000100800 */
[----:B0-----:R-:W-:Y:S02]  /*33a0*/  LEA.HI.X.SX32 R2, R11, R0, 0x1, P6 ;  /* 0x000000000b027211 */ /* 0x001fe400030f0eff */
[----:B-1----:R-:W-:-:S03]  /*33b0*/  LEA R4, P6, R14, R9, 0x1 ;  /* 0x000000090e047211 */ /* 0x002fc600078c08ff */
[----:B------:R0:W-:Y:S01]  /*33c0*/  STL [R1+0x840], R2 ;  /* 0x0008400201007387 */ /* 0x0001e20000100800 */
[----:B---3--:R-:W-:-:S03]  /*33d0*/  LEA.HI.X.SX32 R3, R12, R0, 0x1, P5 ;  /* 0x000000000c037211 */ /* 0x008fc600028f0eff */
        /* <DEDUP_REMOVED lines=20> */
[-C--:B0-----:R-:W-:Y:S02]  /*3520*/  LEA.HI.X.SX32 R2, R19, R0.reuse, 0x1, P0 ;  /* 0x0000000013027211 */ /* 0x081fe400000f0eff */
[----:B-1----:R-:W-:-:S03]  /*3530*/  LEA.HI.X.SX32 R4, R14, R0, 0x1, P6 ;  /* 0x000000000e047211 */ /* 0x002fc600030f0eff */
[----:B------:R0:W-:Y:S01]  /*3540*/  STL [R1+0x7f8], R2 ;  /* 0x0007f80201007387 */ /* 0x0001e20000100800 */
[----:B---3--:R-:W-:-:S03]  /*3550*/  LEA.HI.X.SX32 R3, R15, R0, 0x1, P5 ;  /* 0x000000000f037211 */ /* 0x008fc600028f0eff */
[----:B------:R1:W-:Y:S04]  /*3560*/  STL [R1+0x7fc], R4 ;  /* 0x0007fc0401007387 */ /* 0x0003e80000100800 */
[----:B------:R3:W-:Y:S01]  /*3570*/  STL [R1+0x800], R3 ;  /* 0x0008000301007387 */ /* 0x0007e20000100800 */
[-C--:B0-----:R-:W-:Y:S02]  /*3580*/  LEA.HI.X.SX32 R2, R20, R0.reuse, 0x1, P4 ;  /* 0x0000000014027211 */ /* 0x081fe400020f0eff */
[----:B-1----:R-:W-:-:S03]  /*3590*/  LEA.HI.X.SX32 R4, R21, R0, 0x1, P3 ;  /* 0x0000000015047211 */ /* 0x002fc600018f0eff */
[----:B------:R-:W-:Y:S01]  /*35a0*/  STL [R1+0x804], R2 ;  /* 0x0008040201007387 */ /* 0x000fe20000100800 */
[-C--:B---3--:R-:W-:Y:S02]  /*35b0*/  LEA.HI.X.SX32 R3, R22, R0.reuse, 0x1, P2 ;  /* 0x0000000016037211 */ /* 0x088fe400010f0eff */
[----:B------:R-:W-:Y:S01]  /*35c0*/  LEA.HI.X.SX32 R0, R23, R0, 0x1, P1 ;  /* 0x0000000017007211 */ /* 0x000fe200008f0eff */
[----:B------:R-:W-:Y:S04]  /*35d0*/  STL [R1+0x808], R4 ;  /* 0x0008080401007387 */ /* 0x000fe80000100800 */
[----:B------:R0:W-:Y:S04]  /*35e0*/  STL [R1+0x80c], R3 ;  /* 0x00080c0301007387 */ /* 0x0001e80000100800 */
[----:B------:R-:W-:Y:S04]  /*35f0*/  STL [R1+0x7f4], R0 ;  /* 0x0007f40001007387 */ /* 0x000fe80000100800 */
[----:B------:R-:W-:Y:S04]  /*3600*/  STL [R1+0x3f8], RZ ;  /* 0x0003f8ff01007387 */ /* 0x000fe80000100800 */
        /* <DEDUP_REMOVED lines=96> */
[----:B------:R-:W-:Y:S01]  /*3c10*/  STL [R1+0x2b0], RZ ;  /* 0x0002b0ff01007387 */ /* 0x000fe20000100800 */
[----:B0-----:R-:W-:-:S03]  /*3c20*/  IMAD.MOV.U32 R3, RZ, RZ, c[0x0][0x188] ;  /* 0x00006200ff037624 */ /* 0x001fc600078e00ff */
[----:B------:R-:W-:Y:S04]  /*3c30*/  STL [R1+0x2b4], RZ ;  /* 0x0002b4ff01007387 */ /* 0x000fe80000100800 */
[----:B------:R-:W-:Y:S04]  /*3c40*/  STL [R1+0x2b8], RZ ;  /* 0x0002b8ff01007387 */ /* 0x000fe80000100800 */
[----:B------:R-:W-:Y:S04]  /*3c50*/  STL [R1+0x2bc], RZ ;  /* 0x0002bcff01007387 */ /* 0x000fe80000100800 */
[----:B------:R-:W-:Y:S01]  /*3c60*/  STL [R1+0x1b0], RZ ;  /* 0x0001b0ff01007387 */ /* 0x000fe20000100800 */
[----:B------:R-:W-:-:S03]  /*3c70*/  IMAD R27, R3, 0x6b, RZ ;  /* 0x0000006b031b7824 */ /* 0x000fc600078e02ff */
[----:B------:R-:W-:Y:S01]  /*3c80*/  STL [R1+0x1b4], RZ ;  /* 0x0001b4ff01007387 */ /* 0x000fe20000100800 */
[----:B------:R-:W-:-:S03]  /*3c90*/  IMAD R25, R3, 0x67, RZ ;  /* 0x0000006703197824 */ /* 0x000fc600078e02ff */
[----:B------:R-:W-:Y:S04]  /*3ca0*/  STL [R1+0x1b8], RZ ;  /* 0x0001b8ff01007387 */ /* 0x000fe80000100800 */
[----:B------:R-:W-:Y:S04]  /*3cb0*/  STL [R1+0x1bc], RZ ;  /* 0x0001bcff01007387 */ /* 0x000fe80000100800 */
[----:B------:R-:W-:Y:S04]  /*3cc0*/  STL [R1+0x1a0], RZ ;  /* 0x0001a0ff01007387 */ /* 0x000fe80000100800 */
[----:B------:R-:W-:Y:S04]  /*3cd0*/  STL [R1+0x1a4], RZ ;  /* 0x0001a4ff01007387 */ /* 0x000fe80000100800 */
[----:B------:R-:W-:Y:S04]  /*3ce0*/  STL [R1+0x1a8], RZ ;  /* 0x0001a8ff01007387 */ /* 0x000fe80000100800 */
[----:B------:R-:W-:Y:S04]  /*3cf0*/  STL [R1+0x1ac], RZ ;  /* 0x0001acff01007387 */ /* 0x000fe80000100800 */
[----:B------:R-:W-:Y:S04]  /*3d00*/  STL [R1+0x180], RZ ;  /* 0x000180ff01007387 */ /* 0x000fe80000100800 */
[----:B------:R-:W-:Y:S04]  /*3d10*/  STL [R1+0x928], R27 ;  /* 0x0009281b01007387 */ /* 0x000fe80000100800 */
[----:B------:R0:W-:Y:S04]  /*3d20*/  STL [R1+0x92c], R25 ;  /* 0x00092c1901007387 */ /* 0x0001e80000100800 */
[----:B0-----:R-:W3:Y:S04]  /*3d30*/  LDL.LU R25, [R1+0x60] ;  /* 0x0000600001197983 */ /* 0x001ee80000300800 */
[----:B------:R-:W4:Y:S04]  /*3d40*/  LDL.LU R0, [R1+0x8] ;  /* 0x0000080001007983 */ /* 0x000f280000300800 */
[----:B------:R-:W0:Y:S01]  /*3d50*/  S2R R2, SR_TID.X ;  /* 0x0000000000027919 */ /* 0x000e220000002100 */
[----:B--2---:R-:W-:-:S02]  /*3d60*/  ISETP.GE.AND P1, PT, R28, RZ, PT ;  /* 0x000000ff1c00720c */ /* 0x004fc40003f26270 */
[----:B------:R-:W-:Y:S01]  /*3d70*/  ISETP.NE.AND P0, PT, RZ, c[0x0][0x178], PT ;  /* 0x00005e00ff007a0c */ /* 0x000fe20003f05270 */
[----:B------:R-:W-:-:S05]  /*3d80*/  IMAD.SHL.U32 R4, R3, 0x80, RZ ;  /* 0x0000008003047824 */ /* 0x000fca00078e00ff */
[----:B------:R-:W-:Y:S02]  /*3d90*/  SHF.R.S32.HI R5, RZ, 0x1f, R4 ;  /* 0x0000001fff057819 */ /* 0x000fe40000011404 */
[C---:B0-----:R-:W-:Y:S02]  /*3da0*/  LOP3.LUT R28, R2.reuse, 0x1ff, RZ, 0xc0, !PT ;  /* 0x000001ff021c7812 */ /* 0x041fe400078ec0ff */
[----:B------:R-:W-:Y:S01]  /*3db0*/  LOP3.LUT R6, R2, 0x180, RZ, 0xc0, !PT ;  /* 0x0000018002067812 */ /* 0x000fe200078ec0ff */
[C---:B------:R-:W-:Y:S02]  /*3dc0*/  IMAD R27, R3.reuse, 0xce, RZ ;  /* 0x000000ce031b7824 */ /* 0x040fe400078e02ff */
[C---:B------:R-:W-:Y:S02]  /*3dd0*/  IMAD R23, R3.reuse, 0x63, RZ ;  /* 0x0000006303177824 */ /* 0x040fe400078e02ff */
[C---:B------:R-:W-:Y:S02]  /*3de0*/  IMAD R29, R3.reuse, 0xc2, RZ ;  /* 0x000000c2031d7824 */ /* 0x040fe400078e02ff */
[----:B------:R-:W-:-:S02]  /*3df0*/  IMAD R21, R3, 0x5f, RZ ;  /* 0x0000005f03157824 */ /* 0x000fc400078e02ff */
[C---:B------:R-:W-:Y:S02]  /*3e00*/  IMAD R26, R3.reuse, 0xba, RZ ;  /* 0x000000ba031a7824 */ /* 0x040fe400078e02ff */
[C---:B------:R-:W-:Y:S02]  /*3e10*/  IMAD R19, R3.reuse, 0x5b, RZ ;  /* 0x0000005b03137824 */ /* 0x040fe400078e02ff */
        /* <DEDUP_REMOVED lines=14> */
[----:B------:R-:W-:Y:S02]  /*3f00*/  IMAD R7, R3, 0xe4, RZ ;  /* 0x000000e403077824 */ /* 0x000fe400078e02ff */
[----:B----4-:R-:W-:Y:S01]  /*3f10*/  @!P1 IMAD.MOV R0, RZ, RZ, -R0 ;  /* 0x000000ffff009224 */ /* 0x010fe200078e0a00 */
[----:B------:R-:W-:-:S02]  /*3f20*/  @!P0 LOP3.LUT R0, RZ, c[0x0][0x178], RZ, 0x33, !PT ;  /* 0x00005e00ff008a12 */ /* 0x000fc400078e33ff */
[----:B---3--:R-:W-:-:S03]  /*3f30*/  SHF.R.S32.HI R25, RZ, 0x7, R25 ;  /* 0x00000007ff197819 */ /* 0x008fc60000011419 */
[----:B------:R-:W-:Y:S01]  /*3f40*/  IMAD R2, R0, c[0x0][0x184], RZ ;  /* 0x0000610000027a24 */ /* 0x000fe200078e02ff */
[----:B------:R-:W-:Y:S01]  /*3f50*/  SHF.L.U64.HI R0, R4, 0x1, R5 ;  /* 0x0000000104007819 */ /* 0x000fe20000010205 */
[----:B------:R-:W-:-:S04]  /*3f60*/  IMAD R5, R3, 0xfe, RZ ;  /* 0x000000fe03057824 */ /* 0x000fc800078e02ff */
[----:B------:R0:W-:Y:S01]  /*3f70*/  STL [R1+0x924], R0 ;  /* 0x0009240001007387 */ /* 0x0001e20000100800 */
[----:B------:R-:W-:-:S03]  /*3f80*/  IMAD.SHL.U32 R4, R28, 0x2, RZ ;  /* 0x000000021c047824 */ /* 0x000fc600078e00ff */
[----:B------:R1:W-:Y:S01]  /*3f90*/  STL [R1+0x8f4], R25 ;  /* 0x0008f41901007387 */ /* 0x0003e20000100800 */
[----:B0-----:R-:W-:Y:S01]  /*3fa0*/  LEA R0, P0, R2, c[0x0][0x160], 0x1 ;  /* 0x0000580002007a11 */ /* 0x001fe200078008ff */
[----:B-1----:R-:W-:-:S03]  /*3fb0*/  IMAD R25, R3, 0xfa, RZ ;  /* 0x000000fa03197824 */ /* 0x002fc600078e02ff */
[----:B------:R-:W-:Y:S02]  /*3fc0*/  LEA.HI.X.SX32 R28, R2, c[0x0][0x164], 0x1, P0 ;  /* 0x00005900021c7a11 */ /* 0x000fe400000f0eff */
[-C--:B------:R-:W-:Y:S02]  /*3fd0*/  IADD3 R2, P2, R5, R0.reuse, RZ ;  /* 0x0000000005027210 */ /* 0x080fe40007f5e0ff */
[----:B------:R-:W-:Y:S01]  /*3fe0*/  IADD3 R5, P4, R25, R0, RZ ;  /* 0x0000000019057210 */ /* 0x000fe20007f9e0ff */
[----:B------:R-:W-:Y:S01]  /*3ff0*/  STL [R1+0x3a4], R0 ;  /* 0x0003a40001007387 */ /* 0x000fe20000100800 */
[----:B------:R-:W-:-:S03]  /*4000*/  IMAD R25, R3, 0xea, RZ ;  /* 0x000000ea03197824 */ /* 0x000fc600078e02ff */
[----:B------:R0:W-:Y:S04]  /*4010*/  STL [R1+0x400], R2 ;  /* 0x0004000201007387 */ /* 0x0001e80000100800 */
[----:B------:R-:W-:Y:S04]  /*4020*/  STL [R1+0x3a0], R28 ;  /* 0x0003a01c01007387 */ /* 0x000fe80000100800 */
[----:B------:R1:W-:Y:S01]  /*4030*/  STL [R1+0x410], R5 ;  /* 0x0004100501007387 */ /* 0x0003e20000100800 */
[C---:B0-----:R-:W-:Y:S02]  /*4040*/  IMAD R2, R3.reuse, 0xf2, RZ ;  /* 0x000000f203027824 */ /* 0x041fe400078e02ff */
[----:B-1----:R-:W-:-:S02]  /*4050*/  IMAD R5, R3, 0xee, RZ ;  /* 0x000000ee03057824 */ /* 0x002fc400078e02ff */
[----:B------:R-:W-:Y:S01]  /*4060*/  IMAD R3, R3, 0xf6, RZ ;  /* 0x000000f603037824 */ /* 0x000fe200078e02ff */
[----:B------:R-:W-:-:S04]  /*4070*/  IADD3 R2, P6, R2, R0, RZ ;  /* 0x0000000002027210 */ /* 0x000fc80007fde0ff */
[-C--:B------:R-:W-:Y:S02]  /*4080*/  IADD3 R3, P5, R3, R0.reuse, RZ ;  /* 0x0000000003037210 */ /* 0x080fe40007fbe0ff */
[-C--:B------:R-:W-:Y:S02]  /*4090*/  IADD3 R5, P0, R5, R0.reuse, RZ ;  /* 0x0000000005057210 */ /* 0x080fe40007f1e0ff */
[----:B------:R-:W-:Y:S01]  /*40a0*/  IADD3 R25, P3, R25, R0, RZ ;  /* 0x0000000019197210 */ /* 0x000fe20007f7e0ff */
[----:B------:R0:W-:Y:S04]  /*40b0*/  STL [R1+0x420], R3 ;  /* 0x0004200301007387 */ /* 0x0001e80000100800 */
[----:B------:R1:W-:Y:S04]  /*40c0*/  STL [R1+0x430], R2 ;  /* 0x0004300201007387 */ /* 0x0003e80000100800 */
[----:B------:R2:W-:Y:S01]  /*40d0*/  STL [R1+0x440], R5 ;  /* 0x0004400501007387 */ /* 0x0005e20000100800 */
[----:B0-----:R-:W-:-:S03]  /*40e0*/  IMAD.MOV.U32 R3, RZ, RZ, c[0x0][0x188] ;  /* 0x00006200ff037624 */ /* 0x001fc600078e00ff */
[----:B------:R0:W-:Y:S01]  /*40f0*/  STL [R1+0x450], R25 ;  /* 0x0004501901007387 */ /* 0x0001e20000100800 */
[C---:B-1----:R-:W-:Y:S02]  /*4100*/  IMAD R2, R3.reuse, 0x7f, RZ ;  /* 0x0000007f03027824 */ /* 0x042fe400078e02ff */
[C---:B--2---:R-:W-:Y:S02]  /*4110*/  IMAD R5, R3.reuse, 0xe2, RZ ;  /* 0x000000e203057824 */ /* 0x044fe400078e02ff */
[C---:B0-----:R-:W-:Y:S02]  /*4120*/  IMAD R25, R3.reuse, 0x7d, RZ ;  /* 0x0000007d03197824 */ /* 0x041fe400078e02ff */
[----:B------:R-:W-:Y:S01]  /*4130*/  IMAD R3, R3, 0xe6, RZ ;  /* 0x000000e603037824 */ /* 0x000fe200078e02ff */
[----:B------:R-:W-:-:S04]  /*4140*/  LEA.HI.X.SX32 R2, R2, R28, 0x1, P2 ;  /* 0x0000001c02027211 */ /* 0x000fc800010f0eff */
[-C--:B------:R-:W-:Y:S02]  /*4150*/  IADD3 R3, P1, R3, R0.reuse, RZ ;  /* 0x0000000003037210 */ /* 0x080fe40007f3e0ff */
[----:B------:R-:W-:Y:S02]  /*4160*/  IADD3 R5, P2, R5, R0, RZ ;  /* 0x0000000005057210 */ /* 0x000fe40007f5e0ff */
[----:B------:R-:W-:Y:S01]  /*4170*/  LEA.HI.X.SX32 R25, R25, R28, 0x1, P4 ;  /* 0x0000001c19197211 */ /* 0x000fe200020f0eff */
        /* <DEDUP_REMOVED lines=10> */
[----:B------:R-:W-:-:S05]  /*4220*/  IADD3 R3, P4, R3, R0, RZ ;  /* 0x0000000003037210 */ /* 0x000fca0007f9e0ff */
[----:B------:R0:W-:Y:S04]  /*4230*/  STL [R1+0x480], R3 ;  /* 0x0004800301007387 */ /* 0x0001e80000100800 */
[----:B------:R1:W-:Y:S01]  /*4240*/  STL [R1+0x41c], R2 ;  /* 0x00041c0201007387 */ /* 0x0003e20000100800 */
[----:B0-----:R-:W-:Y:S01]  /*4250*/  IMAD.MOV.U32 R3, RZ, RZ, c[0x0][0x188] ;  /* 0x00006200ff037624 */ /* 0x001fe200078e00ff */
[----:B-1----:R-:W-:Y:S02]  /*4260*/  IADD3 R2, P5, R5, R0, RZ ;  /* 0x0000000005027210 */ /* 0x002fe40007fbe0ff */
[----:B------:R-:W-:Y:S01]  /*4270*/  LEA.HI.X.SX32 R5, R25, R28, 0x1, P6 ;  /* 0x0000001c19057211 */ /* 0x000fe200030f0eff */
[----:B------:R-:W-:Y:S02]  /*4280*/  IMAD R25, R3, 0xd6, RZ ;  /* 0x000000d603197824 */ /* 0x000fe400078e02ff */
[----:B------:R0:W-:Y:S04]  /*4290*/  STL [R1+0x490], R2 ;  /* 0x0004900201007387 */ /* 0x0001e80000100800 */
[----:B------:R1:W-:Y:S01]  /*42a0*/  STL [R1+0x42c], R5 ;  /* 0x00042c0501007387 */ /* 0x0003e20000100800 */
[----:B------:R-:W-:Y:S01]  /*42b0*/  IADD3 R25, P6, R25, R0, RZ ;  /* 0x0000000019197210 */ /* 0x000fe20007fde0ff */
[----:B0-----:R-:W-:-:S02]  /*42c0*/  IMAD R2, R3, 0xd2, RZ ;  /* 0x000000d203027824 */ /* 0x001fc400078e02ff */
[C---:B-1----:R-:W-:Y:S02]  /*42d0*/  IMAD R5, R3.reuse, 0x75, RZ ;  /* 0x0000007503057824 */ /* 0x042fe400078e02ff */
[----:B------:R-:W-:Y:S01]  /*42e0*/  IMAD R3, R3, 0x77, RZ ;  /* 0x0000007703037824 */ /* 0x000fe200078e02ff */
[----:B------:R0:W-:Y:S04]  /*42f0*/  STL [R1+0x4a0], R25 ;  /* 0x0004a01901007387 */ /* 0x0001e80000100800 */
[----:B------:R-:W-:Y:S02]  /*4300*/  LEA.HI.X.SX32 R3, R3, R28, 0x1, P0 ;  /* 0x0000001c03037211 */ /* 0x000fe400000f0eff */
[----:B------:R-:W-:Y:S01]  /*4310*/  IADD3 R2, P0, R2, R0, RZ ;  /* 0x0000000002027210 */ /* 0x000fe20007f1e0ff */
[----:B0-----:R-:W2:Y:S04]  /*4320*/  LDL.LU R25, [R1+0x92c] ;  /* 0x00092c0001197983 */ /* 0x001ea80000300800 */
[----:B------:R0:W-:Y:S04]  /*4330*/  STL [R1+0x43c], R3 ;  /* 0x00043c0301007387 */ /* 0x0001e80000100800 */
[----:B------:R1:W-:Y:S01]  /*4340*/  STL [R1+0x4b0], R2 ;  /* 0x0004b00201007387 */ /* 0x0003e20000100800 */
[----:B0-----:R-:W-:Y:S01]  /*4350*/  IMAD.MOV.U32 R3, RZ, RZ, c[0x0][0x188] ;  /* 0x00006200ff037624 */ /* 0x001fe200078e00ff */
[----:B-1----:R-:W-:-:S02]  /*4360*/  LEA.HI.X.SX32 R2, R5, R28, 0x1, P3 ;  /* 0x0000001c05027211 */ /* 0x002fc400018f0eff */
[----:B------:R-:W-:Y:S01]  /*4370*/  IADD3 R5, P3, R27, R0, RZ ;  /* 0x000000001b057210 */ /* 0x000fe20007f7e0ff */
[----:B------:R-:W-:Y:S02]  /*4380*/  IMAD R27, R3, 0x73, RZ ;  /* 0x00000073031b7824 */ /* 0x000fe400078e02ff */
[----:B------:R-:W-:Y:S03]  /*4390*/  STL [R1+0x44c], R2 ;  /* 0x00044c0201007387 */ /* 0x000fe60000100800 */
[----:B------:R-:W-:Y:S01]  /*43a0*/  LEA.HI.X.SX32 R27, R27, R28, 0x1, P1 ;  /* 0x0000001c1b1b7211 */ /* 0x000fe200008f0eff */
[----:B------:R-:W-:Y:S04]  /*43b0*/  STL [R1+0x4c0], R5 ;  /* 0x0004c00501007387 */ /* 0x000fe80000100800 */
[----:B------:R0:W-:Y:S04]  /*43c0*/  STL [R1+0x45c], R27 ;  /* 0x00045c1b01007387 */ /* 0x0001e80000100800 */
[----:B0-----:R-:W3:Y:S01]  /*43d0*/  LDL.LU R27, [R1+0x928] ;  /* 0x00092800011b7983 */ /* 0x001ee20000300800 */
[----:B------:R-:W-:-:S02]  /*43e0*/  IMAD R2, R3, 0x71, RZ ;  /* 0x0000007103027824 */ /* 0x000fc400078e02ff */
[C---:B------:R-:W-:Y:S02]  /*43f0*/  IMAD R5, R3.reuse, 0xc6, RZ ;  /* 0x000000c603057824 */ /* 0x040fe400078e02ff */
[----:B------:R-:W-:Y:S01]  /*4400*/  IMAD R3, R3, 0xca, RZ ;  /* 0x000000ca03037824 */ /* 0x000fe200078e02ff */
[----:B------:R-:W-:-:S04]  /*4410*/  LEA.HI.X.SX32 R2, R2, R28, 0x1, P2 ;  /* 0x0000001c02027211 */ /* 0x000fc800010f0eff */
[-C--:B------:R-:W-:Y:S02]  /*4420*/  IADD3 R3, P1, R3, R0.reuse, RZ ;  /* 0x0000000003037210 */ /* 0x080fe40007f3e0ff */
[----:B------:R-:W-:-:S03]  /*4430*/  IADD3 R5, P2, R5, R0, RZ ;  /* 0x0000000005057210 */ /* 0x000fc60007f5e0ff */
[----:B------:R0:W-:Y:S04]  /*4440*/  STL [R1+0x4d0], R3 ;  /* 0x0004d00301007387 */ /* 0x0001e80000100800 */
[----:B------:R1:W-:Y:S01]  /*4450*/  STL [R1+0x46c], R2 ;  /* 0x00046c0201007387 */ /* 0x0003e20000100800 */
[----:B0-----:R-:W-:-:S03]  /*4460*/  IMAD.MOV.U32 R3, RZ, RZ, c[0x0][0x188] ;  /* 0x00006200ff037624 */ /* 0x001fc600078e00ff */
[----:B------:R0:W-:Y:S01]  /*4470*/  STL [R1+0x4e0], R5 ;  /* 0x0004e00501007387 */ /* 0x0001e20000100800 */
[C---:B-1----:R-:W-:Y:S02]  /*4480*/  IMAD R2, R3.reuse, 0x6d, RZ ;  /* 0x0000006d03027824 */ /* 0x042fe400078e02ff */
[C---:B0-----:R-:W-:Y:S02]  /*4490*/  IMAD R5, R3.reuse, 0xbe, RZ ;  /* 0x000000be03057824 */ /* 0x041fe400078e02ff */
[----:B------:R-:W-:Y:S01]  /*44a0*/  IMAD R3, R3, 0x6f, RZ ;  /* 0x0000006f03037824 */ /* 0x000fe200078e02ff */
[----:B------:R-:W-:-:S04]  /*44b0*/  LEA.HI.X.SX32 R2, R2, R28, 0x1, P5 ;  /* 0x0000001c02027211 */ /* 0x000fc800028f0eff */
[----:B------:R-:W-:Y:S02]  /*44c0*/  LEA.HI.X.SX32 R3, R3, R28, 0x1, P4 ;  /* 0x0000001c03037211 */ /* 0x000fe400020f0eff */
[-C--:B------:R-:W-:Y:S02]  /*44d0*/  IADD3 R29, P4, R29, R0.reuse, RZ ;  /* 0x000000001d1d7210 */ /* 0x080fe40007f9e0ff */
[----:B------:R-:W-:Y:S01]  /*44e0*/  IADD3 R5, P5, R5, R0, RZ ;  /* 0x0000000005057210 */ /* 0x000fe20007fbe0ff */
[----:B------:R0:W-:Y:S04]  /*44f0*/  STL [R1+0x47c], R3 ;  /* 0x00047c0301007387 */ /* 0x0001e80000100800 */
[----:B------:R-:W-:Y:S01]  /*4500*/  STL [R1+0x4f0], R29 ;  /* 0x0004f01d01007387 */ /* 0x000fe20000100800 */
[----:B0-----:R-:W-:-:S03]  /*4510*/  IMAD.MOV.U32 R3, RZ, RZ, c[0x0][0x188] ;  /* 0x00006200ff037624 */ /* 0x001fc600078e00ff */
[----:B------:R0:W-:Y:S04]  /*4520*/  STL [R1+0x48c], R2 ;  /* 0x00048c0201007387 */ /* 0x0001e80000100800 */
[----:B------:R1:W-:Y:S01]  /*4530*/  STL [R1+0x500], R5 ;  /* 0x0005000501007387 */ /* 0x0003e20000100800 */
[C---:B0-----:R-:W-:Y:S02]  /*4540*/  IMAD R2, R3.reuse, 0x69, RZ ;  /* 0x0000006903027824 */ /* 0x041fe400078e02ff */
[----:B-1----:R-:W-:-:S03]  /*4550*/  IMAD R5, R3, 0xb6, RZ ;  /* 0x000000b603057824 */ /* 0x002fc600078e02ff */
[----:B------:R-:W-:Y:S02]  /*4560*/  LEA.HI.X.SX32 R2, R2, R28, 0x1, P0 ;  /* 0x0000001c02027211 */ /* 0x000fe400000f0eff */
[----:B------:R-:W-:Y:S02]  /*4570*/  IADD3 R5, P0, R5, R0, RZ ;  /* 0x0000000005057210 */ /* 0x000fe40007f1e0ff */
[----:B------:R-:W-:Y:S02]  /*4580*/  LEA.HI.X.SX32 R23, R23, R28, 0x1, P2 ;  /* 0x0000001c17177211 */ /* 0x000fe400010f0eff */
[----:B------:R-:W-:Y:S02]  /*4590*/  IADD3 R22, P2, R22, R0, RZ ;  /* 0x0000000016167210 */ /* 0x000fe40007f5e0ff */
[----:B------:R-:W-:Y:S02]  /*45a0*/  LEA.HI.X.SX32 R21, R21, R28, 0x1, P5 ;  /* 0x0000001c15157211 */ /* 0x000fe400028f0eff */
[----:B------:R-:W-:-:S02]  /*45b0*/  IADD3 R20, P5, R20, R0, RZ ;  /* 0x0000000014147210 */ /* 0x000fc40007fbe0ff */
[----:B------:R-:W-:Y:S02]  /*45c0*/  LEA.HI.X.SX32 R19, R19, R28, 0x1, P0 ;  /* 0x0000001c13137211 */ /* 0x000fe400000f0eff */
[----:B------:R-:W-:Y:S02]  /*45d0*/  IADD3 R18, P0, R18, R0, RZ ;  /* 0x0000000012127210 */ /* 0x000fe40007f1e0ff */
[----:B--2---:R-:W-:Y:S02]  /*45e0*/  LEA.HI.X.SX32 R25, R25, R28, 0x1, P3 ;  /* 0x0000001c19197211 */ /* 0x004fe400018f0eff */
[----:B------:R-:W-:Y:S02]  /*45f0*/  IADD3 R24, P3, R24, R0, RZ ;  /* 0x0000000018187210 */ /* 0x000fe40007f7e0ff */
[----:B---3--:R-:W-:Y:S02]  /*4600*/  LEA.HI.X.SX32 R27, R27, R28, 0x1, P6 ;  /* 0x0000001c1b1b7211 */ /* 0x008fe400030f0eff */
[----:B------:R-:W-:-:S03]  /*4610*/  IADD3 R26, P6, R26, R0, RZ ;  /* 0x000000001a1a7210 */ /* 0x000fc60007fde0ff */
[----:B------:R-:W-:Y:S04]  /*4620*/  STL [R1+0x49c], R27 ;  /* 0x00049c1b01007387 */ /* 0x000fe80000100800 */
[----:B------:R-:W-:Y:S04]  /*4630*/  STL [R1+0x510], R26 ;  /* 0x0005101a01007387 */ /* 0x000fe80000100800 */
[----:B------:R0:W-:Y:S04]  /*4640*/  STL [R1+0x4ac], R2 ;  /* 0x0004ac0201007387 */ /* 0x0001e80000100800 */
[----:B------:R1:W-:Y:S01]  /*4650*/  STL [R1+0x520], R5 ;  /* 0x0005200501007387 */ /* 0x0003e20000100800 */
[----:B0-----:R-:W-:-:S02]  /*4660*/  IMAD R2, R3, 0x65, RZ ;  /* 0x0000006503027824 */ /* 0x001fc400078e02ff */
[----:B-1----:R-:W-:-:S03]  /*4670*/  IMAD R5, R3, 0xae, RZ ;  /* 0x000000ae03057824 */ /* 0x002fc600078e02ff */
[----:B------:R-:W-:Y:S01]  /*4680*/  LEA.HI.X.SX32 R2, R2, R28, 0x1, P1 ;  /* 0x0000001c02027211 */ /* 0x000fe200008f0eff */
[----:B------:R-:W-:Y:S01]  /*4690*/  STL [R1+0x4bc], R25 ;  /* 0x0004bc1901007387 */ /* 0x000fe20000100800 */
[----:B------:R-:W-:-:S03]  /*46a0*/  IADD3 R5, P1, R5, R0, RZ ;  /* 0x0000000005057210 */ /* 0x000fc60007f3e0ff */
[----:B------:R-:W-:Y:S04]  /*46b0*/  STL [R1+0x530], R24 ;  /* 0x0005301801007387 */ /* 0x000fe80000100800 */
[----:B------:R0:W-:Y:S04]  /*46c0*/  STL [R1+0x4cc], R2 ;  /* 0x0004cc0201007387 */ /* 0x0001e80000100800 */
[----:B------:R1:W-:Y:S01]  /*46d0*/  STL [R1+0x540], R5 ;  /* 0x0005400501007387 */ /* 0x0003e20000100800 */
[C---:B0-----:R-:W-:Y:S02]  /*46e0*/  IMAD R2, R3.reuse, 0x61, RZ ;  /* 0x0000006103027824 */ /* 0x041fe400078e02ff */
        /* <DEDUP_REMOVED lines=21> */
[----:B------:R0:W-:Y:S01]  /*4840*/  STL [R1+0x52c], R2 ;  /* 0x00052c0201007387 */ /* 0x0001e20000100800 */
[----:B------:R-:W-:-:S03]  /*4850*/  LEA.HI.X.SX32 R17, R17, R28, 0x1, P1 ;  /* 0x0000001c11117211 */ /* 0x000fc600008f0eff */
[----:B------:R1:W-:Y:S01]  /*4860*/  STL [R1+0x5a0], R5 ;  /* 0x0005a00501007387 */ /* 0x0003e20000100800 */
[----:B------:R-:W-:Y:S01]  /*4870*/  IADD3 R16, P1, R16, R0, RZ ;  /* 0x0000000010107210 */ /* 0x000fe20007f3e0ff */
        /* <DEDUP_REMOVED lines=35> */
[----:B------:R-:W-:Y:S01]  /*4ab0*/  STL [R1+0x428], R10 ;  /* 0x0004280a01007387 */ /* 0x000fe20000100800 */
[----:B------:R-:W-:-:S03]  /*4ac0*/  LEA.HI.X.SX32 R9, R9, R28, 0x1, P2 ;  /* 0x0000001c09097211 */ /* 0x000fc600010f0eff */
[----:B------:R0:W-:Y:S01]  /*4ad0*/  STL [R1+0x5ac], R2 ;  /* 0x0005ac0201007387 */ /* 0x0001e20000100800 */
[----:B------:R-:W-:-:S03]  /*4ae0*/  IADD3 R7, P2, R7, R0, RZ ;  /* 0x0000000007077210 */ /* 0x000fc60007f5e0ff */
[----:B------:R1:W-:Y:S01]  /*4af0*/  STL [R1+0x448], R5 ;  /* 0x0004480501007387 */ /* 0x0003e20000100800 */
[C---:B0-----:R-:W-:Y:S02]  /*4b00*/  IMAD R2, R3.reuse, 0x45, RZ ;  /* 0x0000004503027824 */ /* 0x041fe400078e02ff */
[----:B-1----:R-:W-:-:S03]  /*4b10*/  IMAD R5, R3, 0xdc, RZ ;  /* 0x000000dc03057824 */ /* 0x002fc600078e02ff */
[-C--:B------:R-:W-:Y:S01]  /*4b20*/  LEA.HI.X.SX32 R2, R2, R28.reuse, 0x1, P4 ;  /* 0x0000001c02027211 */ /* 0x080fe200020f0eff */
[----:B------:R-:W-:Y:S01]  /*4b30*/  STL [R1+0x5bc], R9 ;  /* 0x0005bc0901007387 */ /* 0x000fe20000100800 */
[----:B------:R-:W-:Y:S02]  /*4b40*/  LEA.HI.X.SX32 R8, R8, R28, 0x1, P5 ;  /* 0x0000001c08087211 */ /* 0x000fe400028f0eff */
[----:B------:R-:W-:Y:S01]  /*4b50*/  IADD3 R5, P4, R5, R0, RZ ;  /* 0x0000000005057210 */ /* 0x000fe20007f9e0ff */
[----:B------:R0:W-:Y:S04]  /*4b60*/  STL [R1+0x468], R7 ;  /* 0x0004680701007387 */ /* 0x0001e80000100800 */
[----:B------:R1:W-:Y:S01]  /*4b70*/  STL [R1+0x5cc], R2 ;  /* 0x0005cc0201007387 */ /* 0x0003e20000100800 */
[----:B0-----:R-:W-:-:S03]  /*4b80*/  IMAD R7, R3, 0x7e, RZ ;  /* 0x0000007e03077824 */ /* 0x001fc600078e02ff */
[----:B------:R0:W-:Y:S01]  /*4b90*/  STL [R1+0x488], R5 ;  /* 0x0004880501007387 */ /* 0x0001e20000100800 */
[----:B-1----:R-:W-:-:S03]  /*4ba0*/  IMAD R2, R3, 0x41, RZ ;  /* 0x0000004103027824 */ /* 0x002fc600078e02ff */
[----:B------:R1:W-:Y:S01]  /*4bb0*/  STL [R1+0x5dc], R8 ;  /* 0x0005dc0801007387 */ /* 0x0003e20000100800 */
[----:B0-----:R-:W-:Y:S01]  /*4bc0*/  IMAD R5, R3, 0xd4, RZ ;  /* 0x000000d403057824 */ /* 0x001fe200078e02ff */
[----:B------:R-:W-:Y:S02]  /*4bd0*/  LEA.HI.X.SX32 R2, R2, R28, 0x1, P6 ;  /* 0x0000001c02027211 */ /* 0x000fe400030f0eff */
[-C--:B-1----:R-:W-:Y:S02]  /*4be0*/  IADD3 R8, P5, R7, R0.reuse, RZ ;  /* 0x0000000007087210 */ /* 0x082fe40007fbe0ff */
[----:B------:R-:W-:Y:S02]  /*4bf0*/  IADD3 R5, P6, R5, R0, RZ ;  /* 0x0000000005057210 */ /* 0x000fe40007fde0ff */
[----:B------:R-:W-:Y:S01]  /*4c00*/  LEA.HI.X.SX32 R7, R7, R28, 0x1, P0 ;  /* 0x0000001c07077211 */ /* 0x000fe200000f0eff */
[----:B------:R0:W-:Y:S04]  /*4c10*/  STL [R1+0x600], R8 ;  /* 0x0006000801007387 */ /* 0x0001e80000100800 */
[----:B------:R1:W-:Y:S01]  /*4c20*/  STL [R1+0x5ec], R2 ;  /* 0x0005ec0201007387 */ /* 0x0003e20000100800 */
[----:B0-----:R-:W-:-:S03]  /*4c30*/  IMAD R8, R3, 0x7a, RZ ;  /* 0x0000007a03087824 */ /* 0x001fc600078e02ff */
[----:B------:R0:W-:Y:S01]  /*4c40*/  STL [R1+0x4a8], R5 ;  /* 0x0004a80501007387 */ /* 0x0001e20000100800 */
[----:B-1----:R-:W-:-:S03]  /*4c50*/  IMAD R2, R3, 0x3f, RZ ;  /* 0x0000003f03027824 */ /* 0x002fc600078e02ff */
[----:B------:R1:W-:Y:S01]  /*4c60*/  STL [R1+0x404], R7 ;  /* 0x0004040701007387 */ /* 0x0003e20000100800 */
[C---:B0-----:R-:W-:Y:S01]  /*4c70*/  IMAD R5, R3.reuse, 0xcc, RZ ;  /* 0x000000cc03057824 */ /* 0x041fe200078e02ff */
[----:B-1----:R-:W-:Y:S02]  /*4c80*/  IADD3 R7, P0, R8, R0, RZ ;  /* 0x0000000008077210 */ /* 0x002fe40007f1e0ff */
[-C--:B------:R-:W-:Y:S01]  /*4c90*/  LEA.HI.X.SX32 R2, R2, R28.reuse, 0x1, P5 ;  /* 0x0000001c02027211 */ /* 0x080fe200028f0eff */
[----:B------:R-:W-:Y:S02]  /*4ca0*/  IMAD R9, R3, 0x76, RZ ;  /* 0x0000007603097824 */ /* 0x000fe400078e02ff */
[----:B------:R0:W-:Y:S01]  /*4cb0*/  STL [R1+0x610], R7 ;  /* 0x0006100701007387 */ /* 0x0001e20000100800 */
[----:B------:R-:W-:-:S03]  /*4cc0*/  LEA.HI.X.SX32 R8, R8, R28, 0x1, P3 ;  /* 0x0000001c08087211 */ /* 0x000fc600018f0eff */
[----:B------:R1:W-:Y:S01]  /*4cd0*/  STL [R1+0x5fc], R2 ;  /* 0x0005fc0201007387 */ /* 0x0003e20000100800 */
[-C--:B0-----:R-:W-:Y:S01]  /*4ce0*/  IADD3 R7, P5, R5, R0.reuse, RZ ;  /* 0x0000000005077210 */ /* 0x081fe20007fbe0ff */
[C---:B------:R-:W-:Y:S02]  /*4cf0*/  IMAD R5, R3.reuse, 0xc4, RZ ;  /* 0x000000c403057824 */ /* 0x040fe400078e02ff */
[----:B-1----:R-:W-:Y:S02]  /*4d00*/  IMAD R2, R3, 0x3d, RZ ;  /* 0x0000003d03027824 */ /* 0x002fe400078e02ff */
[----:B------:R0:W-:Y:S04]  /*4d10*/  STL [R1+0x4c8], R7 ;  /* 0x0004c80701007387 */ /* 0x0001e80000100800 */
[----:B------:R1:W-:Y:S01]  /*4d20*/  STL [R1+0x424], R8 ;  /* 0x0004240801007387 */ /* 0x0003e20000100800 */
[----:B0-----:R-:W-:-:S02]  /*4d30*/  IADD3 R7, P3, R9, R0, RZ ;  /* 0x0000000009077210 */ /* 0x001fc40007f7e0ff */
[----:B-1----:R-:W-:-:S03]  /*4d40*/  LEA.HI.X.SX32 R8, R2, R28, 0x1, P0 ;  /* 0x0000001c02087211 */ /* 0x002fc600000f0eff */
[----:B------:R0:W-:Y:S01]  /*4d50*/  STL [R1+0x620], R7 ;  /* 0x0006200701007387 */ /* 0x0001e20000100800 */
[----:B------:R-:W-:-:S03]  /*4d60*/  IMAD R10, R3, 0x72, RZ ;  /* 0x00000072030a7824 */ /* 0x000fc600078e02ff */
[----:B------:R1:W-:Y:S01]  /*4d70*/  STL [R1+0x60c], R8 ;  /* 0x00060c0801007387 */ /* 0x0003e20000100800 */
[----:B0-----:R-:W-:Y:S01]  /*4d80*/  IADD3 R7, P0, R5, R0, RZ ;  /* 0x0000000005077210 */ /* 0x001fe20007f1e0ff */
[C---:B------:R-:W-:Y:S02]  /*4d90*/  IMAD R2, R3.reuse, 0x3b, RZ ;  /* 0x0000003b03027824 */ /* 0x040fe400078e02ff */
[----:B------:R-:W-:Y:S02]  /*4da0*/  IMAD R5, R3, 0xbc, RZ ;  /* 0x000000bc03057824 */ /* 0x000fe400078e02ff */
[----:B------:R0:W-:Y:S01]  /*4db0*/  STL [R1+0x4e8], R7 ;  /* 0x0004e80701007387 */ /* 0x0001e20000100800 */
[-C--:B-1----:R-:W-:Y:S02]  /*4dc0*/  LEA.HI.X.SX32 R8, R2, R28.reuse, 0x1, P3 ;  /* 0x0000001c02087211 */ /* 0x082fe400018f0eff */
[----:B0-----:R-:W-:Y:S02]  /*4dd0*/  LEA.HI.X.SX32 R7, R9, R28, 0x1, P1 ;  /* 0x0000001c09077211 */ /* 0x001fe400008f0eff */
[----:B------:R-:W-:-:S03]  /*4de0*/  IADD3 R9, P1, R10, R0, RZ ;  /* 0x000000000a097210 */ /* 0x000fc60007f3e0ff */
[----:B------:R0:W-:Y:S01]  /*4df0*/  STL [R1+0x444], R7 ;  /* 0x0004440701007387 */ /* 0x0001e20000100800 */
[----:B------:R-:W-:-:S03]  /*4e00*/  IMAD R11, R3, 0x6e, RZ ;  /* 0x0000006e030b7824 */ /* 0x000fc600078e02ff */
[----:B------:R-:W-:Y:S01]  /*4e10*/  STL [R1+0x630], R9 ;  /* 0x0006300901007387 */ /* 0x000fe20000100800 */
[----:B0-----:R-:W-:-:S03]  /*4e20*/  IADD3 R7, P3, R5, R0, RZ ;  /* 0x0000000005077210 */ /* 0x001fc60007f7e0ff */
[----:B------:R-:W-:Y:S01]  /*4e30*/  STL [R1+0x61c], R8 ;  /* 0x00061c0801007387 */ /* 0x000fe20000100800 */
[----:B------:R-:W-:-:S03]  /*4e40*/  IMAD R2, R3, 0x39, RZ ;  /* 0x0000003903027824 */ /* 0x000fc600078e02ff */
[----:B------:R0:W-:Y:S01]  /*4e50*/  STL [R1+0x508], R7 ;  /* 0x0005080701007387 */ /* 0x0001e20000100800 */
[----:B------:R-:W-:Y:S01]  /*4e60*/  IMAD R5, R3, 0xb4, RZ ;  /* 0x000000b403057824 */ /* 0x000fe200078e02ff */
[----:B0-----:R-:W-:Y:S02]  /*4e70*/  LEA.HI.X.SX32 R7, R10, R28, 0x1, P2 ;  /* 0x0000001c0a077211 */ /* 0x001fe400010f0eff */
[----:B------:R-:W-:Y:S02]  /*4e80*/  IADD3 R9, P2, R11, R0, RZ ;  /* 0x000000000b097210 */ /* 0x000fe40007f5e0ff */
[----:B------:R-:W-:Y:S01]  /*4e90*/  LEA.HI.X.SX32 R8, R2, R28, 0x1, P1 ;  /* 0x0000001c02087211 */ /* 0x000fe200008f0eff */
        /* <DEDUP_REMOVED lines=95> */
[C---:B------:R-:W-:Y:S02]  /*5490*/  IMAD R5, R3.reuse, 0xd8, RZ ;  /* 0x000000d803057824 */ /* 0x040fe400078e02ff */
[----:B------:R-:W-:Y:S01]  /*54a0*/  IMAD R21, R3, 0x46, RZ ;  /* 0x0000004603157824 */ /* 0x000fe200078e02ff */
[----:B0-----:R-:W-:Y:S02]  /*54b0*/  LEA.HI.X.SX32 R7, R19, R28, 0x1, P6 ;  /* 0x0000001c13077211 */ /* 0x001fe400030f0eff */
[----:B------:R-:W-:Y:S02]  /*54c0*/  IADD3 R9, P6, R20, R0, RZ ;  /* 0x0000000014097210 */ /* 0x000fe40007fde0ff */
[----:B------:R-:W-:Y:S01]  /*54d0*/  LEA.HI.X.SX32 R8, R2, R28, 0x1, P4 ;  /* 0x0000001c02087211 */ /* 0x000fe200020f0eff */
[----:B------:R0:W-:Y:S01]  /*54e0*/  STL [R1+0x584], R7 ;  /* 0x0005840701007387 */ /* 0x0001e20000100800 */
[----:B------:R-:W-:-:S03]  /*54f0*/  IMAD R2, R3, 0x25, RZ ;  /* 0x0000002503027824 */ /* 0x000fc600078e02ff */
[----:B------:R1:W-:Y:S01]  /*5500*/  STL [R1+0x6d0], R9 ;  /* 0x0006d00901007387 */ /* 0x0003e20000100800 */
[----:B0-----:R-:W-:-:S03]  /*5510*/  IADD3 R7, P4, R5, R0, RZ ;  /* 0x0000000005077210 */ /* 0x001fc60007f9e0ff */
[----:B------:R0:W-:Y:S01]  /*5520*/  STL [R1+0x6bc], R8 ;  /* 0x0006bc0801007387 */ /* 0x0001e20000100800 */
[C---:B------:R-:W-:Y:S01]  /*5530*/  IMAD R5, R3.reuse, 0xc8, RZ ;  /* 0x000000c803057824 */ /* 0x040fe200078e02ff */
[----:B-1----:R-:W-:Y:S02]  /*5540*/  LEA.HI.X.SX32 R9, R20, R28, 0x1, P5 ;  /* 0x0000001c14097211 */ /* 0x002fe400028f0eff */
[----:B------:R1:W-:Y:S01]  /*5550*/  STL [R1+0x498], R7 ;  /* 0x0004980701007387 */ /* 0x0003e20000100800 */
[----:B------:R-:W-:Y:S01]  /*5560*/  IMAD R22, R3, 0x42, RZ ;  /* 0x0000004203167824 */ /* 0x000fe200078e02ff */
[----:B0-----:R-:W-:Y:S02]  /*5570*/  IADD3 R8, P5, R21, R0, RZ ;  /* 0x0000000015087210 */ /* 0x001fe40007fbe0ff */
[----:B------:R-:W-:Y:S01]  /*5580*/  STL [R1+0x5a4], R9 ;  /* 0x0005a40901007387 */ /* 0x000fe20000100800 */
[----:B-1----:R-:W-:-:S03]  /*5590*/  LEA.HI.X.SX32 R7, R2, R28, 0x1, P6 ;  /* 0x0000001c02077211 */ /* 0x002fc600030f0eff */
[----:B------:R-:W-:Y:S01]  /*55a0*/  STL [R1+0x6e0], R8 ;  /* 0x0006e00801007387 */ /* 0x000fe20000100800 */
[----:B------:R-:W-:Y:S01]  /*55b0*/  IADD3 R2, P6, R5, R0, RZ ;  /* 0x0000000005027210 */ /* 0x000fe20007fde0ff */
[----:B------:R-:W-:Y:S02]  /*55c0*/  IMAD R5, R3, 0x23, RZ ;  /* 0x0000002303057824 */ /* 0x000fe400078e02ff */
[----:B------:R0:W-:Y:S04]  /*55d0*/  STL [R1+0x6cc], R7 ;  /* 0x0006cc0701007387 */ /* 0x0001e80000100800 */
[----:B------:R1:W-:Y:S01]  /*55e0*/  STL [R1+0x4d8], R2 ;  /* 0x0004d80201007387 */ /* 0x0003e20000100800 */
[----:B0-----:R-:W-:Y:S02]  /*55f0*/  LEA.HI.X.SX32 R7, R21, R28, 0x1, P0 ;  /* 0x0000001c15077211 */ /* 0x001fe400000f0eff */
[----:B------:R-:W-:Y:S01]  /*5600*/  IADD3 R8, P0, R22, R0, RZ ;  /* 0x0000000016087210 */ /* 0x000fe20007f1e0ff */
[----:B-1----:R-:W-:-:S02]  /*5610*/  IMAD R2, R3, 0xb8, RZ ;  /* 0x000000b803027824 */ /* 0x002fc400078e02ff */
[----:B------:R0:W-:Y:S01]  /*5620*/  STL [R1+0x5c4], R7 ;  /* 0x0005c40701007387 */ /* 0x0001e20000100800 */
[----:B------:R-:W-:-:S03]  /*5630*/  IMAD R23, R3, 0x7c, RZ ;  /* 0x0000007c03177824 */ /* 0x000fc600078e02ff */
[----:B------:R1:W-:Y:S01]  /*5640*/  STL [R1+0x6f0], R8 ;  /* 0x0006f00801007387 */ /* 0x0003e20000100800 */
[----:B------:R-:W-:Y:S01]  /*5650*/  IMAD R24, R3, 0x3e, RZ ;  /* 0x0000003e03187824 */ /* 0x000fe200078e02ff */
[----:B0-----:R-:W-:Y:S01]  /*5660*/  LEA.HI.X.SX32 R7, R5, R28, 0x1, P5 ;  /* 0x0000001c05077211 */ /* 0x001fe200028f0eff */
[----:B------:R-:W-:Y:S01]  /*5670*/  IMAD R5, R3, 0x21, RZ ;  /* 0x0000002103057824 */ /* 0x000fe200078e02ff */
[----:B-1----:R-:W-:Y:S02]  /*5680*/  IADD3 R8, P5, R2, R0, RZ ;  /* 0x0000000002087210 */ /* 0x002fe40007fbe0ff */
[-C--:B------:R-:W-:Y:S01]  /*5690*/  LEA.HI.X.SX32 R2, R22, R28.reuse, 0x1, P3 ;  /* 0x0000001c16027211 */ /* 0x080fe200018f0eff */
[----:B------:R0:W-:Y:S01]  /*56a0*/  STL [R1+0x6dc], R7 ;  /* 0x0006dc0701007387 */ /* 0x0001e20000100800 */
[----:B------:R-:W-:-:S03]  /*56b0*/  LEA.HI.X.SX32 R5, R5, R28, 0x1, P0 ;  /* 0x0000001c05057211 */ /* 0x000fc600000f0eff */
[----:B------:R1:W-:Y:S04]  /*56c0*/  STL [R1+0x518], R8 ;  /* 0x0005180801007387 */ /* 0x0003e80000100800 */
[----:B------:R2:W-:Y:S01]  /*56d0*/  STL [R1+0x5e4], R2 ;  /* 0x0005e40201007387 */ /* 0x0005e20000100800 */
[-C--:B0-----:R-:W-:Y:S02]  /*56e0*/  IADD3 R7, P3, R23, R0.reuse, RZ ;  /* 0x0000000017077210 */ /* 0x081fe40007f7e0ff */
[----:B-1----:R-:W-:-:S03]  /*56f0*/  IADD3 R8, P0, R24, R0, RZ ;  /* 0x0000000018087210 */ /* 0x002fc60007f1e0ff */
[----:B------:R0:W-:Y:S01]  /*5700*/  STL [R1+0x608], R7 ;  /* 0x0006080701007387 */ /* 0x0001e20000100800 */
[----:B--2---:R-:W-:-:S03]  /*5710*/  IMAD R2, R3, 0xa8, RZ ;  /* 0x000000a803027824 */ /* 0x004fc600078e02ff */
[----:B------:R1:W-:Y:S01]  /*5720*/  STL [R1+0x6ec], R5 ;  /* 0x0006ec0501007387 */ /* 0x0003e20000100800 */
[----:B------:R-:W-:-:S03]  /*5730*/  IMAD R25, R3, 0x74, RZ ;  /* 0x0000007403197824 */ /* 0x000fc600078e02ff */
[----:B------:R2:W-:Y:S01]  /*5740*/  STL [R1+0x700], R8 ;  /* 0x0007000801007387 */ /* 0x0005e20000100800 */
[----:B0-----:R-:W-:Y:S01]  /*5750*/  LEA.HI.X.SX32 R7, R23, R28, 0x1, P1 ;  /* 0x0000001c17077211 */ /* 0x001fe200008f0eff */
[C---:B------:R-:W-:Y:S02]  /*5760*/  IMAD R26, R3.reuse, 0x3a, RZ ;  /* 0x0000003a031a7824 */ /* 0x040fe400078e02ff */
[----:B-1----:R-:W-:Y:S01]  /*5770*/  IMAD R5, R3, 0x1f, RZ ;  /* 0x0000001f03057824 */ /* 0x002fe200078e02ff */
[----:B--2---:R-:W-:Y:S02]  /*5780*/  IADD3 R8, P1, R2, R0, RZ ;  /* 0x0000000002087210 */ /* 0x004fe40007f3e0ff */
[-C--:B------:R-:W-:Y:S01]  /*5790*/  LEA.HI.X.SX32 R2, R24, R28.reuse, 0x1, P3 ;  /* 0x0000001c18027211 */ /* 0x080fe200018f0eff */
[----:B------:R0:W-:Y:S01]  /*57a0*/  STL [R1+0x414], R7 ;  /* 0x0004140701007387 */ /* 0x0001e20000100800 */
[----:B------:R-:W-:-:S03]  /*57b0*/  LEA.HI.X.SX32 R5, R5, R28, 0x1, P0 ;  /* 0x0000001c05057211 */ /* 0x000fc600000f0eff */
[----:B------:R1:W-:Y:S04]  /*57c0*/  STL [R1+0x558], R8 ;  /* 0x0005580801007387 */ /* 0x0003e80000100800 */
[----:B------:R2:W-:Y:S01]  /*57d0*/  STL [R1+0x604], R2 ;  /* 0x0006040201007387 */ /* 0x0005e20000100800 */
[-C--:B0-----:R-:W-:Y:S01]  /*57e0*/  IADD3 R7, P3, R25, R0.reuse, RZ ;  /* 0x0000000019077210 */ /* 0x081fe20007f7e0ff */
[----:B------:R-:W-:Y:S01]  /*57f0*/  IMAD R27, R3, 0x6c, RZ ;  /* 0x0000006c031b7824 */ /* 0x000fe200078e02ff */
[----:B-1----:R-:W-:-:S03]  /*5800*/  IADD3 R8, P0, R26, R0, RZ ;  /* 0x000000001a087210 */ /* 0x002fc60007f1e0ff */
[----:B------:R0:W-:Y:S01]  /*5810*/  STL [R1+0x628], R7 ;  /* 0x0006280701007387 */ /* 0x0001e20000100800 */
[----:B--2---:R-:W-:-:S03]  /*5820*/  IMAD R2, R3, 0x98, RZ ;  /* 0x0000009803027824 */ /* 0x004fc600078e02ff */
[----:B------:R1:W-:Y:S01]  /*5830*/  STL [R1+0x6fc], R5 ;  /* 0x0006fc0501007387 */ /* 0x0003e20000100800 */
[----:B------:R-:W-:Y:S01]  /*5840*/  IMAD R29, R3, 0x36, RZ ;  /* 0x00000036031d7824 */ /* 0x000fe200078e02ff */
[----:B0-----:R-:W-:Y:S02]  /*5850*/  LEA.HI.X.SX32 R7, R25, R28, 0x1, P2 ;  /* 0x0000001c19077211 */ /* 0x001fe400010f0eff */
[----:B------:R-:W-:Y:S01]  /*5860*/  IADD3 R2, P2, R2, R0, RZ ;  /* 0x0000000002027210 */ /* 0x000fe20007f5e0ff */
[----:B------:R0:W-:Y:S01]  /*5870*/  STL [R1+0x710], R8 ;  /* 0x0007100801007387 */ /* 0x0001e20000100800 */
[----:B-1----:R-:W-:-:S03]  /*5880*/  IMAD R5, R3, 0x1d, RZ ;  /* 0x0000001d03057824 */ /* 0x002fc600078e02ff */
[----:B------:R1:W-:Y:S04]  /*5890*/  STL [R1+0x454], R7 ;  /* 0x0004540701007387 */ /* 0x0003e80000100800 */
[----:B------:R2:W-:Y:S01]  /*58a0*/  STL [R1+0x598], R2 ;  /* 0x0005980201007387 */ /* 0x0005e20000100800 */
[----:B0-----:R-:W-:Y:S02]  /*58b0*/  LEA.HI.X.SX32 R8, R26, R28, 0x1, P3 ;  /* 0x0000001c1a087211 */ /* 0x001fe400018f0eff */
[----:B-1----:R-:W-:-:S03]  /*58c0*/  IADD3 R7, P3, R27, R0, RZ ;  /* 0x000000001b077210 */ /* 0x002fc60007f7e0ff */
[----:B------:R0:W-:Y:S01]  /*58d0*/  STL [R1+0x624], R8 ;  /* 0x0006240801007387 */ /* 0x0001e20000100800 */
[----:B--2---:R-:W-:Y:S01]  /*58e0*/  LEA.HI.X.SX32 R2, R5, R28, 0x1, P0 ;  /* 0x0000001c05027211 */ /* 0x004fe200000f0eff */
[----:B------:R-:W-:Y:S02]  /*58f0*/  IMAD R5, R3, 0x88, RZ ;  /* 0x0000008803057824 */ /* 0x000fe400078e02ff */
[----:B------:R1:W-:Y:S01]  /*5900*/  STL [R1+0x648], R7 ;  /* 0x0006480701007387 */ /* 0x0003e20000100800 */
[----:B0-----:R-:W-:-:S03]  /*5910*/  IADD3 R8, P0, R29, R0, RZ ;  /* 0x000000001d087210 */ /* 0x001fc60007f1e0ff */
[----:B------:R0:W-:Y:S01]  /*5920*/  STL [R1+0x70c], R2 ;  /* 0x00070c0201007387 */ /* 0x0001e20000100800 */
[----:B-1----:R-:W-:-:S03]  /*5930*/  LEA.HI.X.SX32 R7, R27, R28, 0x1, P4 ;  /* 0x0000001c1b077211 */ /* 0x002fc600020f0eff */
[----:B------:R1:W-:Y:S01]  /*5940*/  STL [R1+0x720], R8 ;  /* 0x0007200801007387 */ /* 0x0003e20000100800 */
[----:B------:R-:W-:Y:S01]  /*5950*/  LEA.HI.X.SX32 R10, R29, R28, 0x1, P3 ;  /* 0x0000001c1d0a7211 */ /* 0x000fe200018f0eff */
[----:B0-----:R-:W-:Y:S02]  /*5960*/  IMAD R2, R3, 0x64, RZ ;  /* 0x0000006403027824 */ /* 0x001fe400078e02ff */
[----:B------:R0:W-:Y:S01]  /*5970*/  STL [R1+0x494], R7 ;  /* 0x0004940701007387 */ /* 0x0001e20000100800 */
[-C--:B-1----:R-:W-:Y:S01]  /*5980*/  IADD3 R8, P4, R5, R0.reuse, RZ ;  /* 0x0000000005087210 */ /* 0x082fe20007f9e0ff */
[C---:B------:R-:W-:Y:S01]  /*5990*/  IMAD R5, R3.reuse, 0x1b, RZ ;  /* 0x0000001b03057824 */ /* 0x040fe200078e02ff */
[----:B------:R-:W-:Y:S01]  /*59a0*/  IADD3 R9, P3, R2, R0, RZ ;  /* 0x0000000002097210 */ /* 0x000fe20007f7e0ff */
[----:B0-----:R-:W-:Y:S02]  /*59b0*/  IMAD R7, R3, 0x32, RZ ;  /* 0x0000003203077824 */ /* 0x001fe400078e02ff */
[----:B------:R0:W-:Y:S04]  /*59c0*/  STL [R1+0x5d8], R8 ;  /* 0x0005d80801007387 */ /* 0x0001e80000100800 */
[----:B------:R-:W-:Y:S04]  /*59d0*/  STL [R1+0x644], R10 ;  /* 0x0006440a01007387 */ /* 0x000fe80000100800 */
[----:B------:R1:W-:Y:S01]  /*59e0*/  STL [R1+0x668], R9 ;  /* 0x0006680901007387 */ /* 0x0003e20000100800 */
[----:B0-----:R-:W-:Y:S01]  /*59f0*/  LEA.HI.X.SX32 R8, R5, R28, 0x1, P0 ;  /* 0x0000001c05087211 */ /* 0x001fe200000f0eff */
[----:B------:R-:W-:Y:S01]  /*5a00*/  IMAD R5, R3, 0xf0, RZ ;  /* 0x000000f003057824 */ /* 0x000fe200078e02ff */
[----:B-1----:R-:W-:-:S03]  /*5a10*/  IADD3 R9, P0, R7, R0, RZ ;  /* 0x0000000007097210 */ /* 0x002fc60007f1e0ff */
[----:B------:R0:W-:Y:S04]  /*5a20*/  STL [R1+0x71c], R8 ;  /* 0x00071c0801007387 */ /* 0x0001e80000100800 */
[----:B------:R1:W-:Y:S01]  /*5a30*/  STL [R1+0x730], R9 ;  /* 0x0007300901007387 */ /* 0x0003e20000100800 */
[----:B0-----:R-:W-:Y:S01]  /*5a40*/  LEA.HI.X.SX32 R8, R2, R28, 0x1, P6 ;  /* 0x0000001c02087211 */ /* 0x001fe200030f0eff */
[----:B------:R-:W-:Y:S01]  /*5a50*/  IMAD R2, R3, 0x5c, RZ ;  /* 0x0000005c03027824 */ /* 0x000fe200078e02ff */
[----:B-1----:R-:W-:-:S03]  /*5a60*/  IADD3 R9, P6, R5, R0, RZ ;  /* 0x0000000005097210 */ /* 0x002fc60007fde0ff */
[----:B------:R0:W-:Y:S01]  /*5a70*/  STL [R1+0x4d4], R8 ;  /* 0x0004d40801007387 */ /* 0x0001e20000100800 */
[----:B------:R-:W-:Y:S01]  /*5a80*/  LEA.HI.X.SX32 R10, R7, R28, 0x1, P3 ;  /* 0x0000001c070a7211 */ /* 0x000fe200018f0eff */
[C---:B------:R-:W-:Y:S02]  /*5a90*/  IMAD R5, R3.reuse, 0x19, RZ ;  /* 0x0000001903057824 */ /* 0x040fe400078e02ff */
[----:B------:R1:W-:Y:S01]  /*5aa0*/  STL [R1+0x438], R9 ;  /* 0x0004380901007387 */ /* 0x0003e20000100800 */
[----:B0-----:R-:W-:Y:S01]  /*5ab0*/  IMAD R8, R3, 0x2e, RZ ;  /* 0x0000002e03087824 */ /* 0x001fe200078e02ff */
[----:B-1----:R-:W-:Y:S02]  /*5ac0*/  IADD3 R9, P3, R2, R0, RZ ;  /* 0x0000000002097210 */ /* 0x002fe40007f7e0ff */
[----:B------:R-:W-:Y:S01]  /*5ad0*/  STL [R1+0x664], R10 ;  /* 0x0006640a01007387 */ /* 0x000fe20000100800 */
[----:B------:R-:W-:Y:S01]  /*5ae0*/  LEA.HI.X.SX32 R7, R5, R28, 0x1, P0 ;  /* 0x0000001c05077211 */ /* 0x000fe200000f0eff */
[----:B------:R-:W-:-:S02]  /*5af0*/  IMAD R5, R3, 0xd0, RZ ;  /* 0x000000d003057824 */ /* 0x000fc400078e02ff */
[----:B------:R0:W-:Y:S04]  /*5b00*/  STL [R1+0x688], R9 ;  /* 0x0006880901007387 */ /* 0x0001e80000100800 */
[----:B------:R1:W-:Y:S01]  /*5b10*/  STL [R1+0x72c], R7 ;  /* 0x00072c0701007387 */ /* 0x0003e20000100800 */
[----:B0-----:R-:W-:Y:S02]  /*5b20*/  IADD3 R9, P0, R8, R0, RZ ;  /* 0x0000000008097210 */ /* 0x001fe40007f1e0ff */
[----:B-1----:R-:W-:-:S03]  /*5b30*/  LEA.HI.X.SX32 R7, R2, R28, 0x1, P5 ;  /* 0x0000001c02077211 */ /* 0x002fc600028f0eff */
[----:B------:R0:W-:Y:S01]  /*5b40*/  STL [R1+0x740], R9 ;  /* 0x0007400901007387 */ /* 0x0001e20000100800 */
[----:B------:R-:W-:Y:S01]  /*5b50*/  IMAD R2, R3, 0x54, RZ ;  /* 0x0000005403027824 */ /* 0x000fe200078e02ff */
[----:B------:R-:W-:Y:S02]  /*5b60*/  LEA.HI.X.SX32 R10, R8, R28, 0x1, P3 ;  /* 0x0000001c080a7211 */ /* 0x000fe400018f0eff */
[----:B------:R1:W-:Y:S01]  /*5b70*/  STL [R1+0x514], R7 ;  /* 0x0005140701007387 */ /* 0x0003e20000100800 */
[----:B0-----:R-:W-:Y:S01]  /*5b80*/  IADD3 R9, P5, R5, R0, RZ ;  /* 0x0000000005097210 */ /* 0x001fe20007fbe0ff */
[----:B------:R-:W-:-:S04]  /*5b90*/  IMAD R5, R3, 0x17, RZ ;  /* 0x0000001703057824 */ /* 0x000fc800078e02ff */
[----:B------:R0:W-:Y:S01]  /*5ba0*/  STL [R1+0x4b8], R9 ;  /* 0x0004b80901007387 */ /* 0x0001e20000100800 */
[----:B-1----:R-:W-:Y:S01]  /*5bb0*/  IMAD R7, R3, 0x2a, RZ ;  /* 0x0000002a03077824 */ /* 0x002fe200078e02ff */
[----:B------:R-:W-:Y:S02]  /*5bc0*/  LEA.HI.X.SX32 R8, R5, R28, 0x1, P0 ;  /* 0x0000001c05087211 */ /* 0x000fe400000f0eff */
[----:B------:R-:W-:Y:S01]  /*5bd0*/  STL [R1+0x684], R10 ;  /* 0x0006840a01007387 */ /* 0x000fe20000100800 */
[----:B0-----:R-:W-:Y:S01]  /*5be0*/  IADD3 R9, P3, R2, R0, RZ ;  /* 0x0000000002097210 */ /* 0x001fe20007f7e0ff */
[----:B------:R-:W-:-:S04]  /*5bf0*/  IMAD R5, R3, 0xb0, RZ ;  /* 0x000000b003057824 */ /* 0x000fc800078e02ff */
        /* <DEDUP_REMOVED lines=21> */
[----:B------:R-:W-:-:S03]  /*5d50*/  IMAD R2, R3, 0x44, RZ ;  /* 0x0000004403027824 */ /* 0x000fc600078e02ff */
[----:B------:R1:W-:Y:S01]  /*5d60*/  STL [R1+0x594], R7 ;  /* 0x0005940701007387 */ /* 0x0003e20000100800 */
[----:B------:R-:W-:Y:S02]  /*5d70*/  LEA.HI.X.SX32 R10, R8, R28, 0x1, P3 ;  /* 0x0000001c080a7211 */ /* 0x000fe400018f0eff */
[----:B0-----:R-:W-:Y:S01]  /*5d80*/  IADD3 R9, P2, R5, R0, RZ ;  /* 0x0000000005097210 */ /* 0x001fe20007f5e0ff */
[----:B-1----:R-:W-:-:S04]  /*5d90*/  IMAD R7, R3, 0x13, RZ ;  /* 0x0000001303077824 */ /* 0x002fc800078e02ff */
[----:B------:R0:W-:Y:S01]  /*5da0*/  STL [R1+0x5b8], R9 ;  /* 0x0005b80901007387 */ /* 0x0001e20000100800 */
[----:B------:R-:W-:Y:S01]  /*5db0*/  IMAD R5, R3, 0x22, RZ ;  /* 0x0000002203057824 */ /* 0x000fe200078e02ff */
[----:B------:R-:W-:Y:S01]  /*5dc0*/  LEA.HI.X.SX32 R8, R7, R28, 0x1, P0 ;  /* 0x0000001c07087211 */ /* 0x000fe200000f0eff */
[----:B------:R-:W-:Y:S01]  /*5dd0*/  IMAD R7, R3, 0xe0, RZ ;  /* 0x000000e003077824 */ /* 0x000fe200078e02ff */
[----:B------:R-:W-:Y:S01]  /*5de0*/  STL [R1+0x6c4], R10 ;  /* 0x0006c40a01007387 */ /* 0x000fe20000100800 */
[----:B0-----:R-:W-:-:S05]  /*5df0*/  IADD3 R9, P3, R2, R0, RZ ;  /* 0x0000000002097210 */ /* 0x001fca0007f7e0ff */
[----:B------:R0:W-:Y:S04]  /*5e00*/  STL [R1+0x6e8], R9 ;  /* 0x0006e80901007387 */ /* 0x0001e80000100800 */
[----:B------:R1:W-:Y:S01]  /*5e10*/  STL [R1+0x75c], R8 ;  /* 0x00075c0801007387 */ /* 0x0003e20000100800 */
[----:B0-----:R-:W-:Y:S02]  /*5e20*/  IADD3 R9, P0, R5, R0, RZ ;  /* 0x0000000005097210 */ /* 0x001fe40007f1e0ff */
[----:B-1----:R-:W-:Y:S01]  /*5e30*/  LEA.HI.X.SX32 R8, R2, R28, 0x1, P4 ;  /* 0x0000001c02087211 */ /* 0x002fe200020f0eff */
[----:B------:R-:W-:Y:S01]  /*5e40*/  IMAD R2, R3, 0x78, RZ ;  /* 0x0000007803027824 */ /* 0x000fe200078e02ff */
[----:B------:R-:W-:Y:S01]  /*5e50*/  IADD3 R7, P4, R7, R0, RZ ;  /* 0x0000000007077210 */ /* 0x000fe20007f9e0ff */
[----:B------:R0:W-:Y:S01]  /*5e60*/  STL [R1+0x770], R9 ;  /* 0x0007700901007387 */ /* 0x0001e20000100800 */
[----:B------:R-:W-:-:S03]  /*5e70*/  LEA.HI.X.SX32 R5, R5, R28, 0x1, P3 ;  /* 0x0000001c05057211 */ /* 0x000fc600018f0eff */
[----:B------:R1:W-:Y:S04]  /*5e80*/  STL [R1+0x5d4], R8 ;  /* 0x0005d40801007387 */ /* 0x0003e80000100800 */
[----:B------:R2:W-:Y:S01]  /*5e90*/  STL [R1+0x478], R7 ;  /* 0x0004780701007387 */ /* 0x0005e20000100800 */
[----:B0-----:R-:W-:Y:S01]  /*5ea0*/  IADD3 R9, P3, R2, R0, RZ ;  /* 0x0000000002097210 */ /* 0x001fe20007f7e0ff */
[C---:B-1----:R-:W-:Y:S02]  /*5eb0*/  IMAD R8, R3.reuse, 0x11, RZ ;  /* 0x0000001103087824 */ /* 0x042fe400078e02ff */
[----:B------:R0:W-:Y:S01]  /*5ec0*/  STL [R1+0x6e4], R5 ;  /* 0x0006e40501007387 */ /* 0x0001e20000100800 */
[C---:B--2---:R-:W-:Y:S02]  /*5ed0*/  IMAD R7, R3.reuse, 0x3c, RZ ;  /* 0x0000003c03077824 */ /* 0x044fe400078e02ff */
[-C--:B------:R-:W-:Y:S01]  /*5ee0*/  LEA.HI.X.SX32 R10, R8, R28.reuse, 0x1, P0 ;  /* 0x0000001c080a7211 */ /* 0x080fe200000f0eff */
[----:B------:R1:W-:Y:S01]  /*5ef0*/  STL [R1+0x618], R9 ;  /* 0x0006180901007387 */ /* 0x0003e20000100800 */
[----:B------:R-:W-:Y:S01]  /*5f00*/  LEA.HI.X.SX32 R8, R2, R28, 0x1, P6 ;  /* 0x0000001c02087211 */ /* 0x000fe200030f0eff */
[----:B------:R-:W-:-:S02]  /*5f10*/  IMAD R2, R3, 0xa0, RZ ;  /* 0x000000a003027824 */ /* 0x000fc400078e02ff */
[----:B0-----:R-:W-:Y:S01]  /*5f20*/  IMAD R5, R3, 0x1e, RZ ;  /* 0x0000001e03057824 */ /* 0x001fe200078e02ff */
[----:B------:R-:W-:Y:S01]  /*5f30*/  STL [R1+0x76c], R10 ;  /* 0x00076c0a01007387 */ /* 0x000fe20000100800 */
[----:B-1----:R-:W-:-:S05]  /*5f40*/  IADD3 R9, P0, R7, R0, RZ ;  /* 0x0000000007097210 */ /* 0x002fca0007f1e0ff */
        /* <DEDUP_REMOVED lines=13> */
[----:B--2---:R-:W-:Y:S02]  /*6020*/  IMAD R2, R3, 0x34, RZ ;  /* 0x0000003403027824 */ /* 0x004fe400078e02ff */
[-C--:B------:R-:W-:Y:S01]  /*6030*/  LEA.HI.X.SX32 R10, R8, R28.reuse, 0x1, P6 ;  /* 0x0000001c080a7211 */ /* 0x080fe200030f0eff */
[----:B------:R1:W-:Y:S01]  /*6040*/  STL [R1+0x658], R9 ;  /* 0x0006580901007387 */ /* 0x0003e20000100800 */
[----:B------:R-:W-:Y:S01]  /*6050*/  LEA.HI.X.SX32 R8, R7, R28, 0x1, P5 ;  /* 0x0000001c07087211 */ /* 0x000fe200028f0eff */
[----:B0-----:R-:W-:-:S02]  /*6060*/  IMAD R5, R3, 0x1a, RZ ;  /* 0x0000001a03057824 */ /* 0x001fc400078e02ff */
[----:B------:R-:W-:Y:S01]  /*6070*/  STL [R1+0x77c], R10 ;  /* 0x00077c0a01007387 */ /* 0x000fe20000100800 */
[----:B-1----:R-:W-:Y:S01]  /*6080*/  IADD3 R9, P6, R2, R0, RZ ;  /* 0x0000000002097210 */ /* 0x002fe20007fde0ff */
        /* <DEDUP_REMOVED lines=8> */
[----:B0-----:R-:W-:Y:S01]  /*6110*/  IADD3 R9, P0, R7, R0, RZ ;  /* 0x0000000007097210 */ /* 0x001fe20007f1e0ff */
[----:B------:R-:W-:Y:S01]  /*6120*/  IMAD R7, R3, 0xd, RZ ;  /* 0x0000000d03077824 */ /* 0x000fe200078e02ff */
[----:B-1----:R-:W-:-:S03]  /*6130*/  LEA.HI.X.SX32 R8, R5, R28, 0x1, P6 ;  /* 0x0000001c05087211 */ /* 0x002fc600030f0eff */
[----:B------:R0:W-:Y:S01]  /*6140*/  STL [R1+0x4f8], R9 ;  /* 0x0004f80901007387 */ /* 0x0001e20000100800 */
[----:B------:R-:W-:Y:S01]  /*6150*/  IMAD R5, R3, 0x2c, RZ ;  /* 0x0000002c03057824 */ /* 0x000fe200078e02ff */
[----:B------:R-:W-:Y:S02]  /*6160*/  LEA.HI.X.SX32 R7, R7, R28, 0x1, P5 ;  /* 0x0000001c07077211 */ /* 0x000fe400028f0eff */
[----:B------:R1:W-:Y:S01]  /*6170*/  STL [R1+0x724], R8 ;  /* 0x0007240801007387 */ /* 0x0003e20000100800 */
[----:B0-----:R-:W-:-:S05]  /*6180*/  IADD3 R9, P6, R2, R0, RZ ;  /* 0x0000000002097210 */ /* 0x001fca0007fde0ff */
[----:B------:R0:W-:Y:S01]  /*6190*/  STL [R1+0x698], R9 ;  /* 0x0006980901007387 */ /* 0x0001e20000100800 */
[----:B-1----:R-:W-:Y:S01]  /*61a0*/  IMAD R8, R3, 0x16, RZ ;  /* 0x0000001603087824 */ /* 0x002fe200078e02ff */
[----:B------:R-:W-:Y:S02]  /*61b0*/  LEA.HI.X.SX32 R2, R2, R28, 0x1, P1 ;  /* 0x0000001c02027211 */ /* 0x000fe400008f0eff */
[----:B------:R1:W-:Y:S01]  /*61c0*/  STL [R1+0x78c], R7 ;  /* 0x00078c0701007387 */ /* 0x0003e20000100800 */
[----:B0-----:R-:W-:Y:S01]  /*61d0*/  IADD3 R9, P5, R5, R0, RZ ;  /* 0x0000000005097210 */ /* 0x001fe20007fbe0ff */
[----:B-1----:R-:W-:-:S04]  /*61e0*/  IMAD R7, R3, 0x48, RZ ;  /* 0x0000004803077824 */ /* 0x002fc800078e02ff */
[----:B------:R0:W-:Y:S01]  /*61f0*/  STL [R1+0x748], R9 ;  /* 0x0007480901007387 */ /* 0x0001e20000100800 */
[----:B------:R-:W-:-:S03]  /*6200*/  LEA.HI.X.SX32 R5, R5, R28, 0x1, P6 ;  /* 0x0000001c05057211 */ /* 0x000fc600030f0eff */
[----:B------:R1:W-:Y:S01]  /*6210*/  STL [R1+0x534], R2 ;  /* 0x0005340201007387 */ /* 0x0003e20000100800 */
[-C--:B------:R-:W-:Y:S02]  /*6220*/  IADD3 R10, P6, R7, R0.reuse, RZ ;  /* 0x00000000070a7210 */ /* 0x080fe40007fde0ff */
[----:B0-----:R-:W-:Y:S01]  /*6230*/  IADD3 R9, P1, R8, R0, RZ ;  /* 0x0000000008097210 */ /* 0x001fe20007f3e0ff */
[----:B-1----:R-:W-:-:S04]  /*6240*/  IMAD R2, R3, 0x24, RZ ;  /* 0x0000002403027824 */ /* 0x002fc800078e02ff */
[----:B------:R0:W-:Y:S04]  /*6250*/  STL [R1+0x7a0], R9 ;  /* 0x0007a00901007387 */ /* 0x0001e80000100800 */
[----:B------:R1:W-:Y:S04]  /*6260*/  STL [R1+0x694], R5 ;  /* 0x0006940501007387 */ /* 0x0003e80000100800 */
[----:B------:R2:W-:Y:S01]  /*6270*/  STL [R1+0x6d8], R10 ;  /* 0x0006d80a01007387 */ /* 0x0005e20000100800 */
[----:B0-----:R-:W-:Y:S01]  /*6280*/  LEA.HI.X.SX32 R9, R8, R28, 0x1, P5 ;  /* 0x0000001c08097211 */ /* 0x001fe200028f0eff */
[----:B------:R-:W-:-:S02]  /*6290*/  IMAD R8, R3, 0x12, RZ ;  /* 0x0000001203087824 */ /* 0x000fc400078e02ff */
[----:B-1----:R-:W-:Y:S01]  /*62a0*/  IMAD R5, R3, 0xb, RZ ;  /* 0x0000000b03057824 */ /* 0x002fe200078e02ff */
[----:B--2---:R-:W-:Y:S01]  /*62b0*/  IADD3 R10, P5, R2, R0, RZ ;  /* 0x00000000020a7210 */ /* 0x004fe20007fbe0ff */
[----:B------:R0:W-:Y:S04]  /*62c0*/  STL [R1+0x744], R9 ;  /* 0x0007440901007387 */ /* 0x0001e80000100800 */
[----:B------:R1:W-:Y:S01]  /*62d0*/  STL [R1+0x768], R10 ;  /* 0x0007680a01007387 */ /* 0x0003e20000100800 */
[----:B0-----:R-:W-:Y:S01]  /*62e0*/  LEA.HI.X.SX32 R9, R5, R28, 0x1, P1 ;  /* 0x0000001c05097211 */ /* 0x001fe200008f0eff */
[----:B------:R-:W-:Y:S01]  /*62f0*/  IMAD R5, R3, 0x70, RZ ;  /* 0x0000007003057824 */ /* 0x000fe200078e02ff */
[----:B-1----:R-:W-:-:S03]  /*6300*/  IADD3 R10, P1, R8, R0, RZ ;  /* 0x00000000080a7210 */ /* 0x002fc60007f3e0ff */
[----:B------:R0:W-:Y:S01]  /*6310*/  STL [R1+0x79c], R9 ;  /* 0x00079c0901007387 */ /* 0x0001e20000100800 */
[----:B------:R-:W-:-:S03]  /*6320*/  LEA.HI.X.SX32 R7, R7, R28, 0x1, P2 ;  /* 0x0000001c07077211 */ /* 0x000fc600010f0eff */
[----:B------:R1:W-:Y:S01]  /*6330*/  STL [R1+0x7b0], R10 ;  /* 0x0007b00a01007387 */ /* 0x0003e20000100800 */
[----:B------:R-:W-:Y:S01]  /*6340*/  LEA.HI.X.SX32 R2, R2, R28, 0x1, P6 ;  /* 0x0000001c02027211 */ /* 0x000fe200030f0eff */
[----:B0-----:R-:W-:Y:S01]  /*6350*/  IMAD R9, R3, 0x38, RZ ;  /* 0x0000003803097824 */ /* 0x001fe200078e02ff */
[-C--:B-1----:R-:W-:Y:S01]  /*6360*/  IADD3 R10, P2, R5, R0.reuse, RZ ;  /* 0x00000000050a7210 */ /* 0x082fe20007f5e0ff */
[----:B------:R0:W-:Y:S03]  /*6370*/  STL [R1+0x5b4], R7 ;  /* 0x0005b40701007387 */ /* 0x0001e60000100800 */
[----:B------:R-:W-:Y:S01]  /*6380*/  IADD3 R11, P6, R9, R0, RZ ;  /* 0x00000000090b7210 */ /* 0x000fe20007fde0ff */
[----:B------:R1:W-:Y:S04]  /*6390*/  STL [R1+0x638], R10 ;  /* 0x0006380a01007387 */ /* 0x0003e80000100800 */
[----:B------:R2:W-:Y:S01]  /*63a0*/  STL [R1+0x6d4], R2 ;  /* 0x0006d40201007387 */ /* 0x0005e20000100800 */
[----:B0-----:R-:W-:Y:S01]  /*63b0*/  IMAD R7, R3, 0x1c, RZ ;  /* 0x0000001c03077824 */ /* 0x001fe200078e02ff */
[----:B-1----:R-:W-:-:S02]  /*63c0*/  LEA.HI.X.SX32 R10, R8, R28, 0x1, P5 ;  /* 0x0000001c080a7211 */ /* 0x002fc400028f0eff */
[----:B------:R0:W-:Y:S01]  /*63d0*/  STL [R1+0x718], R11 ;  /* 0x0007180b01007387 */ /* 0x0001e20000100800 */
[----:B--2---:R-:W-:-:S03]  /*63e0*/  IMAD R2, R3, 0x9, RZ ;  /* 0x0000000903027824 */ /* 0x004fc600078e02ff */
[----:B------:R1:W-:Y:S01]  /*63f0*/  STL [R1+0x764], R10 ;  /* 0x0007640a01007387 */ /* 0x0003e20000100800 */
[----:B------:R-:W-:Y:S01]  /*6400*/  IMAD R8, R3, 0xe, RZ ;  /* 0x0000000e03087824 */ /* 0x000fe200078e02ff */
[----:B0-----:R-:W-:Y:S02]  /*6410*/  IADD3 R11, P5, R7, R0, RZ ;  /* 0x00000000070b7210 */ /* 0x001fe40007fbe0ff */
[----:B-1----:R-:W-:-:S03]  /*6420*/  LEA.HI.X.SX32 R10, R2, R28, 0x1, P1 ;  /* 0x0000001c020a7211 */ /* 0x002fc600008f0eff */
[----:B------:R0:W-:Y:S01]  /*6430*/  STL [R1+0x788], R11 ;  /* 0x0007880b01007387 */ /* 0x0001e20000100800 */
[----:B------:R-:W-:-:S03]  /*6440*/  IMAD R2, R3, 0x50, RZ ;  /* 0x0000005003027824 */ /* 0x000fc600078e02ff */
[----:B------:R1:W-:Y:S01]  /*6450*/  STL [R1+0x7ac], R10 ;  /* 0x0007ac0a01007387 */ /* 0x0003e20000100800 */
[----:B0-----:R-:W-:Y:S02]  /*6460*/  IADD3 R11, P1, R8, R0, RZ ;  /* 0x00000000080b7210 */ /* 0x001fe40007f3e0ff */
[----:B-1----:R-:W-:Y:S01]  /*6470*/  LEA.HI.X.SX32 R10, R5, R28, 0x1, P4 ;  /* 0x0000001c050a7211 */ /* 0x002fe200020f0eff */
[----:B------:R-:W-:Y:S02]  /*6480*/  IMAD R5, R3, 0x28, RZ ;  /* 0x0000002803057824 */ /* 0x000fe400078e02ff */
[----:B------:R0:W-:Y:S01]  /*6490*/  STL [R1+0x7c0], R11 ;  /* 0x0007c00b01007387 */ /* 0x0001e20000100800 */
[----:B------:R-:W-:-:S03]  /*64a0*/  IADD3 R12, P4, R2, R0, RZ ;  /* 0x00000000020c7210 */ /* 0x000fc60007f9e0ff */
[----:B------:R1:W-:Y:S01]  /*64b0*/  STL [R1+0x474], R10 ;  /* 0x0004740a01007387 */ /* 0x0003e20000100800 */
[----:B0-----:R-:W-:Y:S02]  /*64c0*/  LEA.HI.X.SX32 R11, R9, R28, 0x1, P2 ;  /* 0x0000001c090b7211 */ /* 0x001fe400010f0eff */
[----:B------:R-:W-:Y:S01]  /*64d0*/  IADD3 R9, P2, R5, R0, RZ ;  /* 0x0000000005097210 */ /* 0x000fe20007f5e0ff */
[----:B-1----:R-:W-:Y:S01]  /*64e0*/  IMAD R10, R3, 0x14, RZ ;  /* 0x00000014030a7824 */ /* 0x002fe200078e02ff */
[----:B------:R-:W-:Y:S01]  /*64f0*/  STL [R1+0x6b8], R12 ;  /* 0x0006b80c01007387 */ /* 0x000fe20000100800 */
[----:B------:R-:W-:-:S03]  /*6500*/  LEA.HI.X.SX32 R7, R7, R28, 0x1, P6 ;  /* 0x0000001c07077211 */ /* 0x000fc600030f0eff */
[----:B------:R0:W-:Y:S04]  /*6510*/  STL [R1+0x634], R11 ;  /* 0x0006340b01007387 */ /* 0x0001e80000100800 */
[----:B------:R1:W-:Y:S01]  /*6520*/  STL [R1+0x758], R9 ;  /* 0x0007580901007387 */ /* 0x0003e20000100800 */
[----:B------:R-:W-:Y:S01]  /*6530*/  LEA.HI.X.SX32 R8, R8, R28, 0x1, P5 ;  /* 0x0000001c08087211 */ /* 0x000fe200028f0eff */
[----:B0-----:R-:W-:Y:S01]  /*6540*/  IMAD R11, R3, 0xa, RZ ;  /* 0x0000000a030b7824 */ /* 0x001fe200078e02ff */
[-C--:B-1----:R-:W-:Y:S01]  /*6550*/  IADD3 R9, P6, R10, R0.reuse, RZ ;  /* 0x000000000a097210 */ /* 0x082fe20007fde0ff */
[----:B------:R0:W-:Y:S03]  /*6560*/  STL [R1+0x714], R7 ;  /* 0x0007140701007387 */ /* 0x0001e60000100800 */
[----:B------:R-:W-:Y:S01]  /*6570*/  IADD3 R12, P5, R11, R0, RZ ;  /* 0x000000000b0c7210 */ /* 0x000fe20007fbe0ff */
[----:B------:R1:W-:Y:S01]  /*6580*/  STL [R1+0x7a8], R9 ;  /* 0x0007a80901007387 */ /* 0x0003e20000100800 */
[----:B0-----:R-:W-:-:S03]  /*6590*/  IMAD R7, R3, 0x7, RZ ;  /* 0x0000000703077824 */ /* 0x001fc600078e02ff */
[----:B------:R0:W-:Y:S01]  /*65a0*/  STL [R1+0x784], R8 ;  /* 0x0007840801007387 */ /* 0x0001e20000100800 */
[----:B-1----:R-:W-:Y:S01]  /*65b0*/  IMAD R9, R3, 0x60, RZ ;  /* 0x0000006003097824 */ /* 0x002fe200078e02ff */
[----:B------:R-:W-:Y:S02]  /*65c0*/  LEA.HI.X.SX32 R7, R7, R28, 0x1, P1 ;  /* 0x0000001c07077211 */ /* 0x000fe400008f0eff */
[----:B------:R1:W-:Y:S01]  /*65d0*/  STL [R1+0x7d0], R12 ;  /* 0x0007d00c01007387 */ /* 0x0003e20000100800 */
[----:B0-----:R-:W-:-:S03]  /*65e0*/  IMAD R8, R3, 0x30, RZ ;  /* 0x0000003003087824 */ /* 0x001fc600078e02ff */
[----:B------:R0:W-:Y:S01]  /*65f0*/  STL [R1+0x7bc], R7 ;  /* 0x0007bc0701007387 */ /* 0x0001e20000100800 */
[----:B-1----:R-:W-:-:S05]  /*6600*/  IADD3 R12, P1, R9, R0, RZ ;  /* 0x00000000090c7210 */ /* 0x002fca0007f3e0ff */
[----:B------:R1:W-:Y:S01]  /*6610*/  STL [R1+0x678], R12 ;  /* 0x0006780c01007387 */ /* 0x0003e20000100800 */
[-C--:B0-----:R-:W-:Y:S01]  /*6620*/  LEA.HI.X.SX32 R7, R2, R28.reuse, 0x1, P3 ;  /* 0x0000001c02077211 */ /* 0x081fe200018f0eff */
[----:B------:R-:W-:Y:S01]  /*6630*/  IMAD R2, R3, 0x18, RZ ;  /* 0x0000001803027824 */ /* 0x000fe200078e02ff */
[----:B------:R-:W-:-:S03]  /*6640*/  LEA.HI.X.SX32 R5, R5, R28, 0x1, P4 ;  /* 0x0000001c05057211 */ /* 0x000fc600020f0eff */
[----:B------:R0:W-:Y:S01]  /*6650*/  STL [R1+0x574], R7 ;  /* 0x0005740701007387 */ /* 0x0001e20000100800 */
[----:B-1----:R-:W-:-:S05]  /*6660*/  IADD3 R12, P3, R8, R0, RZ ;  /* 0x00000000080c7210 */ /* 0x002fca0007f7e0ff */
[----:B------:R1:W-:Y:S01]  /*6670*/  STL [R1+0x738], R12 ;  /* 0x0007380c01007387 */ /* 0x0003e20000100800 */
[C---:B0-----:R-:W-:Y:S01]  /*6680*/  IMAD R7, R3.reuse, 0xc, RZ ;  /* 0x0000000c03077824 */ /* 0x041fe200078e02ff */
[----:B------:R-:W-:Y:S02]  /*6690*/  LEA.HI.X.SX32 R13, R10, R28, 0x1, P2 ;  /* 0x0000001c0a0d7211 */ /* 0x000fe400010f0eff */
[----:B------:R0:W-:Y:S01]  /*66a0*/  STL [R1+0x6b4], R5 ;  /* 0x0006b40501007387 */ /* 0x0001e20000100800 */
[----:B-1----:R-:W-:Y:S01]  /*66b0*/  IADD3 R12, P4, R2, R0, RZ ;  /* 0x00000000020c7210 */ /* 0x002fe20007f9e0ff */
[----:B------:R-:W-:Y:S01]  /*66c0*/  IMAD R10, R3, 0x5, RZ ;  /* 0x00000005030a7824 */ /* 0x000fe200078e02ff */
[----:B------:R-:W-:Y:S01]  /*66d0*/  LEA.HI.X.SX32 R11, R11, R28, 0x1, P6 ;  /* 0x0000001c0b0b7211 */ /* 0x000fe200030f0eff */
[----:B0-----:R-:W-:Y:S02]  /*66e0*/  IMAD R5, R3, 0x6, RZ ;  /* 0x0000000603057824 */ /* 0x001fe400078e02ff */
[----:B------:R0:W-:Y:S04]  /*66f0*/  STL [R1+0x798], R12 ;  /* 0x0007980c01007387 */ /* 0x0001e80000100800 */
[----:B------:R1:W-:Y:S01]  /*6700*/  STL [R1+0x754], R13 ;  /* 0x0007540d01007387 */ /* 0x0003e20000100800 */
[----:B0-----:R-:W-:-:S02]  /*6710*/  IADD3 R12, P2, R7, R0, RZ ;  /* 0x00000000070c7210 */ /* 0x001fc40007f5e0ff */
[----:B-1----:R-:W-:-:S03]  /*6720*/  IADD3 R13, P6, R5, R0, RZ ;  /* 0x00000000050d7210 */ /* 0x002fc60007fde0ff */
[----:B------:R0:W-:Y:S04]  /*6730*/  STL [R1+0x7c8], R12 ;  /* 0x0007c80c01007387 */ /* 0x0001e80000100800 */
[----:B------:R1:W-:Y:S01]  /*6740*/  STL [R1+0x7a4], R11 ;  /* 0x0007a40b01007387 */ /* 0x0003e20000100800 */
[-C--:B------:R-:W-:Y:S02]  /*6750*/  LEA.HI.X.SX32 R8, R8, R28.reuse, 0x1, P1 ;  /* 0x0000001c08087211 */ /* 0x080fe400008f0eff */
[-C--:B0-----:R-:W-:Y:S02]  /*6760*/  LEA.HI.X.SX32 R12, R10, R28.reuse, 0x1, P5 ;  /* 0x0000001c0a0c7211 */ /* 0x081fe400028f0eff */
[----:B------:R-:W-:Y:S02]  /*6770*/  LEA.HI.X.SX32 R10, R9, R28, 0x1, P0 ;  /* 0x0000001c090a7211 */ /* 0x000fe400000f0eff */
[CC--:B-1----:R-:W-:Y:S01]  /*6780*/  LEA R11, P5, R3.reuse, R0.reuse, 0x7 ;  /* 0x00000000030b7211 */ /* 0x0c2fe200078a38ff */
[----:B------:R-:W-:Y:S01]  /*6790*/  STL [R1+0x7e0], R13 ;  /* 0x0007e00d01007387 */ /* 0x000fe20000100800 */
[----:B------:R-:W-:-:S03]  /*67a0*/  LEA R9, P0, R3, R0, 0x6 ;  /* 0x0000000003097211 */ /* 0x000fc600078030ff */
[----:B------:R-:W-:Y:S04]  /*67b0*/  STL [R1+0x7cc], R12 ;  /* 0x0007cc0c01007387 */ /* 0x000fe80000100800 */
[----:B------:R-:W-:Y:S04]  /*67c0*/  STL [R1+0x5f8], R11 ;  /* 0x0005f80b01007387 */ /* 0x000fe80000100800 */
[----:B------:R0:W-:Y:S04]  /*67d0*/  STL [R1+0x4f4], R10 ;  /* 0x0004f40a01007387 */ /* 0x0001e80000100800 */
[----:B------:R1:W-:Y:S04]  /*67e0*/  STL [R1+0x6f8], R9 ;  /* 0x0006f80901007387 */ /* 0x0003e80000100800 */
[----:B------:R2:W-:Y:S01]  /*67f0*/  STL [R1+0x674], R8 ;  /* 0x0006740801007387 */ /* 0x0005e20000100800 */
[----:B0-----:R-:W-:-:S02]  /*6800*/  LEA R10, P1, R3, R0, 0x5 ;  /* 0x00000000030a7211 */ /* 0x001fc400078228ff */
[----:B-1----:R-:W-:-:S03]  /*6810*/  LEA.HI.X.SX32 R9, R2, R28, 0x1, P3 ;  /* 0x0000001c02097211 */ /* 0x002fc600018f0eff */
[----:B------:R-:W-:Y:S01]  /*6820*/  STL [R1+0x778], R10 ;  /* 0x0007780a01007387 */ /* 0x000fe20000100800 */
[----:B--2---:R-:W-:-:S03]  /*6830*/  LEA R8, P3, R3, R0, 0x4 ;  /* 0x0000000003087211 */ /* 0x004fc600078620ff */
[----:B------:R0:W-:Y:S01]  /*6840*/  STL [R1+0x734], R9 ;  /* 0x0007340901007387 */ /* 0x0001e20000100800 */
[----:B------:R-:W-:-:S03]  /*6850*/  IMAD.SHL.U32 R2, R3, 0x2, RZ ;  /* 0x0000000203027824 */ /* 0x000fc600078e00ff */
[----:B------:R1:W-:Y:S01]  /*6860*/  STL [R1+0x7b8], R8 ;  /* 0x0007b80801007387 */ /* 0x0003e20000100800 */
[----:B0-----:R-:W-:Y:S02]  /*6870*/  LEA.HI.X.SX32 R9, R7, R28, 0x1, P4 ;  /* 0x0000001c07097211 */ /* 0x001fe400020f0eff */
[C---:B-1----:R-:W-:Y:S01]  /*6880*/  LEA R8, P4, R3.reuse, R0, 0x3 ;  /* 0x0000000003087211 */ /* 0x042fe200078818ff */
[----:B------:R-:W-:Y:S02]  /*6890*/  IMAD R7, R3, 0x3, RZ ;  /* 0x0000000303077824 */ /* 0x000fe400078e02ff */
[----:B------:R0:W-:Y:S04]  /*68a0*/  STL [R1+0x794], R9 ;  /* 0x0007940901007387 */ /* 0x0001e80000100800 */
[----:B------:R1:W-:Y:S01]  /*68b0*/  STL [R1+0x7d8], R8 ;  /* 0x0007d80801007387 */ /* 0x0003e20000100800 */
[----:B------:R-:W-:-:S02]  /*68c0*/  LEA.HI.X.SX32 R7, R7, R28, 0x1, P6 ;  /* 0x0000001c07077211 */ /* 0x000fc400030f0eff */
[----:B0-----:R-:W-:Y:S02]  /*68d0*/  LEA.HI.X.SX32 R9, R5, R28, 0x1, P2 ;  /* 0x0000001c05097211 */ /* 0x001fe400010f0eff */
[----:B-1----:R-:W-:-:S03]  /*68e0*/  IADD3 R8, P2, R2, R0, RZ ;  /* 0x0000000002087210 */ /* 0x002fc60007f5e0ff */
[----:B------:R-:W-:Y:S01]  /*68f0*/  STL [R1+0x7c4], R9 ;  /* 0x0007c40901007387 */ /* 0x000fe20000100800 */
[----:B------:R-:W-:-:S03]  /*6900*/  IMAD.SHL.U32 R5, R3, 0x40, RZ ;  /* 0x0000004003057824 */ /* 0x000fc600078e00ff */
[----:B------:R0:W-:Y:S02]  /*6910*/  STL [R1+0x7f0], R8 ;  /* 0x0007f00801007387 */ /* 0x0001e40000100800 */
[----:B0-----:R-:W-:Y:S02]  /*6920*/  LEA R8, P6, R3, R0, 0x2 ;  /* 0x0000000003087211 */ /* 0x001fe400078c10ff */
[----:B------:R0:W5:Y:S04]  /*6930*/  LDL.LU R0, [R1+0x924] ;  /* 0x0009240001007983 */ /* 0x0001680000300800 */
[----:B------:R1:W-:Y:S01]  /*6940*/  STL [R1+0x7dc], R7 ;  /* 0x0007dc0701007387 */ /* 0x0003e20000100800 */
[----:B------:R-:W-:Y:S01]  /*6950*/  LEA.HI.X.SX32 R9, R5, R28, 0x1, P5 ;  /* 0x0000001c05097211 */ /* 0x000fe200028f0eff */
[----:B------:R-:W-:-:S02]  /*6960*/  IMAD.SHL.U32 R5, R3, 0x8, RZ ;  /* 0x0000000803057824 */ /* 0x000fc400078e00ff */
[----:B------:R2:W-:Y:S01]  /*6970*/  STL [R1+0x7e8], R8 ;  /* 0x0007e80801007387 */ /* 0x0005e20000100800 */
[C---:B-1----:R-:W-:Y:S02]  /*6980*/  IMAD.SHL.U32 R7, R3.reuse, 0x20, RZ ;  /* 0x0000002003077824 */ /* 0x042fe400078e00ff */
[----:B--2---:R-:W-:-:S03]  /*6990*/  IMAD.SHL.U32 R8, R3, 0x10, RZ ;  /* 0x0000001003087824 */ /* 0x004fc600078e00ff */
[-C--:B------:R-:W-:Y:S01]  /*69a0*/  LEA.HI.X.SX32 R10, R7, R28.reuse, 0x1, P0 ;  /* 0x0000001c070a7211 */ /* 0x080fe200000f0eff */
[----:B------:R1:W-:Y:S04]  /*69b0*/  STL [R1+0x5f4], R9 ;  /* 0x0005f40901007387 */ /* 0x0003e80000100800 */
[----:B------:R-:W-:Y:S01]  /*69c0*/  STL [R1+0x6f4], R10 ;  /* 0x0006f40a01007387 */ /* 0x000fe20000100800 */
[-C--:B-1----:R-:W-:Y:S02]  /*69d0*/  LEA.HI.X.SX32 R9, R8, R28.reuse, 0x1, P1 ;  /* 0x0000001c08097211 */ /* 0x082fe400008f0eff */
[-C--:B------:R-:W-:Y:S02]  /*69e0*/  LEA.HI.X.SX32 R8, R5, R28.reuse, 0x1, P3 ;  /* 0x0000001c05087211 */ /* 0x080fe400018f0eff */
[----:B------:R-:W2:Y:S01]  /*69f0*/  LDL R5, [R1+0x390] ;  /* 0x0003900001057983 */ /* 0x000ea20000100800 */
[C---:B------:R-:W-:Y:S01]  /*6a00*/  IMAD.SHL.U32 R7, R3.reuse, 0x4, RZ ;  /* 0x0000000403077824 */ /* 0x040fe200078e00ff */
[----:B------:R-:W-:-:S04]  /*6a10*/  LEA.HI.X.SX32 R3, R3, R28, 0x1, P2 ;  /* 0x0000001c03037211 */ /* 0x000fc800010f0eff */
[-C--:B------:R-:W-:Y:S01]  /*6a20*/  LEA.HI.X.SX32 R7, R7, R28.reuse, 0x1, P4 ;  /* 0x0000001c07077211 */ /* 0x080fe200020f0eff */
[----:B------:R-:W-:Y:S01]  /*6a30*/  STL [R1+0x774], R9 ;  /* 0x0007740901007387 */ /* 0x000fe20000100800 */
[----:B------:R-:W-:-:S03]  /*6a40*/  LEA.HI.X.SX32 R2, R2, R28, 0x1, P6 ;  /* 0x0000001c02027211 */ /* 0x000fc600030f0eff */
[----:B------:R-:W-:Y:S04]  /*6a50*/  STL [R1+0x7b4], R8 ;  /* 0x0007b40801007387 */ /* 0x000fe80000100800 */
[----:B------:R-:W-:Y:S04]  /*6a60*/  STL [R1+0x7d4], R7 ;  /* 0x0007d40701007387 */ /* 0x000fe80000100800 */
[----:B------:R0:W5:Y:S04]  /*6a70*/  LDL.LU R28, [R1+0x920] ;  /* 0x00092000011c7983 */ /* 0x0001680000300800 */
[----:B------:R-:W-:Y:S04]  /*6a80*/  STL [R1+0x7ec], R3 ;  /* 0x0007ec0301007387 */ /* 0x000fe80000100800 */
[----:B------:R-:W-:Y:S04]  /*6a90*/  STL [R1+0x184], RZ ;  /* 0x000184ff01007387 */ /* 0x000fe80000100800 */
[----:B------:R1:W-:Y:S04]  /*6aa0*/  STL [R1+0x7e4], R2 ;  /* 0x0007e40201007387 */ /* 0x0003e80000100800 */
[----:B------:R0:W-:Y:S04]  /*6ab0*/  STL [R1+0x188], RZ ;  /* 0x000188ff01007387 */ /* 0x0001e80000100800 */
[----:B------:R0:W-:Y:S04]  /*6ac0*/  STL [R1+0x18c], RZ ;  /* 0x00018cff01007387 */ /* 0x0001e80000100800 */
[----:B------:R0:W-:Y:S04]  /*6ad0*/  STL [R1+0x170], RZ ;  /* 0x000170ff01007387 */ /* 0x0001e80000100800 */
[----:B------:R0:W-:Y:S04]  /*6ae0*/  STL [R1+0x174], RZ ;  /* 0x000174ff01007387 */ /* 0x0001e80000100800 */
[----:B------:R0:W-:Y:S04]  /*6af0*/  STL [R1+0x178], RZ ;  /* 0x000178ff01007387 */ /* 0x0001e80000100800 */
[----:B------:R0:W-:Y:S04]  /*6b00*/  STL [R1+0x17c], RZ ;  /* 0x00017cff01007387 */ /* 0x0001e80000100800 */
[----:B------:R0:W-:Y:S04]  /*6b10*/  STL [R1+0x160], RZ ;  /* 0x000160ff01007387 */ /* 0x0001e80000100800 */
[----:B------:R0:W-:Y:S01]  /*6b20*/  STL [R1+0x164], RZ ;  /* 0x000164ff01007387 */ /* 0x0001e20000100800 */
[----:B-1----:R-:W-:-:S03]  /*6b30*/  LOP3.LUT R2, R4, 0x30, RZ, 0x3c, !PT ;  /* 0x0000003004027812 */ /* 0x002fc600078e3cff */
[----:B------:R0:W-:Y:S01]  /*6b40*/  STL [R1+0x168], RZ ;  /* 0x000168ff01007387 */ /* 0x0001e20000100800 */
[----:B------:R-:W-:-:S03]  /*6b50*/  LOP3.LUT R2, R4, 0x60, RZ, 0x3c, !PT ;  /* 0x0000006004027812 */ /* 0x000fc600078e3cff */
[----:B------:R0:W-:Y:S04]  /*6b60*/  STL [R1+0x16c], RZ ;  /* 0x00016cff01007387 */ /* 0x0001e80000100800 */
        /* <DEDUP_REMOVED lines=8> */
[----:B------:R-:W-:Y:S01]  /*6bf0*/  SHF.R.U32.HI R6, RZ, 0x3, R6 ;  /* 0x00000003ff067819 */ /* 0x000fe20000011606 */
[----:B------:R-:W-:-:S02]  /*6c00*/  ULDC UR4, c[0x0][0x18c] ;  /* 0x0000630000047ab9 */ /* 0x000fc40000000800 */
[----:B------:R-:W-:Y:S01]  /*6c10*/  USHF.L.U32 UR4, UR4, 0x7, URZ ;  /* 0x0000000704047899 */ /* 0x000fe2000800063f */
[C---:B------:R-:W-:Y:S02]  /*6c20*/  LOP3.LUT R6, R4.reuse, R6, RZ, 0x3c, !PT ;  /* 0x0000000604067212 */ /* 0x040fe400078e3cff */
[C---:B------:R-:W-:Y:S01]  /*6c30*/  LOP3.LUT R7, R4.reuse, 0x10, RZ, 0x3c, !PT ;  /* 0x0000001004077812 */ /* 0x040fe200078e3cff */
[----:B------:R-:W-:Y:S01]  /*6c40*/  USHF.R.S32.HI UR5, URZ, 0x1f, UR4 ;  /* 0x0000001f3f057899 */ /* 0x000fe20008011404 */
[C---:B------:R-:W-:Y:S02]  /*6c50*/  LOP3.LUT R3, R4.reuse, 0x20, RZ, 0x3c, !PT ;  /* 0x0000002004037812 */ /* 0x040fe400078e3cff */
[C---:B------:R-:W-:Y:S02]  /*6c60*/  LOP3.LUT R7, R4.reuse, 0x40, RZ, 0x3c, !PT ;  /* 0x0000004004077812 */ /* 0x040fe400078e3cff */
[C---:B------:R-:W-:Y:S02]  /*6c70*/  LOP3.LUT R3, R4.reuse, 0x50, RZ, 0x3c, !PT ;  /* 0x0000005004037812 */ /* 0x040fe400078e3cff */
[----:B------:R-:W-:-:S02]  /*6c80*/  LOP3.LUT R4, R4, 0x70, RZ, 0x3c, !PT ;  /* 0x0000007004047812 */ /* 0x000fc400078e3cff */
[----:B------:R-:W-:Y:S01]  /*6c90*/  LOP3.LUT R3, R6, 0x40, RZ, 0x3c, !PT ;  /* 0x0000004006037812 */ /* 0x000fe200078e3cff */
[----:B------:R-:W-:Y:S02]  /*6ca0*/  USHF.L.U32 UR8, UR4, 0x1, URZ ;  /* 0x0000000104087899 */ /* 0x000fe4000800063f */
[----:B------:R-:W-:Y:S01]  /*6cb0*/  USHF.L.U64.HI UR5, UR4, 0x1, UR5 ;  /* 0x0000000104057899 */ /* 0x000fe20008010205 */
[----:B--2---:R-:W-:-:S05]  /*6cc0*/  LOP3.LUT R2, R5, 0x40, RZ, 0x3c, !PT ;  /* 0x0000004005027812 */ /* 0x004fca00078e3cff */
[----:B------:R0:W-:Y:S04]  /*6cd0*/  STL [R1+0x8f8], R2 ;  /* 0x0008f80201007387 */ /* 0x0001e80000100800 */
.L_x_2:
[----:B------:R1:W-:Y:S04]  /*6ce0*/  STL [R1+0x1cf4], R21 ;  /* 0x001cf41501007387 */ /* 0x0003e80000100800 */
[----:B-----5:R-:W2:Y:S04]  /*6cf0*/  LDL R5, [R1+0x3a0] ;  /* 0x0003a00001057983 */ /* 0x020ea80000100800 */
[----:B------:R-:W2:Y:S04]  /*6d00*/  LDL R4, [R1+0x3a4] ;  /* 0x0003a40001047983 */ /* 0x000ea80000100800 */
[----:B01----:R-:W3:Y:S04]  /*6d10*/  LDL R21, [R1+0x3f8] ;  /* 0x0003f80001157983 */ /* 0x003ee80000100800 */
[----:B------:R-:W-:Y:S04]  /*6d20*/  STL [R1+0x1cd8], R20 ;  /* 0x001cd81401007387 */ /* 0x000fe80000100800 */
[----:B------:R-:W-:Y:S04]  /*6d30*/  STL [R1+0x1ce0], R20 ;  /* 0x001ce01401007387 */ /* 0x000fe80000100800 */
[----:B------:R-:W-:Y:S04]  /*6d40*/  STL [R1+0x1cec], R20 ;  /* 0x001cec1401007387 */ /* 0x000fe80000100800 */
[----:B------:R-:W-:Y:S04]  /*6d50*/  STL [R1+0x1cbc], R19 ;  /* 0x001cbc1301007387 */ /* 0x000fe80000100800 */
[----:B------:R-:W-:Y:S04]  /*6d60*/  STL [R1+0x1cc8], R19 ;  /* 0x001cc81301007387 */ /* 0x000fe80000100800 */
[----:B------:R-:W-:Y:S04]  /*6d70*/  STL [R1+0x1cd0], R19 ;  /* 0x001cd01301007387 */ /* 0x000fe80000100800 */
[----:B------:R-:W-:Y:S04]  /*6d80*/  STL [R1+0x1cdc], R19 ;  /* 0x001cdc1301007387 */ /* 0x000fe80000100800 */
[----:B------:R-:W-:Y:S04]  /*6d90*/  STL [R1+0x1ce4], R19 ;  /* 0x001ce41301007387 */ /* 0x000fe80000100800 */
[----:B------:R1:W-:Y:S04]  /*6da0*/  STL [R1+0x1cf0], R19 ;  /* 0x001cf01301007387 */ /* 0x0003e80000100800 */
        /* <DEDUP_REMOVED lines=100> */
[----:B------:R-:W-:Y:S01]  /*73f0*/  STL [R1+0x1b38], R27 ;  /* 0x001b381b01007387 */ /* 0x000fe20000100800 */
[----:B0-----:R-:W-:-:S03]  /*7400*/  IMAD.MOV.U32 R2, RZ, RZ, c[0x0][0x180] ;  /* 0x00006000ff027624 */ /* 0x001fc600078e00ff */
[----:B------:R-:W-:Y:S04]  /*7410*/  STL [R1+0x1b44], R27 ;  /* 0x001b441b01007387 */ /* 0x000fe80000100800 */
[----:B------:R-:W-:Y:S04]  /*7420*/  STL [R1+0x1b34], R26 ;  /* 0x001b341a01007387 */ /* 0x000fe80000100800 */
[----:B------:R-:W-:Y:S04]  /*7430*/  STL [R1+0x1b30], R25 ;  /* 0x001b301901007387 */ /* 0x000fe80000100800 */
[----:B------:R-:W-:Y:S01]  /*7440*/  STL [R1+0x1b2c], R24 ;  /* 0x001b2c1801007387 */ /* 0x000fe20000100800 */
[----:B---3--:R-:W-:-:S03]  /*7450*/  IMAD R2, R21, -0x80, R2 ;  /* 0xffffff8015027824 */ /* 0x008fc600078e0202 */
[----:B------:R-:W-:Y:S04]  /*7460*/  STL [R1+0x1b28], R23 ;  /* 0x001b281701007387 */ /* 0x000fe80000100800 */
[----:B------:R-:W-:Y:S04]  /*7470*/  STL [R1+0x1b24], R22 ;  /* 0x001b241601007387 */ /* 0x000fe80000100800 */
[----:B-----5:R-:W-:Y:S04]  /*7480*/  STL [R1+0x1ab0], R28 ;  /* 0x001ab01c01007387 */ /* 0x020fe80000100800 */
[----:B------:R-:W-:Y:S04]  /*7490*/  STL [R1+0xa60], R0 ;  /* 0x000a600001007387 */ /* 0x000fe80000100800 */
[----:B------:R-:W3:Y:S01]  /*74a0*/  LDL.LU R21, [R1+0x1cf4] ;  /* 0x001cf40001157983 */ /* 0x000ee20000300800 */
[----:B------:R-:W-:-:S02]  /*74b0*/  ISETP.GT.AND P0, PT, R2, RZ, PT ;  /* 0x000000ff0200720c */ /* 0x000fc40003f04270 */
[----:B------:R-:W-:Y:S02]  /*74c0*/  ISETP.GT.AND P1, PT, R2, 0x1, PT ;  /* 0x000000010200780c */ /* 0x000fe40003f24270 */
[----:B---3--:R-:W-:-:S09]  /*74d0*/  PRMT R21, RZ, 0x7610, R21 ;  /* 0x00007610ff157816 */ /* 0x008fd20000000015 */
[----:B--2---:R0:W2:Y:S04]  /*74e0*/  @P0 LDG.E.U16 R21, [R4.64] ;  /* 0x0000000604150981 */ /* 0x0040a8000c1e1500 */
[----:B0-----:R-:W3:Y:S04]  /*74f0*/  LDL R4, [R1+0x7ec] ;  /* 0x0007ec0001047983 */ /* 0x001ee80000100800 */
[----:B------:R-:W3:Y:S01]  /*7500*/  LDL R5, [R1+0x7f0] ;  /* 0x0007f00001057983 */ /* 0x000ee20000100800 */
[----:B-1----:R-:W-:Y:S02]  /*7510*/  PRMT R19, RZ, 0x7610, R19 ;  /* 0x00007610ff137816 */ /* 0x002fe40000000013 */
[----:B---3--:R-:W-:-:S04]  /*7520*/  @P1 LOP3.LUT R5, R5, R4, RZ, 0x3c, !PT ;  /* 0x0000000405051212 */ /* 0x008fc800078e3cff */
[----:B------:R-:W-:-:S04]  /*7530*/  @P1 LOP3.LUT R4, R5, R4, RZ, 0x3c, !PT ;  /* 0x0000000405041212 */ /* 0x000fc800078e3cff */
[----:B------:R-:W-:-:S05]  /*7540*/  @P1 LOP3.LUT R5, R5, R4, RZ, 0x3c, !PT ;  /* 0x0000000405051212 */ /* 0x000fca00078e3cff */
[----:B------:R-:W3:Y:S01]  /*7550*/  @P1 LDG.E.U16 R19, [R4.64] ;  /* 0x0000000604131981 */ /* 0x000ee2000c1e1500 */
[----:B------:R-:W-:-:S03]  /*7560*/  ISETP.GT.AND P2, PT, R2, 0x2, PT ;  /* 0x000000020200780c */ /* 0x000fc60003f44270 */
[----:B---3--:R0:W-:Y:S04]  /*7570*/  STL [R1+0x3cc], R19 ;  /* 0x0003cc1301007387 */ /* 0x0081e80000100800 */
[----:B0-----:R-:W3:Y:S04]  /*7580*/  LDL.LU R19, [R1+0x1cf0] ;  /* 0x001cf00001137983 */ /* 0x001ee80000300800 */
[----:B------:R-:W4:Y:S04]  /*7590*/  LDL R4, [R1+0x7e4] ;  /* 0x0007e40001047983 */ /* 0x000f280000100800 */
[----:B------:R-:W4:Y:S01]  /*75a0*/  LDL R5, [R1+0x7e8] ;  /* 0x0007e80001057983 */ /* 0x000f220000100800 */
[----:B------:R-:W-:-:S02]  /*75b0*/  PRMT R20, RZ, 0x7610, R20 ;  /* 0x00007610ff147816 */ /* 0x000fc40000000014 */
[----:B----4-:R-:W-:-:S04]  /*75c0*/  @P2 LOP3.LUT R5, R5, R4, RZ, 0x3c, !PT ;  /* 0x0000000405052212 */ /* 0x010fc800078e3cff */
[----:B------:R-:W-:-:S04]  /*75d0*/  @P2 LOP3.LUT R4, R5, R4, RZ, 0x3c, !PT ;  /* 0x0000000405042212 */ /* 0x000fc800078e3cff */
[----:B------:R-:W-:-:S05]  /*75e0*/  @P2 LOP3.LUT R5, R5, R4, RZ, 0x3c, !PT ;  /* 0x0000000405052212 */ /* 0x000fca00078e3cff */
[----:B------:R-:W4:Y:S01]  /*75f0*/  @P2 LDG.E.U16 R20, [R4.64] ;  /* 0x0000000604142981 */ /* 0x000f22000c1e1500 */
[----:B------:R-:W-:-:S03]  /*7600*/  ISETP.GT.AND P3, PT, R2, 0x3, PT ;  /* 0x000000030200780c */ /* 0x000fc60003f64270 */
[----:B----4-:R0:W-:Y:S04]  /*7610*/  STL [R1+0x3f0], R20 ;  /* 0x0003f01401007387 */ /* 0x0101e80000100800 */
[----:B0-----:R-:W4:Y:S04]  /*7620*/  LDL.LU R20, [R1+0x1cec] ;  /* 0x001cec0001147983 */ /* 0x001f280000300800 */
[----:B------:R-:W2:Y:S04]  /*7630*/  LDL R4, [R1+0x7dc] ;  /* 0x0007dc0001047983 */ /* 0x000ea80000100800 */
[----:B------:R-:W2:Y:S01]  /*7640*/  LDL R5, [R1+0x7e0] ;  /* 0x0007e00001057983 */ /* 0x000ea20000100800 */
[----:B------:R-:W-:-:S02]  /*7650*/  PRMT R18, RZ, 0x7610, R18 ;  /* 0x00007610ff127816 */ /* 0x000fc40000000012 */
[----:B--2---:R-:W-:-:S04]  /*7660*/  @P3 LOP3.LUT R5, R5, R4, RZ, 0x3c, !PT ;  /* 0x0000000405053212 */ /* 0x004fc800078e3cff */
[----:B------:R-:W-:-:S04]  /*7670*/  @P3 LOP3.LUT R4, R5, R4, RZ, 0x3c, !PT ;  /* 0x0000000405043212 */ /* 0x000fc800078e3cff */
[----:B------:R-:W-:-:S05]  /*7680*/  @P3 LOP3.LUT R5, R5, R4, RZ, 0x3c, !PT ;  /* 0x0000000405053212 */ /* 0x000fca00078e3cff */
[----:B------:R-:W2:Y:S01]  /*7690*/  @P3 LDG.E.U16 R18, [R4.64] ;  /* 0x0000000604123981 */ /* 0x000ea2000c1e1500 */
[----:B------:R-:W-:-:S03]  /*76a0*/  ISETP.GT.AND P4, PT, R2, 0x4, PT ;  /* 0x000000040200780c */ /* 0x000fc60003f84270 */
[----:B--2---:R0:W-:Y:S04]  /*76b0*/  STL [R1+0x3ec], R18 ;  /* 0x0003ec1201007387 */ /* 0x0041e80000100800 */
[----:B0-----:R-:W2:Y:S04]  /*76c0*/  LDL.LU R18, [R1+0x1ce8] ;  /* 0x001ce80001127983 */ /* 0x001ea80000300800 */
[----:B------:R-:W2:Y:S04]  /*76d0*/  LDL R4, [R1+0x7d4] ;  /* 0x0007d40001047983 */ /* 0x000ea80000100800 */
[----:B------:R-:W2:Y:S01]  /*76e0*/  LDL R5, [R1+0x7d8] ;  /* 0x0007d80001057983 */ /* 0x000ea20000100800 */
[----:B---3--:R-:W-:-:S02]  /*76f0*/  PRMT R19, RZ, 0x7610, R19 ;  /* 0x00007610ff137816 */ /* 0x008fc40000000013 */
[----:B--2---:R-:W-:-:S04]  /*7700*/  @P4 LOP3.LUT R5, R5, R4, RZ, 0x3c, !PT ;  /* 0x0000000405054212 */ /* 0x004fc800078e3cff */
[----:B------:R-:W-:-:S04]  /*7710*/  @P4 LOP3.LUT R4, R5, R4, RZ, 0x3c, !PT ;  /* 0x0000000405044212 */ /* 0x000fc800078e3cff */
[----:B------:R-:W-:-:S05]  /*7720*/  @P4 LOP3.LUT R5, R5, R4, RZ, 0x3c, !PT ;  /* 0x0000000405054212 */ /* 0x000fca00078e3cff */
[----:B------:R-:W2:Y:S01]  /*7730*/  @P4 LDG.E.U16 R19, [R4.64] ;  /* 0x0000000604134981 */ /* 0x000ea2000c1e1500 */
[----:B------:R-:W-:-:S03]  /*7740*/  ISETP.GT.AND P5, PT, R2, 0x5, PT ;  /* 0x000000050200780c */ /* 0x000fc60003fa4270 */
[----:B--2---:R0:W-:Y:S04]  /*7750*/  STL [R1+0x3e8], R19 ;  /* 0x0003e81301007387 */ /* 0x0041e80000100800 */
[----:B0-----:R-:W2:Y:S04]  /*7760*/  LDL.LU R19, [R1+0x1ce4] ;  /* 0x001ce40001137983 */ /* 0x001ea80000300800 */
[----:B------:R-:W3:Y:S04]  /*7770*/  LDL R4, [R1+0x7cc] ;  /* 0x0007cc0001047983 */ /* 0x000ee80000100800 */
[----:B------:R-:W3:Y:S01]  /*7780*/  LDL R5, [R1+0x7d0] ;  /* 0x0007d00001057983 */ /* 0x000ee20000100800 */
[----:B----4-:R-:W-:-:S02]  /*7790*/  PRMT R20, RZ, 0x7610, R20 ;  /* 0x00007610ff147816 */ /* 0x010fc40000000014 */
        /* <DEDUP_REMOVED lines=9> */
[----:B--2---:R-:W-:-:S02]  /*7830*/  PRMT R19, RZ, 0x7610, R19 ;  /* 0x00007610ff137816 */ /* 0x004fc40000000013 */
[----:B----4-:R-:W-:-:S04]  /*7840*/  @P1 LOP3.LUT R5, R5, R4, RZ, 0x3c, !PT ;  /* 0x0000000405051212 */ /* 0x010fc800078e3cff */
[----:B------:R-:W-:-:S04]  /*7850*/  @P1 LOP3.LUT R4, R5, R4, RZ, 0x3c, !PT ;  /* 0x0000000405041212 */ /* 0x000fc800078e3cff */
[----:B------:R-:W-:-:S05]  /*7860*/  @P1 LOP3.LUT R5, R5, R4, RZ, 0x3c, !PT ;  /* 0x0000000405051212 */ /* 0x000fca00078e3cff */
[----:B------:R-:W2:Y:S01]  /*7870*/  @P1 LDG.E.U16 R19, [R4.64] ;  /* 0x0000000604131981 */ /* 0x000ea2000c1e1500 */
[----:B------:R-:W-:-:S03]  /*7880*/  ISETP.GT.AND P0, PT, R2, 0x7, PT ;  /* 0x000000070200780c */ /* 0x000fc60003f04270 */
[----:B--2---:R0:W-:Y:S04]  /*7890*/  STL [R1+0x3e0], R19 ;  /* 0x0003e01301007387 */ /* 0x0041e80000100800 */
[----:B0-----:R-:W2:Y:S04]  /*78a0*/  LDL.LU R19, [R1+0x1cdc] ;  /* 0x001cdc0001137983 */ /* 0x001ea80000300800 */
[----:B------:R-:W4:Y:S04]  /*78b0*/  LDL R4, [R1+0x7bc] ;  /* 0x0007bc0001047983 */ /* 0x000f280000100800 */
[----:B------:R-:W4:Y:S01]  /*78c0*/  LDL R5, [R1+0x7c0] ;  /* 0x0007c00001057983 */ /* 0x000f220000100800 */
[----:B---3--:R-:W-:-:S02]  /*78d0*/  PRMT R20, RZ, 0x7610, R20 ;  /* 0x00007610ff147816 */ /* 0x008fc40000000014 */
[----:B----4-:R-:W-:-:S04]  /*78e0*/  @P0 LOP3.LUT R5, R5, R4, RZ, 0x3c, !PT ;  /* 0x0000000405050212 */ /* 0x010fc800078e3cff */
        /* <DEDUP_REMOVED lines=8> */
[----:B---3--:R-:W-:-:S02]  /*7970*/  PRMT R20, RZ, 0x7610, R20 ;  /* 0x00007610ff147816 */ /* 0x008fc40000000014 */
[----:B----4-:R-:W-:-:S04]  /*7980*/  @P2 LOP3.LUT R5, R5, R4, RZ, 0x3c, !PT ;  /* 0x0000000405052212 */ /* 0x010fc800078e3cff */
[----:B------:R-:W-:-:S04]  /*7990*/  @P2 LOP3.LUT R4, R5, R4, RZ, 0x3c, !PT ;  /* 0x0000000405042212 */ /* 0x000fc800078e3cff */
[----:B------:R-:W-:-:S05]  /*79a0*/  @P2 LOP3.LUT R5, R5, R4, RZ, 0x3c, !PT ;  /* 0x0000000405052212 */ /* 0x000fca00078e3cff */
[----:B------:R0:W3:Y:S04]  /*79b0*/  @P2 LDG.E.U16 R20, [R4.64] ;  /* 0x0000000604142981 */ /* 0x0000e8000c1e1500 */
[----:B0-----:R-:W4:Y:S04]  /*79c0*/  LDL R4, [R1+0x7ac] ;  /* 0x0007ac0001047983 */ /* 0x001f280000100800 */
[----:B------:R-:W4:Y:S01]  /*79d0*/  LDL R5, [R1+0x7b0] ;  /* 0x0007b00001057983 */ /* 0x000f220000100800 */
[----:B------:R-:W-:Y:S02]  /*79e0*/  ISETP.GT.AND P3, PT, R2, 0x9, PT ;  /* 0x000000090200780c */ /* 0x000fe40003f64270 */
[----:B------:R-:W-:-:S11]  /*79f0*/  PRMT R18, RZ, 0x7610, R18 ;  /* 0x00007610ff127816 */ /* 0x000fd60000000012 */
[----:B----4-:R-:W-:-:S04]  /*7a00*/  @P3 LOP3.LUT R5, R5, R4, RZ, 0x3c, !PT ;  /* 0x0000000405053212 */ /* 0x010fc800078e3cff */
[----:B------:R-:W-:-:S04]  /*7a10*/  @P3 LOP3.LUT R4, R5, R4, RZ, 0x3c, !PT ;  /* 0x0000000405043212 */ /* 0x000fc800078e3cff */
[----:B------:R-:W-:-:S05]  /*7a20*/  @P3 LOP3.LUT R5, R5, R4, RZ, 0x3c, !PT ;  /* 0x0000000405053212 */ /* 0x000fca00078e3cff */
[----:B------:R-:W4:Y:S01]  /*7a30*/  @P3 LDG.E.U16 R18, [R4.64] ;  /* 0x0000000604123981 */ /* 0x000f22000c1e1500 */
[----:B------:R-:W-:-:S03]  /*7a40*/  ISETP.GT.AND P4, PT, R2, 0xa, PT ;  /* 0x0000000a0200780c */ /* 0x000fc60003f84270 */
[----:B----4-:R0:W-:Y:S04]  /*7a50*/  STL [R1+0x3b0], R18 ;  /* 0x0003b01201007387 */ /* 0x0101e80000100800 */
[----:B0-----:R-:W4:Y:S04]  /*7a60*/  LDL.LU R18, [R1+0x1cd4] ;  /* 0x001cd40001127983 */ /* 0x001f280000300800 */
[----:B------:R-:W3:Y:S04]  /*7a70*/  LDL R4, [R1+0x7a4] ;  /* 0x0007a40001047983 */ /* 0x000ee80000100800 */
[----:B------:R-:W3:Y:S01]  /*7a80*/  LDL R5, [R1+0x7a8] ;  /* 0x0007a80001057983 */ /* 0x000ee20000100800 */
[----:B--2---:R-:W-:-:S02]  /*7a90*/  PRMT R19, RZ, 0x7610, R19 ;  /* 0x00007610ff137816 */ /* 0x004fc40000000013 */
[----:B---3--:R-:W-:-:S04]  /*7aa0*/  @P4 LOP3.LUT R5, R5, R4, RZ, 0x3c, !PT ;  /* 0x0000000405054212 */ /* 0x008fc800078e3cff */
        /* <DEDUP_REMOVED lines=48> */
[----:B------:R-:W-:-:S02]  /*7db0*/  PRMT R19, RZ, 0x7610, R19 ;  /* 0x00007610ff137816 */ /* 0x000fc40000000013 */
[----:B---3--:R-:W-:-:S04]  /*7dc0*/  @P4 LOP3.LUT R5, R5, R4, RZ, 0x3c, !PT ;  /* 0x0000000405054212 */ /* 0x008fc800078e3cff */
[----:B------:R-:W-:-:S04]  /*7dd0*/  @P4 LOP3.LUT R4, R5, R4, RZ, 0x3c, !PT ;  /* 0x0000000405044212 */ /* 0x000fc800078e3cff */
[----:B------:R-:W-:-:S05]  /*7de0*/  @P4 LOP3.LUT R5, R5, R4, RZ, 0x3c, !PT ;  /* 0x0000000405054212 */ /* 0x000fca00078e3cff */
[----:B------:R-:W3:Y:S01]  /*7df0*/  @P4 LDG.E.U16 R19, [R4.64] ;  /* 0x0000000604134981 */ /* 0x000ee2000c1e1500 */
[----:B------:R-:W-:-:S03]  /*7e00*/  ISETP.GT.AND P1, PT, R2, 0x10, PT ;  /* 0x000000100200780c */ /* 0x000fc60003f24270 */
[----:B---3--:R0:W-:Y:S04]  /*7e10*/  STL [R1+0x3c0], R19 ;  /* 0x0003c01301007387 */ /* 0x0081e80000100800 */
[----:B0-----:R-:W3:Y:S04]  /*7e20*/  LDL.LU R19, [R1+0x1cbc] ;  /* 0x001cbc0001137983 */ /* 0x001ee80000300800 */
[----:B------:R-:W2:Y:S04]  /*7e30*/  LDL R4, [R1+0x774] ;  /* 0x0007740001047983 */ /* 0x000ea80000100800 */
[----:B------:R-:W2:Y:S01]  /*7e40*/  LDL R5, [R1+0x778] ;  /* 0x0007780001057983 */ /* 0x000ea20000100800 */
[----:B---3--:R-:W-:-:S02]  /*7e50*/  PRMT R19, RZ, 0x7610, R19 ;  /* 0x00007610ff137816 */ /* 0x008fc40000000013 */
[----:B--2---:R-:W-:-:S04]  /*7e60*/  @P1 LOP3.LUT R5, R5, R4, RZ, 0x3c, !PT ;  /* 0x0000000405051212 */ /* 0x004fc800078e3cff */
[----:B------:R-:W-:-:S04]  /*7e70*/  @P1 LOP3.LUT R4, R5, R4, RZ, 0x3c, !PT ;  /* 0x0000000405041212 */ /* 0x000fc800078e3cff */
[----:B------:R-:W-:-:S05]  /*7e80*/  @P1 LOP3.LUT R5, R5, R4, RZ, 0x3c, !PT ;  /* 0x0000000405051212 */ /* 0x000fca00078e3cff */
[----:B------:R0:W2:Y:S04]  /*7e90*/  @P1 LDG.E.U16 R19, [R4.64] ;  /* 0x0000000604131981 */ /* 0x0000a8000c1e1500 */
[----:B0-----:R-:W3:Y:S04]  /*7ea0*/  LDL R4, [R1+0x76c] ;  /* 0x00076c0001047983 */ /* 0x001ee80000100800 */
[----:B------:R-:W3:Y:S01]  /*7eb0*/  LDL R5, [R1+0x770] ;  /* 0x0007700001057983 */ /* 0x000ee20000100800 */
[----:B------:R-:W-:Y:S02]  /*7ec0*/  ISETP.GT.AND P0, PT, R2, 0x11, PT ;  /* 0x000000110200780c */ /* 0x000fe40003f04270 */
[----:B------:R-:W-:-:S11]  /*7ed0*/  PRMT R18, RZ, 0x7610, R18 ;  /* 0x00007610ff127816 */ /* 0x000fd60000000012 */
        /* <DEDUP_REMOVED lines=19> */
[----:B----4-:R-:W-:-:S02]  /*8010*/  PRMT R17, RZ, 0x7610, R17 ;  /* 0x00007610ff117816 */ /* 0x010fc40000000011 */
[----:B--2---:R-:W-:-:S04]  /*8020*/  @P3 LOP3.LUT R5, R5, R4, RZ, 0x3c, !PT ;  /* 0x0000000405053212 */ /* 0x004fc800078e3cff */
        /* <DEDUP_REMOVED lines=130> */
[----:B------:R0:W3:Y:S04]  /*8850*/  @P0 LDG.E.U16 R17, [R4.64] ;  /* 0x0000000604110981 */ /* 0x0000e8000c1e1500 */
[----:B0-----:R-:W2:Y:S04]  /*8860*/  LDL R4, [R1+0x6ec] ;  /* 0x0006ec0001047983 */ /* 0x001ea80000100800 */
[----:B------:R-:W2:Y:S01]  /*8870*/  LDL R5, [R1+0x6f0] ;  /* 0x0006f00001057983 */ /* 0x000ea20000100800 */
[----:B------:R-:W-:Y:S02]  /*8880*/  ISETP.GT.AND P2, PT, R2, 0x21, PT ;  /* 0x000000210200780c */ /* 0x000fe40003f44270 */
[----:B------:R-:W-:-:S11]  /*8890*/  PRMT R14, RZ, 0x7610, R14 ;  /* 0x00007610ff0e7816 */ /* 0x000fd6000000000e */
        /* <DEDUP_REMOVED lines=77> */
[----:B----4-:R-:W-:-:S11]  /*8d70*/  PRMT R14, RZ, 0x7610, R14 ;  /* 0x00007610ff0e7816 */ /* 0x010fd6000000000e */
        /* <DEDUP_REMOVED lines=69> */
[----:B--2---:R-:W-:-:S02]  /*91d0*/  PRMT R15, RZ, 0x7610, R15 ;  /* 0x00007610ff0f7816 */ /* 0x004fc4000000000f */
[----:B---3--:R-:W-:-:S04]  /*91e0*/  @P2 LOP3.LUT R5, R5, R4, RZ, 0x3c, !PT ;  /* 0x0000000405052212 */ /* 0x008fc800078e3cff */
        /* <DEDUP_REMOVED lines=548> */
[----:B------:R0:W2:Y:S04]  /*b430*/  @P1 LDG.E.U16 R8, [R4.64] ;  /* 0x0000000604081981 */ /* 0x0000a8000c1e1500 */
        /* <DEDUP_REMOVED lines=21> */
[----:B----4-:R-:W-:-:S11]  /*b590*/  PRMT R7, RZ, 0x7610, R7 ;  /* 0x00007610ff077816 */ /* 0x010fd60000000007 */
[----:B---3--:R-:W-:-:S04]  /*b5a0*/  @P2 LOP3.LUT R5, R5, R4, RZ, 0x3c, !PT ;  /* 0x0000000405052212 */ /* 0x008fc800078e3cff */
        /* <DEDUP_REMOVED lines=108> */
[----:B------:R-:W4:Y:S04]  /*bc70*/  @P0 LDG.E.U16 R29, [R4.64] ;  /* 0x00000006041d0981 */ /* 0x000f28000c1e1500 */
[----:B--2---:R0:W-:Y:S04]  /*bc80*/  STL [R1+0x44], R3 ;  /* 0x0000440301007387 */ /* 0x0041e80000100800 */
[----:B0-----:R-:W2:Y:S04]  /*bc90*/  LDL R3, [R1+0x428] ;  /* 0x0004280001037983 */ /* 0x001ea80000100800 */
[----:B----4-:R0:W-:Y:S04]  /*bca0*/  STL [R1+0x40], R29 ;  /* 0x0000401d01007387 */ /* 0x0101e80000100800 */
[----:B0-----:R-:W4:Y:S04]  /*bcb0*/  LDL.LU R29, [R1+0x1b5c] ;  /* 0x001b5c00011d7983 */ /* 0x001f280000300800 */
[----:B------:R-:W2:Y:S04]  /*bcc0*/  LDL R4, [R1+0x444] ;  /* 0x0004440001047983 */ /* 0x000ea80000100800 */
[----:B------:R-:W2:Y:S01]  /*bcd0*/  LDL R5, [R1+0x448] ;  /* 0x0004480001057983 */ /* 0x000ea20000100800 */
[----:B------:R-:W-:-:S02]  /*bce0*/  ISETP.GT.AND P1, PT, R2, 0x76, PT ;  /* 0x000000760200780c */ /* 0x000fc40003f24270 */
        /* <DEDUP_REMOVED lines=28> */
[----:B------:R-:W4:Y:S02]  /*beb0*/  LDL R5, [R1+0x424] ;  /* 0x0004240001057983 */ /* 0x000f240000100800 */
[----:B------:R-:W-:-:S02]  /*bec0*/  @P0 IMAD.MOV.U32 R4, RZ, RZ, R3 ;  /* 0x000000ffff040224 */ /* 0x000fc400078e0003 */
[----:B------:R-:W3:Y:S01]  /*bed0*/  LDL R3, [R1+0x408] ;  /* 0x0004080001037983 */ /* 0x000ee20000100800 */
[----:B--2---:R-:W-:-:S06]  /*bee0*/  PRMT R29, RZ, 0x7610, R29 ;  /* 0x00007610ff1d7816 */ /* 0x004fcc000000001d */
[----:B----4-:R-:W2:Y:S01]  /*bef0*/  @P0 LDG.E.U16 R29, [R4.64] ;  /* 0x00000006041d0981 */ /* 0x010ea2000c1e1500 */
        /* <DEDUP_REMOVED lines=20> */
[----:B0-----:R-:W4:Y:S01]  /*c040*/  LDL R4, [R1+0x40c] ;  /* 0x00040c0001047983 */ /* 0x001f220000100800 */
[----:B------:R-:W-:-:S03]  /*c050*/  ISETP.GT.AND P1, PT, R2, 0x7d, PT ;  /* 0x0000007d0200780c */ /* 0x000fc60003f24270 */
[----:B--2---:R0:W-:Y:S04]  /*c060*/  STL [R1+0x28], R29 ;  /* 0x0000281d01007387 */ /* 0x0041e80000100800 */
[----:B------:R-:W4:Y:S01]  /*c070*/  LDL R5, [R1+0x410] ;  /* 0x0004100001057983 */ /* 0x000f220000100800 */
[----:B------:R-:W-:-:S03]  /*c080*/  PRMT R27, RZ, 0x7610, R27 ;  /* 0x00007610ff1b7816 */ /* 0x000fc6000000001b */
[----:B0-----:R-:W0:Y:S02]  /*c090*/  S2R R29, SR_TID.X ;  /* 0x00000000001d7919 */ /* 0x001e240000002100 */
[----:B----4-:R-:W-:-:S04]  /*c0a0*/  @P1 LOP3.LUT R5, R5, R4, RZ, 0x3c, !PT ;  /* 0x0000000405051212 */ /* 0x010fc800078e3cff */
[----:B------:R-:W-:-:S04]  /*c0b0*/  @P1 LOP3.LUT R4, R5, R4, RZ, 0x3c, !PT ;  /* 0x0000000405041212 */ /* 0x000fc800078e3cff */
[----:B------:R-:W-:-:S05]  /*c0c0*/  @P1 LOP3.LUT R5, R5, R4, RZ, 0x3c, !PT ;  /* 0x0000000405051212 */ /* 0x000fca00078e3cff */
[----:B------:R-:W2:Y:S01]  /*c0d0*/  @P1 LDG.E.U16 R27, [R4.64] ;  /* 0x00000006041b1981 */ /* 0x000ea2000c1e1500 */
[----:B0-----:R-:W-:Y:S02]  /*c0e0*/  LOP3.LUT R29, R29, 0x7f, RZ, 0xc0, !PT ;  /* 0x0000007f1d1d7812 */ /* 0x001fe400078ec0ff */
[C---:B------:R-:W-:Y:S02]  /*c0f0*/  ISETP.GT.AND P2, PT, R2.reuse, 0x7e, PT ;  /* 0x0000007e0200780c */ /* 0x040fe40003f44270 */
[----:B------:R-:W-:Y:S02]  /*c100*/  ISETP.GE.AND P0, PT, R29, R2, PT ;  /* 0x000000021d00720c */ /* 0x000fe40003f06270 */
[----:B------:R-:W-:Y:S01]  /*c110*/  ISETP.GT.AND P1, PT, R2, 0x7f, PT ;  /* 0x0000007f0200780c */ /* 0x000fe20003f24270 */
[----:B--2---:R0:W-:Y:S04]  /*c120*/  STL [R1+0x24], R27 ;  /* 0x0000241b01007387 */ /* 0x0041e80000100800 */
[----:B0-----:R-:W2:Y:S04]  /*c130*/  LDL.LU R27, [R1+0x1b44] ;  /* 0x001b4400011b7983 */ /* 0x001ea80000300800 */
[----:B------:R-:W4:Y:S04]  /*c140*/  LDL.LU R29, [R1+0x1b40] ;  /* 0x001b4000011d7983 */ /* 0x000f280000300800 */
[----:B------:R-:W3:Y:S02]  /*c150*/  LDL R2, [R1+0x404] ;  /* 0x0004040001027983 */ /* 0x000ee40000100800 */
[----:B---3--:R-:W-:-:S04]  /*c160*/  @P2 LOP3.LUT R3, R3, R2, RZ, 0x3c, !PT ;  /* 0x0000000203032212 */ /* 0x008fc800078e3cff */
[C---:B------:R-:W-:Y:S02]  /*c170*/  @P2 LOP3.LUT R2, R3.reuse, R2, RZ, 0x3c, !PT ;  /* 0x0000000203022212 */ /* 0x040fe400078e3cff */
[----:B----4-:R-:W-:Y:S02]  /*c180*/  PRMT R29, RZ, 0x7610, R29 ;  /* 0x00007610ff1d7816 */ /* 0x010fe4000000001d */
[----:B------:R-:W-:-:S05]  /*c190*/  @P2 LOP3.LUT R3, R3, R2, RZ, 0x3c, !PT ;  /* 0x0000000203032212 */ /* 0x000fca00078e3cff */
[----:B------:R-:W3:Y:S04]  /*c1a0*/  @P2 LDG.E.U16 R29, [R2.64] ;  /* 0x00000006021d2981 */ /* 0x000ee8000c1e1500 */
        /* <DEDUP_REMOVED lines=9> */
[----:B------:R-:W-:-:S03]  /*c240*/  PRMT R26, RZ, 0x7610, R26 ;  /* 0x00007610ff1a7816 */ /* 0x000fc6000000001a */
[----:B------:R-:W-:Y:S06]  /*c250*/  BAR.SYNC.DEFER_BLOCKING 0x0 ;  /* 0x0000000000007b1d */ /* 0x000fec0000010000 */
[----:B--2---:R0:W-:Y:S04]  /*c260*/  STL [R1+0x1c], R27 ;  /* 0x00001c1b01007387 */ /* 0x0041e80000100800 */
[----:B0-----:R-:W2:Y:S04]  /*c270*/  LDL.LU R27, [R1+0x1b38] ;  /* 0x001b3800011b7983 */ /* 0x001ea80000300800 */
[----:B------:R-:W4:Y:S04]  /*c280*/  LDL R2, [R1+0x7f4] ;  /* 0x0007f40001027983 */ /* 0x000f280000100800 */
[----:B------:R-:W4:Y:S02]  /*c290*/  LDL R3, [R1+0x810] ;  /* 0x0008100001037983 */ /* 0x000f240000100800 */
[----:B----4-:R-:W-:-:S04]  /*c2a0*/  @!P0 LOP3.LUT R3, R3, R2, RZ, 0x3c, !PT ;  /* 0x0000000203038212 */ /* 0x010fc800078e3cff */
[----:B------:R-:W-:-:S04]  /*c2b0*/  @!P0 LOP3.LUT R2, R3, R2, RZ, 0x3c, !PT ;  /* 0x0000000203028212 */ /* 0x000fc800078e3cff */
[----:B------:R-:W-:-:S05]  /*c2c0*/  @!P0 LOP3.LUT R3, R3, R2, RZ, 0x3c, !PT ;  /* 0x0000000203038212 */ /* 0x000fca00078e3cff */
[----:B------:R-:W4:Y:S04]  /*c2d0*/  @!P0 LDG.E.U16 R26, [R2.64] ;  /* 0x00000006021a8981 */ /* 0x000f28000c1e1500 */
[----:B----4-:R0:W-:Y:S04]  /*c2e0*/  STL [R1+0x18], R26 ;  /* 0x0000181a01007387 */ /* 0x0101e80000100800 */
[----:B0-----:R-:W4:Y:S04]  /*c2f0*/  LDL.LU R26, [R1+0x1b34] ;  /* 0x001b3400011a7983 */ /* 0x001f280000300800 */
[----:B------:R-:W2:Y:S04]  /*c300*/  LDL R2, [R1+0x80c] ;  /* 0x00080c0001027983 */ /* 0x000ea80000100800 */
[----:B------:R-:W2:Y:S01]  /*c310*/  LDL R3, [R1+0x884] ;  /* 0x0008840001037983 */ /* 0x000ea20000100800 */
[----:B------:R-:W-:-:S02]  /*c320*/  PRMT R25, RZ, 0x7610, R25 ;  /* 0x00007610ff197816 */ /* 0x000fc40000000019 */
[----:B--2---:R-:W-:-:S04]  /*c330*/  @!P0 LOP3.LUT R3, R3, R2, RZ, 0x3c, !PT ;  /* 0x0000000203038212 */ /* 0x004fc800078e3cff */
[----:B------:R-:W-:-:S04]  /*c340*/  @!P0 LOP3.LUT R2, R3, R2, RZ, 0x3c, !PT ;  /* 0x0000000203028212 */ /* 0x000fc800078e3cff */
[----:B------:R-:W-:-:S05]  /*c350*/  @!P0 LOP3.LUT R3, R3, R2, RZ, 0x3c, !PT ;  /* 0x0000000203038212 */ /* 0x000fca00078e3cff */
[----:B------:R-:W2:Y:S04]  /*c360*/  @!P0 LDG.E.U16 R25, [R2.64] ;  /* 0x0000000602198981 */ /* 0x000ea8000c1e1500 */
[----:B--2---:R0:W-:Y:S04]  /*c370*/  STL [R1+0x14], R25 ;  /* 0x0000141901007387 */ /* 0x0041e80000100800 */
[----:B0-----:R-:W2:Y:S04]  /*c380*/  LDL.LU R25, [R1+0x1b30] ;  /* 0x001b300001197983 */ /* 0x001ea80000300800 */
        /* <DEDUP_REMOVED lines=15> */
[----:B------:R0:W2:Y:S04]  /*c480*/  @!P0 LDG.E.U16 R28, [R2.64] ;  /* 0x00000006021c8981 */ /* 0x0000a8000c1e1500 */
[----:B0-----:R-:W2:Y:S04]  /*c490*/  LDL R2, [R1+0x800] ;  /* 0x0008000001027983 */ /* 0x001ea80000100800 */
[----:B------:R-:W2:Y:S01]  /*c4a0*/  LDL R3, [R1+0x878] ;  /* 0x0008780001037983 */ /* 0x000ea20000100800 */
[----:B------:R-:W-:Y:S02]  /*c4b0*/  PRMT R23, RZ, 0x7610, R23 ;  /* 0x00007610ff177816 */ /* 0x000fe40000000017 */
[----:B--2---:R-:W-:-:S04]  /*c4c0*/  @!P0 LOP3.LUT R3, R3, R2, RZ, 0x3c, !PT ;  /* 0x0000000203038212 */ /* 0x004fc800078e3cff */
[----:B------:R-:W-:-:S04]  /*c4d0*/  @!P0 LOP3.LUT R2, R3, R2, RZ, 0x3c, !PT ;  /* 0x0000000203028212 */ /* 0x000fc800078e3cff */
[----:B------:R-:W-:-:S05]  /*c4e0*/  @!P0 LOP3.LUT R3, R3, R2, RZ, 0x3c, !PT ;  /* 0x0000000203038212 */ /* 0x000fca00078e3cff */
[----:B------:R-:W2:Y:S04]  /*c4f0*/  @!P0 LDG.E.U16 R23, [R2.64] ;  /* 0x0000000602178981 */ /* 0x000ea8000c1e1500 */
[----:B------:R0:W-:Y:S04]  /*c500*/  STL [R1+0x1ab4], R28 ;  /* 0x001ab41c01007387 */ /* 0x0001e80000100800 */
[----:B0-----:R-:W3:Y:S04]  /*c510*/  LDL R28, [R1+0x874] ;  /* 0x00087400011c7983 */ /* 0x001ee80000100800 */
[----:B--2---:R0:W-:Y:S04]  /*c520*/  STL [R1+0x8], R23 ;  /* 0x0000081701007387 */ /* 0x0041e80000100800 */
[----:B0-----:R-:W2:Y:S04]  /*c530*/  LDL.LU R23, [R1+0x1b28] ;  /* 0x001b280001177983 */ /* 0x001ea80000300800 */
[----:B------:R-:W2:Y:S01]  /*c540*/  LDL R3, [R1+0x7fc] ;  /* 0x0007fc0001037983 */ /* 0x000ea20000100800 */
[----:B------:R-:W-:Y:S01]  /*c550*/  PRMT R0, RZ, 0x7610, R0 ;  /* 0x00007610ff007816 */ /* 0x000fe20000000000 */
[----:B---3--:R-:W-:-:S05]  /*c560*/  @!P0 IMAD.MOV.U32 R2, RZ, RZ, R28 ;  /* 0x000000ffff028224 */ /* 0x008fca00078e001c */
[----:B--2---:R0:W2:Y:S04]  /*c570*/  @!P0 LDG.E.U16 R0, [R2.64] ;  /* 0x0000000602008981 */ /* 0x0040a8000c1e1500 */
[----:B0-----:R-:W3:Y:S04]  /*c580*/  LDL R2, [R1+0x7f8] ;  /* 0x0007f80001027983 */ /* 0x001ee80000100800 */
[----:B------:R-:W3:Y:S01]  /*c590*/  LDL R3, [R1+0x870] ;  /* 0x0008700001037983 */ /* 0x000ee20000100800 */
[----:B------:R-:W-:Y:S02]  /*c5a0*/  PRMT R22, RZ, 0x7610, R22 ;  /* 0x00007610ff167816 */ /* 0x000fe40000000016 */
[----:B---3--:R-:W-:-:S04]  /*c5b0*/  @!P0 LOP3.LUT R3, R3, R2, RZ, 0x3c, !PT ;  /* 0x0000000203038212 */ /* 0x008fc800078e3cff */
[----:B------:R-:W-:-:S04]  /*c5c0*/  @!P0 LOP3.LUT R2, R3, R2, RZ, 0x3c, !PT ;  /* 0x0000000203028212 */ /* 0x000fc800078e3cff */
[----:B------:R-:W-:-:S05]  /*c5d0*/  @!P0 LOP3.LUT R3, R3, R2, RZ, 0x3c, !PT ;  /* 0x0000000203038212 */ /* 0x000fca00078e3cff */
[----:B------:R-:W3:Y:S04]  /*c5e0*/  @!P0 LDG.E.U16 R22, [R2.64] ;  /* 0x0000000602168981 */ /* 0x000ee8000c1e1500 */
[----:B--2---:R0:W-:Y:S04]  /*c5f0*/  STL [R1+0x1ab8], R0 ;  /* 0x001ab80001007387 */ /* 0x0041e80000100800 */
[----:B0-----:R-:W2:Y:S04]  /*c600*/  LDL R0, [R1+0x86c] ;  /* 0x00086c0001007983 */ /* 0x001ea80000100800 */
[----:B---3--:R0:W-:Y:S04]  /*c610*/  STL [R1], R22 ;  /* 0x0000001601007387 */ /* 0x0081e80000100800 */
[----:B0-----:R-:W3:Y:S04]  /*c620*/  LDL.LU R22, [R1+0x1b24] ;  /* 0x001b240001167983 */ /* 0x001ee80000300800 */
[----:B------:R-:W3:Y:S01]  /*c630*/  LDL R3, [R1+0x868] ;  /* 0x0008680001037983 */ /* 0x000ee20000100800 */
[----:B------:R-:W-:Y:S01]  /*c640*/  PRMT R29, RZ, 0x7610, R29 ;  /* 0x00007610ff1d7816 */ /* 0x000fe2000000001d */
[----:B--2---:R-:W-:Y:S01]  /*c650*/  @!P0 IMAD.MOV.U32 R2, RZ, RZ, R0 ;  /* 0x000000ffff028224 */ /* 0x004fe200078e0000 */
[----:B------:R-:W-:Y:S01]  /*c660*/  PRMT R27, RZ, 0x7610, R27 ;  /* 0x00007610ff1b7816 */ /* 0x000fe2000000001b */
[----:B------:R-:W2:Y:S04]  /*c670*/  LDL R0, [R1+0x854] ;  /* 0x0008540001007983 */ /* 0x000ea80000100800 */
[----:B---3--:R0:W3:Y:S04]  /*c680*/  @!P0 LDG.E.U16 R29, [R2.64] ;  /* 0x00000006021d8981 */ /* 0x0080e8000c1e1500 */
[----:B0-----:R-:W2:Y:S04]  /*c690*/  LDL R2, [R1+0x860] ;  /* 0x0008600001027983 */ /* 0x001ea80000100800 */
[----:B------:R-:W2:Y:S04]  /*c6a0*/  LDL R3, [R1+0x864] ;  /* 0x0008640001037983 */ /* 0x000ea80000100800 */
[----:B---3--:R0:W-:Y:S04]  /*c6b0*/  STL [R1+0x1abc], R29 ;  /* 0x001abc1d01007387 */ /* 0x0081e80000100800 */
[----:B0-----:R-:W3:Y:S01]  /*c6c0*/  LDL R29, [R1+0x85c] ;  /* 0x00085c00011d7983 */ /* 0x001ee20000100800 */
[----:B--2---:R-:W-:-:S04]  /*c6d0*/  @!P0 LOP3.LUT R3, R3, R2, RZ, 0x3c, !PT ;  /* 0x0000000203038212 */ /* 0x004fc800078e3cff */
[----:B------:R-:W-:-:S04]  /*c6e0*/  @!P0 LOP3.LUT R2, R3, R2, RZ, 0x3c, !PT ;  /* 0x0000000203028212 */ /* 0x000fc800078e3cff */
[----:B------:R-:W-:-:S05]  /*c6f0*/  @!P0 LOP3.LUT R3, R3, R2, RZ, 0x3c, !PT ;  /* 0x0000000203038212 */ /* 0x000fca00078e3cff */
[----:B------:R0:W2:Y:S04]  /*c700*/  @!P0 LDG.E.U16 R27, [R2.64] ;  /* 0x00000006021b8981 */ /* 0x0000a8000c1e1500 */
[----:B0-----:R-:W2:Y:S01]  /*c710*/  LDL R3, [R1+0x858] ;  /* 0x0008580001037983 */ /* 0x001ea20000100800 */
[----:B----4-:R-:W-:Y:S01]  /*c720*/  PRMT R26, RZ, 0x7610, R26 ;  /* 0x00007610ff1a7816 */ /* 0x010fe2000000001a */
[----:B---3--:R-:W-:Y:S02]  /*c730*/  @!P0 IMAD.MOV.U32 R2, RZ, RZ, R29 ;  /* 0x000000ffff028224 */ /* 0x008fe400078e001d */
[----:B--2---:R0:W-:Y:S01]  /*c740*/  STL [R1+0x1ac0], R27 ;  /* 0x001ac01b01007387 */ /* 0x0041e20000100800 */
[----:B------:R-:W-:-:S03]  /*c750*/  PRMT R25, RZ, 0x7610, R25 ;  /* 0x00007610ff197816 */ /* 0x000fc60000000019 */
[----:B------:R-:W2:Y:S04]  /*c760*/  LDL R29, [R1+0x844] ;  /* 0x00084400011d7983 */ /* 0x000ea80000100800 */
[----:B0-----:R-:W3:Y:S04]  /*c770*/  LDL R27, [R1+0x850] ;  /* 0x00085000011b7983 */ /* 0x001ee80000100800 */
[----:B------:R0:W4:Y:S02]  /*c780*/  @!P0 LDG.E.U16 R26, [R2.64] ;  /* 0x00000006021a8981 */ /* 0x000124000c1e1500 */
[----:B0-----:R-:W-:-:S02]  /*c790*/  @!P0 IMAD.MOV.U32 R2, RZ, RZ, R0 ;  /* 0x000000ffff028224 */ /* 0x001fc400078e0000 */
[----:B---3--:R-:W-:Y:S01]  /*c7a0*/  @!P0 IMAD.MOV.U32 R3, RZ, RZ, R27 ;  /* 0x000000ffff038224 */ /* 0x008fe200078e001b */
[----:B----4-:R0:W-:Y:S04]  /*c7b0*/  STL [R1+0x1ac4], R26 ;  /* 0x001ac41a01007387 */ /* 0x0101e80000100800 */
[----:B------:R1:W3:Y:S01]  /*c7c0*/  @!P0 LDG.E.U16 R25, [R2.64] ;  /* 0x0000000602198981 */ /* 0x0002e2000c1e1500 */
[----:B------:R-:W-:-:S03]  /*c7d0*/  PRMT R24, RZ, 0x7610, R24 ;  /* 0x00007610ff187816 */ /* 0x000fc60000000018 */
[----:B------:R-:W4:Y:S04]  /*c7e0*/  LDL R27, [R1+0x838] ;  /* 0x00083800011b7983 */ /* 0x000f280000100800 */
[----:B0-----:R-:W2:Y:S04]  /*c7f0*/  LDL R26, [R1+0x84c] ;  /* 0x00084c00011a7983 */ /* 0x001ea80000100800 */
[----:B-1----:R-:W4:Y:S04]  /*c800*/  LDL R3, [R1+0x848] ;  /* 0x0008480001037983 */ /* 0x002f280000100800 */
[----:B------:R-:W4:Y:S04]  /*c810*/  LDL R0, [R1+0x83c] ;  /* 0x00083c0001007983 */ /* 0x000f280000100800 */
[----:B---3--:R0:W-:Y:S01]  /*c820*/  STL [R1+0x1ac8], R25 ;  /* 0x001ac81901007387 */ /* 0x0081e20000100800 */
[----:B--2---:R-:W-:Y:S01]  /*c830*/  @!P0 IMAD.MOV.U32 R2, RZ, RZ, R26 ;  /* 0x000000ffff028224 */ /* 0x004fe200078e001a */
[----:B------:R-:W-:-:S02]  /*c840*/  PRMT R23, RZ, 0x7610, R23 ;  /* 0x00007610ff177816 */ /* 0x000fc40000000017 */
[----:B------:R-:W2:Y:S04]  /*c850*/  LDL R26, [R1+0x830] ;  /* 0x00083000011a7983 */ /* 0x000ea80000100800 */
[----:B----4-:R1:W3:Y:S01]  /*c860*/  @!P0 LDG.E.U16 R24, [R2.64] ;  /* 0x0000000602188981 */ /* 0x0102e2000c1e1500 */
[----:B------:R-:W-:-:S03]  /*c870*/  PRMT R22, RZ, 0x7610, R22 ;  /* 0x00007610ff167816 */ /* 0x000fc60000000016 */
[----:B0-----:R-:W4:Y:S04]  /*c880*/  LDL R25, [R1+0x834] ;  /* 0x0008340001197983 */ /* 0x001f280000100800 */
[----:B-1----:R-:W2:Y:S01]  /*c890*/  LDL R3, [R1+0x840] ;  /* 0x0008400001037983 */ /* 0x002ea20000100800 */
[----:B------:R-:W-:-:S05]  /*c8a0*/  @!P0 IMAD.MOV.U32 R2, RZ, RZ, R29 ;  /* 0x000000ffff028224 */ /* 0x000fca00078e001d */
[----:B--2---:R0:W2:Y:S02]  /*c8b0*/  @!P0 LDG.E.U16 R23, [R2.64] ;  /* 0x0000000602178981 */ /* 0x0040a4000c1e1500 */
[----:B0-----:R-:W-:Y:S02]  /*c8c0*/  @!P0 IMAD.MOV.U32 R2, RZ, RZ, R0 ;  /* 0x000000ffff028224 */ /* 0x001fe400078e0000 */
[----:B------:R-:W-:-:S05]  /*c8d0*/  @!P0 IMAD.MOV.U32 R3, RZ, RZ, R27 ;  /* 0x000000ffff038224 */ /* 0x000fca00078e001b */
[----:B------:R4:W2:Y:S04]  /*c8e0*/  @!P0 LDG.E.U16 R22, [R2.64] ;  /* 0x0000000602168981 */ /* 0x0008a8000c1e1500 */
[----:B---3--:R0:W-:Y:S04]  /*c8f0*/  STL [R1+0x1acc], R24 ;  /* 0x001acc1801007387 */ /* 0x0081e80000100800 */
[----:B------:R-:W3:Y:S04]  /*c900*/  LDL R29, [R1+0x82c] ;  /* 0x00082c00011d7983 */ /* 0x000ee80000100800 */
[----:B0-----:R-:W3:Y:S01]  /*c910*/  LDL R24, [R1+0x88c] ;  /* 0x00088c0001187983 */ /* 0x001ee20000100800 */
[----:B----4-:R-:W-:-:S02]  /*c920*/  @!P0 IMAD.MOV.U32 R2, RZ, RZ, R25 ;  /* 0x000000ffff028224 */ /* 0x010fc400078e0019 */
[----:B------:R-:W-:Y:S01]  /*c930*/  @!P0 IMAD.MOV.U32 R3, RZ, RZ, R26 ;  /* 0x000000ffff038224 */ /* 0x000fe200078e001a */
[----:B------:R-:W0:Y:S04]  /*c940*/  S2R R28, SR_TID.X ;  /* 0x00000000001c7919 */ /* 0x000e280000002100 */
[----:B--2---:R-:W-:Y:S04]  /*c950*/  STL [R1+0x1ad0], R23 ;  /* 0x001ad01701007387 */ /* 0x004fe80000100800 */
[----:B------:R-:W2:Y:S04]  /*c960*/  LDL R27, [R1+0x828] ;  /* 0x00082800011b7983 */ /* 0x000ea80000100800 */
[----:B------:R-:W4:Y:S04]  /*c970*/  LDL R0, [R1+0x894] ;  /* 0x0008940001007983 */ /* 0x000f280000100800 */
[----:B------:R-:W-:Y:S04]  /*c980*/  STL [R1+0x1ad4], R22 ;  /* 0x001ad41601007387 */ /* 0x000fe80000100800 */
[----:B------:R-:W4:Y:S04]  /*c990*/  LDL R26, [R1+0x824] ;  /* 0x00082400011a7983 */ /* 0x000f280000100800 */
[----:B------:R-:W4:Y:S01]  /*c9a0*/  LDL R25, [R1+0x89c] ;  /* 0x00089c0001197983 */ /* 0x000f220000100800 */
[----:B0-----:R-:W-:-:S05]  /*c9b0*/  LOP3.LUT R28, R28, 0x1ff, RZ, 0xc0, !PT ;  /* 0x000001ff1c1c7812 */ /* 0x001fca00078ec0ff */
[----:B------:R-:W-:-:S05]  /*c9c0*/  IMAD.SHL.U32 R28, R28, 0x2, RZ ;  /* 0x000000021c1c7824 */ /* 0x000fca00078e00ff */
[----:B------:R0:W-:Y:S04]  /*c9d0*/  STS.U16 [R28], R21 ;  /* 0x000000151c007388 */ /* 0x0001e80000000400 */
[----:B------:R1:W-:Y:S01]  /*c9e0*/  STS.U16 [R28+0x2000], R20 ;  /* 0x002000141c007388 */ /* 0x0003e20000000400 */
[----:B0-----:R-:W-:Y:S02]  /*c9f0*/  PRMT R21, RZ, 0x7610, R21 ;  /* 0x00007610ff157816 */ /* 0x001fe40000000015 */
[----:B-1----:R-:W-:-:S04]  /*ca00*/  PRMT R20, RZ, 0x7610, R20 ;  /* 0x00007610ff147816 */ /* 0x002fc80000000014 */
[----:B------:R3:W4:Y:S04]  /*ca10*/  @!P0 LDG.E.U16 R21, [R2.64] ;  /* 0x0000000602158981 */ /* 0x000728000c1e1500 */
[----:B------:R0:W-:Y:S01]  /*ca20*/  STS.U16 [R28+0x4000], R19 ;  /* 0x004000131c007388 */ /* 0x0001e20000000400 */
[----:B---3--:R-:W-:Y:S02]  /*ca30*/  @!P0 IMAD.MOV.U32 R2, RZ, RZ, R24 ;  /* 0x000000ffff028224 */ /* 0x008fe400078e0018 */
[----:B------:R-:W-:Y:S01]  /*ca40*/  @!P0 IMAD.MOV.U32 R3, RZ, RZ, R29 ;  /* 0x000000ffff038224 */ /* 0x000fe200078e001d */
[----:B0-----:R-:W-:-:S04]  /*ca50*/  PRMT R19, RZ, 0x7610, R19 ;  /* 0x00007610ff137816 */ /* 0x001fc80000000013 */
[----:B------:R2:W3:Y:S04]  /*ca60*/  @!P0 LDG.E.U16 R20, [R2.64] ;  /* 0x0000000602148981 */ /* 0x0004e8000c1e1500 */
[----:B------:R0:W-:Y:S02]  /*ca70*/  STS.U16 [R28+0x6000], R18 ;  /* 0x006000121c007388 */ /* 0x0001e40000000400 */
[----:B0-----:R-:W-:Y:S01]  /*ca80*/  PRMT R18, RZ, 0x7610, R18 ;  /* 0x00007610ff127816 */ /* 0x001fe20000000012 */
[----:B--2---:R-:W-:Y:S02]  /*ca90*/  @!P0 IMAD.MOV.U32 R3, RZ, RZ, R27 ;  /* 0x000000ffff038224 */ /* 0x004fe400078e001b */
[----:B----4-:R-:W-:-:S05]  /*caa0*/  @!P0 IMAD.MOV.U32 R2, RZ, RZ, R0 ;  /* 0x000000ffff028224 */ /* 0x010fca00078e0000 */
[----:B------:R0:W2:Y:S02]  /*cab0*/  @!P0 LDG.E.U16 R19, [R2.64] ;  /* 0x0000000602138981 */ /* 0x0000a4000c1e1500 */
[----:B0-----:R-:W-:Y:S02]  /*cac0*/  @!P0 IMAD.MOV.U32 R3, RZ, RZ, R26 ;  /* 0x000000ffff038224 */ /* 0x001fe400078e001a */
[----:B------:R-:W-:-:S05]  /*cad0*/  @!P0 IMAD.MOV.U32 R2, RZ, RZ, R25 ;  /* 0x000000ffff028224 */ /* 0x000fca00078e0019 */
[----:B------:R-:W4:Y:S04]  /*cae0*/  @!P0 LDG.E.U16 R18, [R2.64] ;  /* 0x0000000602128981 */ /* 0x000f28000c1e1500 */
[----:B------:R0:W-:Y:S04]  /*caf0*/  STL [R1+0x1ad8], R21 ;  /* 0x001ad81501007387 */ /* 0x0001e80000100800 */
[----:B------:R-:W4:Y:S04]  /*cb00*/  LDL R24, [R1+0x820] ;  /* 0x0008200001187983 */ /* 0x000f280000100800 */
[----:B------:R-:W4:Y:S04]  /*cb10*/  LDL R23, [R1+0x8a4] ;  /* 0x0008a40001177983 */ /* 0x000f280000100800 */
[----:B---3--:R1:W-:Y:S04]  /*cb20*/  STL [R1+0x1adc], R20 ;  /* 0x001adc1401007387 */ /* 0x0083e80000100800 */
[----:B------:R-:W4:Y:S04]  /*cb30*/  LDL R22, [R1+0x81c] ;  /* 0x00081c0001167983 */ /* 0x000f280000100800 */
[----:B------:R-:W4:Y:S04]  /*cb40*/  LDL R0, [R1+0x8ac] ;  /* 0x0008ac0001007983 */ /* 0x000f280000100800 */
[----:B--2---:R2:W-:Y:S04]  /*cb50*/  STL [R1+0x1ae0], R19 ;  /* 0x001ae01301007387 */ /* 0x0045e80000100800 */
[----:B0-----:R-:W3:Y:S04]  /*cb60*/  LDL R21, [R1+0x818] ;  /* 0x0008180001157983 */ /* 0x001ee80000100800 */
[----:B-1----:R-:W3:Y:S04]  /*cb70*/  LDL R20, [R1+0x8b4] ;  /* 0x0008b40001147983 */ /* 0x002ee80000100800 */
[----:B----4-:R0:W-:Y:S04]  /*cb80*/  STL [R1+0x1ae4], R18 ;  /* 0x001ae41201007387 */ /* 0x0101e80000100800 */
[----:B--2---:R-:W2:Y:S04]  /*cb90*/  LDL R19, [R1+0x814] ;  /* 0x0008140001137983 */ /* 0x004ea80000100800 */
[----:B0-----:R-:W4:Y:S04]  /*cba0*/  LDL R18, [R1+0x8bc] ;  /* 0x0008bc0001127983 */ /* 0x001f280000100800 */
[----:B------:R0:W-:Y:S04]  /*cbb0*/  STS.U16 [R28+0x8000], R17 ;  /* 0x008000111c007388 */ /* 0x0001e80000000400 */
[----:B------:R1:W-:Y:S01]  /*cbc0*/  STS.U16 [R28+0xa000], R16 ;  /* 0x00a000101c007388 */ /* 0x0003e20000000400 */
[----:B0-----:R-:W-:Y:S01]  /*cbd0*/  PRMT R17, RZ, 0x7610, R17 ;  /* 0x00007610ff117816 */ /* 0x001fe20000000011 */
[----:B------:R-:W-:-:S02]  /*cbe0*/  @!P0 IMAD.MOV.U32 R3, RZ, RZ, R24 ;  /* 0x000000ffff038224 */ /* 0x000fc400078e0018 */
[----:B------:R-:W-:Y:S01]  /*cbf0*/  @!P0 IMAD.MOV.U32 R2, RZ, RZ, R23 ;  /* 0x000000ffff028224 */ /* 0x000fe200078e0017 */
[----:B-1----:R-:W-:-:S04]  /*cc00*/  PRMT R16, RZ, 0x7610, R16 ;  /* 0x00007610ff107816 */ /* 0x002fc80000000010 */
[----:B------:R0:W4:Y:S04]  /*cc10*/  @!P0 LDG.E.U16 R17, [R2.64] ;  /* 0x0000000602118981 */ /* 0x000128000c1e1500 */
[----:B------:R1:W-:Y:S01]  /*cc20*/  STS.U16 [R28+0xc000], R15 ;  /* 0x00c0000f1c007388 */ /* 0x0003e20000000400 */
[----:B0-----:R-:W-:Y:S02]  /*cc30*/  @!P0 IMAD.MOV.U32 R3, RZ, RZ, R22 ;  /* 0x000000ffff038224 */ /* 0x001fe400078e0016 */
[----:B------:R-:W-:Y:S01]  /*cc40*/  @!P0 IMAD.MOV.U32 R2, RZ, RZ, R0 ;  /* 0x000000ffff028224 */ /* 0x000fe200078e0000 */
[----:B-1----:R-:W-:-:S04]  /*cc50*/  PRMT R15, RZ, 0x7610, R15 ;  /* 0x00007610ff0f7816 */ /* 0x002fc8000000000f */
[----:B------:R3:W4:Y:S04]  /*cc60*/  @!P0 LDG.E.U16 R16, [R2.64] ;  /* 0x0000000602108981 */ /* 0x000728000c1e1500 */
[----:B------:R0:W-:Y:S02]  /*cc70*/  STS.U16 [R28+0xe000], R14 ;  /* 0x00e0000e1c007388 */ /* 0x0001e40000000400 */
[----:B0-----:R-:W-:Y:S01]  /*cc80*/  PRMT R14, RZ, 0x7610, R14 ;  /* 0x00007610ff0e7816 */ /* 0x001fe2000000000e */
[----:B---3--:R-:W-:Y:S02]  /*cc90*/  @!P0 IMAD.MOV.U32 R3, RZ, RZ, R21 ;  /* 0x000000ffff038224 */ /* 0x008fe400078e0015 */
[----:B------:R-:W-:-:S05]  /*cca0*/  @!P0 IMAD.MOV.U32 R2, RZ, RZ, R20 ;  /* 0x000000ffff028224 */ /* 0x000fca00078e0014 */
[----:B------:R2:W3:Y:S02]  /*ccb0*/  @!P0 LDG.E.U16 R15, [R2.64] ;  /* 0x00000006020f8981 */ /* 0x0004e4000c1e1500 */
[----:B--2---:R-:W-:Y:S02]  /*ccc0*/  @!P0 IMAD.MOV.U32 R3, RZ, RZ, R19 ;  /* 0x000000ffff038224 */ /* 0x004fe400078e0013 */
[----:B----4-:R-:W-:-:S05]  /*ccd0*/  @!P0 IMAD.MOV.U32 R2, RZ, RZ, R18 ;  /* 0x000000ffff028224 */ /* 0x010fca00078e0012 */
[----:B------:R-:W2:Y:S04]  /*cce0*/  @!P0 LDG.E.U16 R14, [R2.64] ;  /* 0x00000006020e8981 */ /* 0x000ea8000c1e1500 */
[----:B------:R-:W-:Y:S04]  /*ccf0*/  STS.U16 [R28+0x10000], R13 ;  /* 0x0100000d1c007388 */ /* 0x000fe80000000400 */
[----:B------:R0:W-:Y:S04]  /*cd00*/  STL [R1+0x1ae8], R17 ;  /* 0x001ae81101007387 */ /* 0x0001e80000100800 */
[----:B------:R-:W4:Y:S04]  /*cd10*/  LDL R0, [R1+0x8c4] ;  /* 0x0008c40001007983 */ /* 0x000f280000100800 */
[----:B0-----:R-:W4:Y:S04]  /*cd20*/  LDL R17, [R1+0x888] ;  /* 0x0008880001117983 */ /* 0x001f280000100800 */
[----:B------:R-:W4:Y:S04]  /*cd30*/  LDL.LU R23, [R1+0x3cc] ;  /* 0x0003cc0001177983 */ /* 0x000f280000300800 */
[----:B------:R0:W-:Y:S04]  /*cd40*/  STL [R1+0x1aec], R16 ;  /* 0x001aec1001007387 */ /* 0x0001e80000100800 */
[----:B------:R-:W-:Y:S04]  /*cd50*/  STS.U16 [R28+0x12000], R12 ;  /* 0x0120000c1c007388 */ /* 0x000fe80000000400 */
[----:B------:R-:W-:Y:S04]  /*cd60*/  STS.U16 [R28+0x14000], R11 ;  /* 0x0140000b1c007388 */ /* 0x000fe80000000400 */
[----:B------:R-:W-:Y:S04]  /*cd70*/  STS.U16 [R28+0x16000], R10 ;  /* 0x0160000a1c007388 */ /* 0x000fe80000000400 */
[----:B------:R-:W-:Y:S04]  /*cd80*/  STS.U16 [R28+0x18000], R9 ;  /* 0x018000091c007388 */ /* 0x000fe80000000400 */
[----:B------:R-:W-:Y:S04]  /*cd90*/  STS.U16 [R28+0x1a000], R8 ;  /* 0x01a000081c007388 */ /* 0x000fe80000000400 */
[----:B------:R1:W-:Y:S04]  /*cda0*/  STS.U16 [R28+0x1c000], R6 ;  /* 0x01c000061c007388 */ /* 0x0003e80000000400 */
[----:B---3--:R-:W-:Y:S04]  /*cdb0*/  STL [R1+0x1af0], R15 ;  /* 0x001af00f01007387 */ /* 0x008fe80000100800 */
[----:B------:R-:W3:Y:S04]  /*cdc0*/  LDL R18, [R1+0x890] ;  /* 0x0008900001127983 */ /* 0x000ee80000100800 */
[----:B0-----:R-:W3:Y:S04]  /*cdd0*/  LDL R16, [R1+0x8cc] ;  /* 0x0008cc0001107983 */ /* 0x001ee80000100800 */
[----:B------:R-:W3:Y:S04]  /*cde0*/  LDL.LU R27, [R1+0x3b0] ;  /* 0x0003b000011b7983 */ /* 0x000ee80000300800 */
[----:B--2---:R0:W-:Y:S04]  /*cdf0*/  STL [R1+0x1af4], R14 ;  /* 0x001af40e01007387 */ /* 0x0041e80000100800 */
[----:B-1----:R-:W2:Y:S04]  /*ce00*/  LDL R6, [R1+0x8d4] ;  /* 0x0008d40001067983 */ /* 0x002ea80000100800 */
[----:B0-----:R-:W2:Y:S01]  /*ce10*/  LDL R14, [R1+0x898] ;  /* 0x00089800010e7983 */ /* 0x001ea20000100800 */
[----:B------:R-:W-:-:S02]  /*ce20*/  PRMT R13, RZ, 0x7610, R13 ;  /* 0x00007610ff0d7816 */ /* 0x000fc4000000000d */
[----:B------:R-:W-:Y:S01]  /*ce30*/  PRMT R12, RZ, 0x7610, R12 ;  /* 0x00007610ff0c7816 */ /* 0x000fe2000000000c */
[----:B----4-:R-:W-:Y:S02]  /*ce40*/  @!P0 IMAD.MOV.U32 R2, RZ, RZ, R0 ;  /* 0x000000ffff028224 */ /* 0x010fe400078e0000 */
[----:B------:R-:W-:Y:S01]  /*ce50*/  @!P0 IMAD.MOV.U32 R3, RZ, RZ, R17 ;  /* 0x000000ffff038224 */ /* 0x000fe200078e0011 */
[----:B------:R-:W-:Y:S01]  /*ce60*/  PRMT R11, RZ, 0x7610, R11 ;  /* 0x00007610ff0b7816 */ /* 0x000fe2000000000b */
[----:B------:R-:W0:Y:S04]  /*ce70*/  S2R R29, SR_TID.X ;  /* 0x00000000001d7919 */ /* 0x000e280000002100 */
[----:B------:R3:W4:Y:S04]  /*ce80*/  @!P0 LDG.E.U16 R13, [R2.64] ;  /* 0x00000006020d8981 */ /* 0x000728000c1e1500 */
[----:B------:R-:W4:Y:S04]  /*ce90*/  LDL R17, [R1+0x8a0] ;  /* 0x0008a00001117983 */ /* 0x000f280000100800 */
[----:B------:R-:W4:Y:S04]  /*cea0*/  LDL R0, [R1+0x8f0] ;  /* 0x0008f00001007983 */ /* 0x000f280000100800 */
[----:B------:R-:W4:Y:S04]  /*ceb0*/  LDL.LU R24, [R1+0x388] ;  /* 0x0003880001187983 */ /* 0x000f280000300800 */
[----:B------:R-:W4:Y:S01]  /*cec0*/  LDL.LU R25, [R1+0x370] ;  /* 0x0003700001197983 */ /* 0x000f220000300800 */
[----:B---3--:R-:W-:-:S02]  /*ced0*/  @!P0 IMAD.MOV.U32 R3, RZ, RZ, R18 ;  /* 0x000000ffff038224 */ /* 0x008fc400078e0012 */
[----:B------:R-:W-:-:S05]  /*cee0*/  @!P0 IMAD.MOV.U32 R2, RZ, RZ, R16 ;  /* 0x000000ffff028224 */ /* 0x000fca00078e0010 */
[----:B------:R2:W3:Y:S02]  /*cef0*/  @!P0 LDG.E.U16 R12, [R2.64] ;  /* 0x00000006020c8981 */ /* 0x0004e4000c1e1500 */
[----:B--2---:R-:W-:Y:S02]  /*cf00*/  @!P0 IMAD.MOV.U32 R2, RZ, RZ, R6 ;  /* 0x000000ffff028224 */ /* 0x004fe400078e0006 */
[----:B------:R-:W-:-:S05]  /*cf10*/  @!P0 IMAD.MOV.U32 R3, RZ, RZ, R14 ;  /* 0x000000ffff038224 */ /* 0x000fca00078e000e */
[----:B------:R-:W2:Y:S01]  /*cf20*/  @!P0 LDG.E.U16 R11, [R2.64] ;  /* 0x00000006020b8981 */ /* 0x000ea2000c1e1500 */
[----:B0-----:R-:W-:-:S03]  /*cf30*/  LOP3.LUT R29, R29, 0x1ff, RZ, 0xc0, !PT ;  /* 0x000001ff1d1d7812 */ /* 0x001fc600078ec0ff */
[----:B------:R-:W-:Y:S04]  /*cf40*/  STS.U16 [R28+0x1e000], R7 ;  /* 0x01e000071c007388 */ /* 0x000fe80000000400 */
[----:B----4-:R-:W-:Y:S04]  /*cf50*/  STL [R1+0x1af8], R13 ;  /* 0x001af80d01007387 */ /* 0x010fe80000100800 */
[----:B------:R0:W-:Y:S04]  /*cf60*/  STL [R1+0x1afc], R28 ;  /* 0x001afc1c01007387 */ /* 0x0001e80000100800 */
[----:B------:R-:W4:Y:S01]  /*cf70*/  LDL.LU R26, [R1+0x350] ;  /* 0x00035000011a7983 */ /* 0x000f220000300800 */
[----:B0-----:R-:W-:-:S03]  /*cf80*/  IMAD.SHL.U32 R28, R29, 0x2, RZ ;  /* 0x000000021d1c7824 */ /* 0x001fc600078e00ff */
[----:B------:R-:W4:Y:S02]  /*cf90*/  LDL.LU R29, [R1+0x14c] ;  /* 0x00014c00011d7983 */ /* 0x000f240000300800 */
[----:B------:R-:W-:-:S05]  /*cfa0*/  LOP3.LUT R15, R28, 0x10, RZ, 0x3c, !PT ;  /* 0x000000101c0f7812 */ /* 0x000fca00078e3cff */
[----:B------:R-:W-:Y:S04]  /*cfb0*/  STS.U16 [R15+0x400], R23 ;  /* 0x000400170f007388 */ /* 0x000fe80000000400 */
[----:B------:R0:W-:Y:S04]  /*cfc0*/  STS.U16 [R15+0x2400], R27 ;  /* 0x0024001b0f007388 */ /* 0x0001e80000000400 */
[----:B---3--:R1:W-:Y:S04]  /*cfd0*/  STL [R1+0x1b00], R12 ;  /* 0x001b000c01007387 */ /* 0x0083e80000100800 */
[----:B------:R-:W3:Y:S04]  /*cfe0*/  LDL R16, [R1+0x8a8] ;  /* 0x0008a80001107983 */ /* 0x000ee80000100800 */
[----:B------:R-:W4:Y:S04]  /*cff0*/  LDL R14, [R1+0x8ec] ;  /* 0x0008ec00010e7983 */ /* 0x000f280000100800 */
[----:B------:R-:W4:Y:S04]  /*d000*/  LDL R7, [R1+0x8b0] ;  /* 0x0008b00001077983 */ /* 0x000f280000100800 */
[----:B------:R-:W4:Y:S04]  /*d010*/  LDL R6, [R1+0x8e8] ;  /* 0x0008e80001067983 */ /* 0x000f280000100800 */
[----:B--2---:R2:W-:Y:S04]  /*d020*/  STL [R1+0x1b04], R11 ;  /* 0x001b040b01007387 */ /* 0x0045e80000100800 */
[----:B0-----:R-:W4:Y:S04]  /*d030*/  LDL.LU R27, [R1+0x13c] ;  /* 0x00013c00011b7983 */ /* 0x001f280000300800 */
[----:B------:R-:W4:Y:S04]  /*d040*/  LDL R13, [R1+0x8b8] ;  /* 0x0008b800010d7983 */ /* 0x000f280000100800 */
[----:B-1----:R-:W4:Y:S01]  /*d050*/  LDL R12, [R1+0x8e4] ;  /* 0x0008e400010c7983 */ /* 0x002f220000100800 */
[----:B------:R-:W-:Y:S01]  /*d060*/  PRMT R4, RZ, 0x7610, R4 ;  /* 0x00007610ff047816 */ /* 0x000fe20000000004 */
[----:B------:R-:W-:-:S02]  /*d070*/  @!P0 IMAD.MOV.U32 R2, RZ, RZ, R0 ;  /* 0x000000ffff028224 */ /* 0x000fc400078e0000 */
[----:B------:R-:W-:Y:S01]  /*d080*/  @!P0 IMAD.MOV.U32 R3, RZ, RZ, R17 ;  /* 0x000000ffff038224 */ /* 0x000fe200078e0011 */
[----:B------:R-:W-:Y:S01]  /*d090*/  PRMT R8, RZ, 0x7610, R8 ;  /* 0x00007610ff087816 */ /* 0x000fe20000000008 */
[----:B--2---:R-:W2:Y:S04]  /*d0a0*/  LDL R11, [R1+0x8c0] ;  /* 0x0008c000010b7983 */ /* 0x004ea80000100800 */
[----:B------:R3:W2:Y:S04]  /*d0b0*/  @!P0 LDG.E.U16 R4, [R2.64] ;  /* 0x0000000602048981 */ /* 0x0006a8000c1e1500 */
[----:B------:R-:W2:Y:S01]  /*d0c0*/  LDL R0, [R1+0x8e0] ;  /* 0x0008e00001007983 */ /* 0x000ea20000100800 */
[----:B------:R-:W-:Y:S01]  /*d0d0*/  PRMT R5, RZ, 0x7610, R5 ;  /* 0x00007610ff057816 */ /* 0x000fe20000000005 */
[----:B---3--:R-:W-:-:S02]  /*d0e0*/  @!P0 IMAD.MOV.U32 R3, RZ, RZ, R16 ;  /* 0x000000ffff038224 */ /* 0x008fc400078e0010 */
[----:B----4-:R-:W-:-:S05]  /*d0f0*/  @!P0 IMAD.MOV.U32 R2, RZ, RZ, R14 ;  /* 0x000000ffff028224 */ /* 0x010fca00078e000e */
[----:B------:R0:W3:Y:S02]  /*d100*/  @!P0 LDG.E.U16 R8, [R2.64] ;  /* 0x0000000602088981 */ /* 0x0000e4000c1e1500 */
[----:B0-----:R-:W-:-:S06]  /*d110*/  PRMT R3, RZ, 0x7610, R3 ;  /* 0x00007610ff037816 */ /* 0x001fcc0000000003 */
[----:B------:R0:W4:Y:S02]  /*d120*/  @!P0 LDG.E.U16 R3, [R6.64] ;  /* 0x0000000606038981 */ /* 0x000124000c1e1500 */
[----:B0-----:R-:W-:Y:S02]  /*d130*/  @!P0 IMAD.MOV.U32 R6, RZ, RZ, R12 ;  /* 0x000000ffff068224 */ /* 0x001fe400078e000c */
[----:B------:R-:W-:-:S05]  /*d140*/  @!P0 IMAD.MOV.U32 R7, RZ, RZ, R13 ;  /* 0x000000ffff078224 */ /* 0x000fca00078e000d */
[----:B------:R2:W4:Y:S01]  /*d150*/  @!P0 LDG.E.U16 R5, [R6.64] ;  /* 0x0000000606058981 */ /* 0x000522000c1e1500 */
[----:B------:R-:W-:Y:S01]  /*d160*/  PRMT R2, RZ, 0x7610, R2 ;  /* 0x00007610ff027816 */ /* 0x000fe20000000002 */
[----:B--2---:R-:W-:Y:S02]  /*d170*/  @!P0 IMAD.MOV.U32 R6, RZ, RZ, R0 ;  /* 0x000000ffff068224 */ /* 0x004fe400078e0000 */
[----:B------:R-:W-:-:S05]  /*d180*/  @!P0 IMAD.MOV.U32 R7, RZ, RZ, R11 ;  /* 0x000000ffff078224 */ /* 0x000fca00078e000b */
[----:B------:R-:W2:Y:S04]  /*d190*/  @!P0 LDG.E.U16 R2, [R6.64] ;  /* 0x0000000606028981 */ /* 0x000ea8000c1e1500 */
[----:B------:R-:W-:Y:S04]  /*d1a0*/  STL [R1+0x1b08], R4 ;  /* 0x001b080401007387 */ /* 0x000fe80000100800 */
[----:B------:R-:W-:Y:S04]  /*d1b0*/  STS.U16 [R15+0x4400], R24 ;  /* 0x004400180f007388 */ /* 0x000fe80000000400 */
[----:B------:R-:W-:Y:S04]  /*d1c0*/  STS.U16 [R15+0x6400], R25 ;  /* 0x006400190f007388 */ /* 0x000fe80000000400 */
[----:B------:R-:W-:Y:S04]  /*d1d0*/  STS.U16 [R15+0x8400], R26 ;  /* 0x0084001a0f007388 */ /* 0x000fe80000000400 */
[----:B------:R0:W-:Y:S04]  /*d1e0*/  STS.U16 [R15+0xa400], R29 ;  /* 0x00a4001d0f007388 */ /* 0x0001e80000000400 */
[----:B---3--:R-:W-:Y:S04]  /*d1f0*/  STL [R1+0x1b0c], R8 ;  /* 0x001b0c0801007387 */ /* 0x008fe80000100800 */
[----:B----4-:R1:W-:Y:S04]  /*d200*/  STL [R1+0x1b10], R3 ;  /* 0x001b100301007387 */ /* 0x0103e80000100800 */
[----:B------:R3:W-:Y:S04]  /*d210*/  STL [R1+0x1b14], R5 ;  /* 0x001b140501007387 */ /* 0x0007e80000100800 */
[----:B0-----:R-:W4:Y:S04]  /*d220*/  LDL R29, [R1+0x8c8] ;  /* 0x0008c800011d7983 */ /* 0x001f280000100800 */
[----:B------:R-:W4:Y:S04]  /*d230*/  LDL R0, [R1+0x8dc] ;  /* 0x0008dc0001007983 */ /* 0x000f280000100800 */
[----:B-1----:R-:W4:Y:S04]  /*d240*/  LDL.LU R3, [R1+0x108] ;  /* 0x0001080001037983 */ /* 0x002f280000300800 */
[----:B------:R-:W4:Y:S04]  /*d250*/  LDL.LU R8, [R1+0xec] ;  /* 0x0000ec0001087983 */ /* 0x000f280000300800 */
[----:B------:R-:W4:Y:S04]  /*d260*/  LDL.LU R4, [R1+0xd0] ;  /* 0x0000d00001047983 */ /* 0x000f280000300800 */
[----:B------:R-:W4:Y:S04]  /*d270*/  LDL.LU R11, [R1+0xa4] ;  /* 0x0000a400010b7983 */ /* 0x000f280000300800 */
[----:B------:R-:W4:Y:S04]  /*d280*/  LDL.LU R12, [R1+0x88] ;  /* 0x00008800010c7983 */ /* 0x000f280000300800 */
[----:B--2---:R0:W-:Y:S04]  /*d290*/  STL [R1+0x1b18], R2 ;  /* 0x001b180201007387 */ /* 0x0041e80000100800 */
[----:B---3--:R-:W2:Y:S04]  /*d2a0*/  LDL R5, [R1+0x8d0] ;  /* 0x0008d00001057983 */ /* 0x008ea80000100800 */
[----:B0-----:R-:W3:Y:S04]  /*d2b0*/  LDL R2, [R1+0x8d8] ;  /* 0x0008d80001027983 */ /* 0x001ee80000100800 */
[----:B------:R-:W2:Y:S04]  /*d2c0*/  LDL.LU R13, [R1+0x6c] ;  /* 0x00006c00010d7983 */ /* 0x000ea80000300800 */
[----:B------:R-:W2:Y:S04]  /*d2d0*/  LDL.LU R14, [R1+0x50] ;  /* 0x00005000010e7983 */ /* 0x000ea80000300800 */
[----:B------:R-:W2:Y:S04]  /*d2e0*/  LDL.LU R16, [R1+0x34] ;  /* 0x0000340001107983 */ /* 0x000ea80000300800 */
[----:B------:R-:W2:Y:S04]  /*d2f0*/  LDL.LU R17, [R1+0x3f0] ;  /* 0x0003f00001117983 */ /* 0x000ea80000300800 */
[----:B------:R-:W2:Y:S04]  /*d300*/  LDL.LU R18, [R1+0x3d8] ;  /* 0x0003d80001127983 */ /* 0x000ea80000300800 */
[----:B------:R-:W2:Y:S01]  /*d310*/  LDL.LU R19, [R1+0x3bc] ;  /* 0x0003bc0001137983 */ /* 0x000ea20000300800 */
[----:B------:R-:W-:-:S03]  /*d320*/  PRMT R9, RZ, 0x7610, R9 ;  /* 0x00007610ff097816 */ /* 0x000fc60000000009 */
[----:B------:R-:W2:Y:S04]  /*d330*/  LDL.LU R20, [R1+0x384] ;  /* 0x0003840001147983 */ /* 0x000ea80000300800 */
[----:B------:R-:W2:Y:S04]  /*d340*/  LDL.LU R21, [R1+0x368] ;  /* 0x0003680001157983 */ /* 0x000ea80000300800 */
[----:B------:R-:W2:Y:S04]  /*d350*/  LDL.LU R22, [R1+0x34c] ;  /* 0x00034c0001167983 */ /* 0x000ea80000300800 */
[----:B------:R-:W2:Y:S04]  /*d360*/  LDL.LU R23, [R1+0x140] ;  /* 0x0001400001177983 */ /* 0x000ea80000300800 */
[----:B------:R-:W2:Y:S04]  /*d370*/  LDL.LU R26, [R1+0x120] ;  /* 0x00012000011a7983 */ /* 0x000ea80000300800 */
[----:B------:R-:W2:Y:S04]  /*d380*/  LDL.LU R24, [R1+0x104] ;  /* 0x0001040001187983 */ /* 0x000ea80000300800 */
[----:B------:R0:W-:Y:S04]  /*d390*/  STS.U16 [R15+0xc400], R27 ;  /* 0x00c4001b0f007388 */ /* 0x0001e80000000400 */
[----:B------:R-:W2:Y:S04]  /*d3a0*/  LDL.LU R25, [R1+0xe8] ;  /* 0x0000e80001197983 */ /* 0x000ea80000300800 */
[----:B0-----:R-:W2:Y:S01]  /*d3b0*/  LDL.LU R27, [R1+0xcc] ;  /* 0x0000cc00011b7983 */ /* 0x001ea20000300800 */
[----:B----4-:R-:W-:-:S02]  /*d3c0*/  @!P0 IMAD.MOV.U32 R7, RZ, RZ, R29 ;  /* 0x000000ffff078224 */ /* 0x010fc400078e001d */
[----:B------:R-:W-:Y:S02]  /*d3d0*/  @!P0 IMAD.MOV.U32 R6, RZ, RZ, R0 ;  /* 0x000000ffff068224 */ /* 0x000fe400078e0000 */
[----:B------:R-:W4:Y:S04]  /*d3e0*/  LDL.LU R0, [R1+0xa0] ;  /* 0x0000a00001007983 */ /* 0x000f280000300800 */
[----:B------:R-:W2:Y:S04]  /*d3f0*/  LDL.LU R29, [R1+0x84] ;  /* 0x00008400011d7983 */ /* 0x000ea80000300800 */
[----:B------:R0:W2:Y:S04]  /*d400*/  @!P0 LDG.E.U16 R9, [R6.64] ;  /* 0x0000000606098981 */ /* 0x0000a8000c1e1500 */
[----:B0-----:R-:W2:Y:S01]  /*d410*/  LDL.LU R7, [R1+0x124] ;  /* 0x0001240001077983 */ /* 0x001ea20000300800 */
[----:B------:R-:W-:Y:S01]  /*d420*/  PRMT R10, RZ, 0x7610, R10 ;  /* 0x00007610ff0a7816 */ /* 0x000fe2000000000a */
[----:B---3--:R-:W-:-:S02]  /*d430*/  @!P0 IMAD.MOV.U32 R6, RZ, RZ, R2 ;  /* 0x000000ffff068224 */ /* 0x008fc400078e0002 */
[----:B--2---:R0:W-:Y:S02]  /*d440*/  STS.U16 [R15+0xe400], R7 ;  /* 0x00e400070f007388 */ /* 0x0041e40000000400 */
[----:B0-----:R-:W-:-:S05]  /*d450*/  @!P0 IMAD.MOV.U32 R7, RZ, RZ, R5 ;  /* 0x000000ffff078224 */ /* 0x001fca00078e0005 */
[----:B------:R0:W2:Y:S04]  /*d460*/  @!P0 LDG.E.U16 R10, [R6.64] ;  /* 0x00000006060a8981 */ /* 0x0000a8000c1e1500 */
[----:B------:R-:W-:Y:S04]  /*d470*/  STS.U16 [R15+0x10400], R3 ;  /* 0x010400030f007388 */ /* 0x000fe80000000400 */
[----:B------:R-:W-:Y:S01]  /*d480*/  STS.U16 [R15+0x12400], R8 ;  /* 0x012400080f007388 */ /* 0x000fe20000000400 */
[----:B0-----:R-:W-:-:S03]  /*d490*/  LOP3.LUT R6, R28, 0x20, RZ, 0x3c, !PT ;  /* 0x000000201c067812 */ /* 0x001fc600078e3cff */
[----:B------:R-:W-:Y:S04]  /*d4a0*/  STS.U16 [R15+0x14400], R4 ;  /* 0x014400040f007388 */ /* 0x000fe80000000400 */
        /* <DEDUP_REMOVED lines=11> */
[----:B------:R-:W-:Y:S04]  /*d560*/  STL [R1+0x1b1c], R9 ;  /* 0x001b1c0901007387 */ /* 0x000fe80000100800 */
[----:B------:R-:W-:Y:S04]  /*d570*/  STS.U16 [R6+0xc800], R23 ;  /* 0x00c8001706007388 */ /* 0x000fe80000000400 */
[----:B------:R0:W-:Y:S04]  /*d580*/  STS.U16 [R6+0xe800], R26 ;  /* 0x00e8001a06007388 */ /* 0x0001e80000000400 */
[----:B------:R-:W-:Y:S04]  /*d590*/  STS.U16 [R6+0x10800], R24 ;  /* 0x0108001806007388 */ /* 0x000fe80000000400 */
[----:B------:R-:W-:Y:S04]  /*d5a0*/  STS.U16 [R6+0x12800], R25 ;  /* 0x0128001906007388 */ /* 0x000fe80000000400 */
[----:B------:R-:W-:Y:S04]  /*d5b0*/  STS.U16 [R6+0x14800], R27 ;  /* 0x0148001b06007388 */ /* 0x000fe80000000400 */
[----:B----4-:R-:W-:Y:S04]  /*d5c0*/  STS.U16 [R6+0x16800], R0 ;  /* 0x0168000006007388 */ /* 0x010fe80000000400 */
[----:B--2---:R1:W-:Y:S04]  /*d5d0*/  STL [R1+0x1b20], R10 ;  /* 0x001b200a01007387 */ /* 0x0043e80000100800 */
[----:B0-----:R-:W2:Y:S04]  /*d5e0*/  LDL.LU R26, [R1+0x68] ;  /* 0x00006800011a7983 */ /* 0x001ea80000300800 */
[----:B-1----:R-:W3:Y:S04]  /*d5f0*/  LDL.LU R10, [R1+0x4c] ;  /* 0x00004c00010a7983 */ /* 0x002ee80000300800 */
[----:B------:R-:W4:Y:S04]  /*d600*/  LDL.LU R27, [R1+0x30] ;  /* 0x00003000011b7983 */ /* 0x000f280000300800 */
[----:B------:R-:W3:Y:S04]  /*d610*/  LDL.LU R0, [R1+0x3ec] ;  /* 0x0003ec0001007983 */ /* 0x000ee80000300800 */
[----:B------:R-:W4:Y:S04]  /*d620*/  LDL.LU R7, [R1+0x3d4] ;  /* 0x0003d40001077983 */ /* 0x000f280000300800 */
[----:B------:R-:W4:Y:S04]  /*d630*/  LDL.LU R9, [R1+0x3b8] ;  /* 0x0003b80001097983 */ /* 0x000f280000300800 */
[----:B------:R-:W4:Y:S04]  /*d640*/  LDL.LU R5, [R1+0x380] ;  /* 0x0003800001057983 */ /* 0x000f280000300800 */
[----:B------:R-:W4:Y:S04]  /*d650*/  LDL.LU R3, [R1+0x364] ;  /* 0x0003640001037983 */ /* 0x000f280000300800 */
[----:B------:R-:W4:Y:S04]  /*d660*/  LDL.LU R8, [R1+0x348] ;  /* 0x0003480001087983 */ /* 0x000f280000300800 */
[----:B------:R-:W4:Y:S04]  /*d670*/  LDL.LU R4, [R1+0x138] ;  /* 0x0001380001047983 */ /* 0x000f280000300800 */
[----:B------:R-:W4:Y:S04]  /*d680*/  LDL.LU R11, [R1+0x11c] ;  /* 0x00011c00010b7983 */ /* 0x000f280000300800 */
[----:B------:R0:W-:Y:S04]  /*d690*/  STS.U16 [R6+0x18800], R29 ;  /* 0x0188001d06007388 */ /* 0x0001e80000000400 */
[----:B------:R-:W4:Y:S04]  /*d6a0*/  LDL.LU R12, [R1+0x100] ;  /* 0x00010000010c7983 */ /* 0x000f280000300800 */
[----:B0-----:R-:W4:Y:S04]  /*d6b0*/  LDL.LU R29, [R1+0xe4] ;  /* 0x0000e400011d7983 */ /* 0x001f280000300800 */
[----:B------:R-:W0:Y:S04]  /*d6c0*/  S2R R25, SR_TID.X ;  /* 0x0000000000197919 */ /* 0x000e280000002100 */
[----:B------:R-:W4:Y:S04]  /*d6d0*/  LDL.LU R28, [R1+0xc8] ;  /* 0x0000c800011c7983 */ /* 0x000f280000300800 */
[----:B------:R-:W4:Y:S04]  /*d6e0*/  LDL.LU R13, [R1+0x9c] ;  /* 0x00009c00010d7983 */ /* 0x000f280000300800 */
[----:B------:R-:W4:Y:S04]  /*d6f0*/  LDL.LU R14, [R1+0x80] ;  /* 0x00008000010e7983 */ /* 0x000f280000300800 */
[----:B------:R-:W4:Y:S04]  /*d700*/  LDL.LU R16, [R1+0x64] ;  /* 0x0000640001107983 */ /* 0x000f280000300800 */
[----:B------:R-:W4:Y:S04]  /*d710*/  LDL.LU R17, [R1+0x48] ;  /* 0x0000480001117983 */ /* 0x000f280000300800 */
[----:B------:R-:W4:Y:S04]  /*d720*/  LDL.LU R18, [R1+0x2c] ;  /* 0x00002c0001127983 */ /* 0x000f280000300800 */
[----:B------:R-:W4:Y:S01]  /*d730*/  LDL.LU R19, [R1+0x3e8] ;  /* 0x0003e80001137983 */ /* 0x000f220000300800 */
[----:B0-----:R-:W-:-:S03]  /*d740*/  LOP3.LUT R25, R25, 0x1ff, RZ, 0xc0, !PT ;  /* 0x000001ff19197812 */ /* 0x001fc600078ec0ff */
[----:B------:R-:W4:Y:S04]  /*d750*/  LDL.LU R20, [R1+0x3d0] ;  /* 0x0003d00001147983 */ /* 0x000f280000300800 */
[----:B------:R-:W4:Y:S04]  /*d760*/  LDL.LU R21, [R1+0x3b4] ;  /* 0x0003b40001157983 */ /* 0x000f280000300800 */
[----:B------:R-:W4:Y:S04]  /*d770*/  LDL.LU R22, [R1+0x37c] ;  /* 0x00037c0001167983 */ /* 0x000f280000300800 */
[----:B------:R-:W4:Y:S04]  /*d780*/  LDL.LU R23, [R1+0x360] ;  /* 0x0003600001177983 */ /* 0x000f280000300800 */
[----:B------:R-:W4:Y:S01]  /*d790*/  LDL.LU R24, [R1+0x344] ;  /* 0x0003440001187983 */ /* 0x000f220000300800 */
[----:B------:R-:W-:-:S03]  /*d7a0*/  IMAD.SHL.U32 R15, R25, 0x2, RZ ;  /* 0x00000002190f7824 */ /* 0x000fc600078e00ff */
[----:B------:R-:W4:Y:S02]  /*d7b0*/  LDL.LU R25, [R1+0x134] ;  /* 0x0001340001197983 */ /* 0x000f240000300800 */
[C---:B------:R-:W-:Y:S02]  /*d7c0*/  LOP3.LUT R2, R15.reuse, 0x30, RZ, 0x3c, !PT ;  /* 0x000000300f027812 */ /* 0x040fe400078e3cff */
[----:B--2---:R0:W-:Y:S04]  /*d7d0*/  STS.U16 [R6+0x1a800], R26 ;  /* 0x01a8001a06007388 */ /* 0x0041e80000000400 */
[----:B0-----:R-:W2:Y:S04]  /*d7e0*/  LDL.LU R26, [R1+0x118] ;  /* 0x00011800011a7983 */ /* 0x001ea80000300800 */
[----:B---3--:R0:W-:Y:S04]  /*d7f0*/  STS.U16 [R6+0x1c800], R10 ;  /* 0x01c8000a06007388 */ /* 0x0081e80000000400 */
[----:B----4-:R1:W-:Y:S04]  /*d800*/  STS.U16 [R6+0x1e800], R27 ;  /* 0x01e8001b06007388 */ /* 0x0103e80000000400 */
[----:B------:R3:W-:Y:S04]  /*d810*/  STS.U16 [R2+0xc00], R0 ;  /* 0x000c000002007388 */ /* 0x0007e80000000400 */
[----:B0-----:R-:W4:Y:S04]  /*d820*/  LDL.LU R10, [R1+0x1b20] ;  /* 0x001b2000010a7983 */ /* 0x001f280000300800 */
[----:B-1----:R-:W4:Y:S04]  /*d830*/  LDL.LU R27, [R1+0xfc] ;  /* 0x0000fc00011b7983 */ /* 0x002f280000300800 */
[----:B---3--:R-:W3:Y:S04]  /*d840*/  LDL.LU R0, [R1+0xe0] ;  /* 0x0000e00001007983 */ /* 0x008ee80000300800 */
        /* <DEDUP_REMOVED lines=8> */
[----:B------:R0:W-:Y:S04]  /*d8d0*/  STS.U16 [R2+0x12c00], R29 ;  /* 0x012c001d02007388 */ /* 0x0001e80000000400 */
[----:B0-----:R-:W3:Y:S01]  /*d8e0*/  LDL.LU R29, [R1+0xc4] ;  /* 0x0000c400011d7983 */ /* 0x001ee20000300800 */
[----:B------:R-:W-:-:S03]  /*d8f0*/  LOP3.LUT R6, R15, 0x40, RZ, 0x3c, !PT ;  /* 0x000000400f067812 */ /* 0x000fc600078e3cff */
        /* <DEDUP_REMOVED lines=12> */
[----:B------:R-:W-:Y:S04]  /*d9c0*/  STS.U16 [R6+0xd000], R25 ;  /* 0x00d0001906007388 */ /* 0x000fe80000000400 */
[----:B0-----:R-:W3:Y:S04]  /*d9d0*/  LDL.LU R24, [R1+0x98] ;  /* 0x0000980001187983 */ /* 0x001ee80000300800 */
[----:B------:R-:W3:Y:S04]  /*d9e0*/  LDL.LU R7, [R1+0x7c] ;  /* 0x00007c0001077983 */ /* 0x000ee80000300800 */
[----:B------:R-:W3:Y:S04]  /*d9f0*/  LDL.LU R2, [R1+0x60] ;  /* 0x0000600001027983 */ /* 0x000ee80000300800 */
[----:B--2---:R0:W-:Y:S04]  /*da00*/  STS.U16 [R6+0xf000], R26 ;  /* 0x00f0001a06007388 */ /* 0x0041e80000000400 */
[----:B0-----:R-:W2:Y:S04]  /*da10*/  LDL.LU R26, [R1+0x44] ;  /* 0x00004400011a7983 */ /* 0x001ea80000300800 */
[----:B------:R-:W2:Y:S04]  /*da20*/  LDL.LU R9, [R1+0x28] ;  /* 0x0000280001097983 */ /* 0x000ea80000300800 */
[----:B------:R-:W2:Y:S04]  /*da30*/  LDL.LU R5, [R1+0x3e4] ;  /* 0x0003e40001057983 */ /* 0x000ea80000300800 */
[----:B------:R-:W2:Y:S04]  /*da40*/  LDL.LU R3, [R1+0x3c8] ;  /* 0x0003c80001037983 */ /* 0x000ea80000300800 */
[----:B------:R-:W2:Y:S04]  /*da50*/  LDL.LU R8, [R1+0x3ac] ;  /* 0x0003ac0001087983 */ /* 0x000ea80000300800 */
[----:B------:R-:W2:Y:S04]  /*da60*/  LDL.LU R4, [R1+0x378] ;  /* 0x0003780001047983 */ /* 0x000ea80000300800 */
[----:B------:R-:W2:Y:S04]  /*da70*/  LDL.LU R11, [R1+0x35c] ;  /* 0x00035c00010b7983 */ /* 0x000ea80000300800 */
[----:B----4-:R-:W-:Y:S04]  /*da80*/  STS.U16 [R6+0x11000], R27 ;  /* 0x0110001b06007388 */ /* 0x010fe80000000400 */
[----:B------:R-:W4:Y:S04]  /*da90*/  LDL.LU R12, [R1+0x340] ;  /* 0x00034000010c7983 */ /* 0x000f280000300800 */
[----:B---3--:R0:W-:Y:S04]  /*daa0*/  STS.U16 [R6+0x13000], R0 ;  /* 0x0130000006007388 */ /* 0x0081e80000000400 */
[----:B------:R-:W3:Y:S04]  /*dab0*/  LDL.LU R28, [R1+0x130] ;  /* 0x00013000011c7983 */ /* 0x000ee80000300800 */
[----:B0-----:R-:W3:Y:S04]  /*dac0*/  LDL.LU R0, [R1+0x114] ;  /* 0x0001140001007983 */ /* 0x001ee80000300800 */
[----:B------:R-:W3:Y:S04]  /*dad0*/  LDL.LU R13, [R1+0xf8] ;  /* 0x0000f800010d7983 */ /* 0x000ee80000300800 */
[----:B------:R-:W3:Y:S04]  /*dae0*/  LDL.LU R14, [R1+0xdc] ;  /* 0x0000dc00010e7983 */ /* 0x000ee80000300800 */
[----:B------:R-:W3:Y:S04]  /*daf0*/  LDL.LU R15, [R1+0xc0] ;  /* 0x0000c000010f7983 */ /* 0x000ee80000300800 */
[----:B------:R-:W3:Y:S04]  /*db00*/  LDL.LU R27, [R1+0x94] ;  /* 0x00009400011b7983 */ /* 0x000ee80000300800 */
[----:B------:R0:W-:Y:S04]  /*db10*/  STS.U16 [R6+0x15000], R29 ;  /* 0x0150001d06007388 */ /* 0x0001e80000000400 */
[----:B------:R-:W3:Y:S04]  /*db20*/  LDL.LU R16, [R1+0x78] ;  /* 0x0000780001107983 */ /* 0x000ee80000300800 */
[----:B------:R-:W3:Y:S04]  /*db30*/  LDL.LU R18, [R1+0x5c] ;  /* 0x00005c0001127983 */ /* 0x000ee80000300800 */
[----:B0-----:R-:W0:Y:S04]  /*db40*/  S2R R29, SR_TID.X ;  /* 0x00000000001d7919 */ /* 0x001e280000002100 */
[----:B------:R-:W3:Y:S04]  /*db50*/  LDL.LU R19, [R1+0x40] ;  /* 0x0000400001137983 */ /* 0x000ee80000300800 */
[----:B------:R-:W3:Y:S04]  /*db60*/  LDL.LU R20, [R1+0x24] ;  /* 0x0000240001147983 */ /* 0x000ee80000300800 */
[----:B------:R-:W3:Y:S04]  /*db70*/  LDL.LU R21, [R1+0x3e0] ;  /* 0x0003e00001157983 */ /* 0x000ee80000300800 */
[----:B------:R-:W3:Y:S04]  /*db80*/  LDL.LU R22, [R1+0x3c4] ;  /* 0x0003c40001167983 */ /* 0x000ee80000300800 */
[----:B------:R-:W3:Y:S01]  /*db90*/  LDL.LU R23, [R1+0x3a8] ;  /* 0x0003a80001177983 */ /* 0x000ee20000300800 */
[----:B0-----:R-:W-:-:S03]  /*dba0*/  LOP3.LUT R25, R29, 0x1ff, RZ, 0xc0, !PT ;  /* 0x000001ff1d197812 */ /* 0x001fc600078ec0ff */
[----:B------:R-:W3:Y:S02]  /*dbb0*/  LDL.LU R29, [R1+0x374] ;  /* 0x00037400011d7983 */ /* 0x000ee40000300800 */
[----:B------:R-:W-:Y:S02]  /*dbc0*/  IMAD.SHL.U32 R17, R25, 0x2, RZ ;  /* 0x0000000219117824 */ /* 0x000fe400078e00ff */
[----:B------:R0:W-:Y:S04]  /*dbd0*/  STS.U16 [R6+0x17000], R24 ;  /* 0x0170001806007388 */ /* 0x0001e80000000400 */
[----:B------:R-:W-:Y:S04]  /*dbe0*/  STS.U16 [R6+0x19000], R7 ;  /* 0x0190000706007388 */ /* 0x000fe80000000400 */
[----:B------:R1:W-:Y:S04]  /*dbf0*/  STS.U16 [R6+0x1b000], R2 ;  /* 0x01b0000206007388 */ /* 0x0003e80000000400 */
[----:B0-----:R-:W3:Y:S04]  /*dc00*/  LDL.LU R24, [R1+0x358] ;  /* 0x0003580001187983 */ /* 0x001ee80000300800 */
[----:B------:R-:W3:Y:S01]  /*dc10*/  LDL.LU R25, [R1+0x148] ;  /* 0x0001480001197983 */ /* 0x000ee20000300800 */
[----:B-1----:R-:W-:-:S03]  /*dc20*/  LOP3.LUT R2, R17, 0x50, RZ, 0x3c, !PT ;  /* 0x0000005011027812 */ /* 0x002fc600078e3cff */
[----:B--2---:R0:W-:Y:S04]  /*dc30*/  STS.U16 [R6+0x1d000], R26 ;  /* 0x01d0001a06007388 */ /* 0x0041e80000000400 */
[----:B------:R-:W-:Y:S04]  /*dc40*/  STS.U16 [R6+0x1f000], R9 ;  /* 0x01f0000906007388 */ /* 0x000fe80000000400 */
[----:B------:R-:W-:Y:S04]  /*dc50*/  STS.U16 [R2+0x1400], R5 ;  /* 0x0014000502007388 */ /* 0x000fe80000000400 */
[----:B------:R-:W-:Y:S04]  /*dc60*/  STS.U16 [R2+0x3400], R3 ;  /* 0x0034000302007388 */ /* 0x000fe80000000400 */
[----:B------:R-:W-:Y:S04]  /*dc70*/  STS.U16 [R2+0x5400], R8 ;  /* 0x0054000802007388 */ /* 0x000fe80000000400 */
[----:B------:R-:W-:Y:S04]  /*dc80*/  STS.U16 [R2+0x7400], R4 ;  /* 0x0074000402007388 */ /* 0x000fe80000000400 */
[----:B------:R-:W-:Y:S04]  /*dc90*/  STS.U16 [R2+0x9400], R11 ;  /* 0x0094000b02007388 */ /* 0x000fe80000000400 */
[----:B0-----:R-:W2:Y:S04]  /*dca0*/  LDL.LU R26, [R1+0x12c] ;  /* 0x00012c00011a7983 */ /* 0x001ea80000300800 */
[----:B----4-:R-:W-:Y:S04]  /*dcb0*/  STS.U16 [R2+0xb400], R12 ;  /* 0x00b4000c02007388 */ /* 0x010fe80000000400 */
[----:B---3--:R-:W-:Y:S04]  /*dcc0*/  STS.U16 [R2+0xd400], R28 ;  /* 0x00d4001c02007388 */ /* 0x008fe80000000400 */
[----:B------:R0:W-:Y:S04]  /*dcd0*/  STS.U16 [R2+0xf400], R0 ;  /* 0x00f4000002007388 */ /* 0x0001e80000000400 */
[----:B0-----:R-:W3:Y:S04]  /*dce0*/  LDL.LU R0, [R1+0x110] ;  /* 0x0001100001007983 */ /* 0x001ee80000300800 */
[----:B------:R-:W-:Y:S04]  /*dcf0*/  STS.U16 [R2+0x11400], R13 ;  /* 0x0114000d02007388 */ /* 0x000fe80000000400 */
[----:B------:R-:W-:Y:S04]  /*dd00*/  STS.U16 [R2+0x13400], R14 ;  /* 0x0134000e02007388 */ /* 0x000fe80000000400 */
[----:B------:R-:W-:Y:S04]  /*dd10*/  STS.U16 [R2+0x15400], R15 ;  /* 0x0154000f02007388 */ /* 0x000fe80000000400 */
[----:B------:R0:W-:Y:S04]  /*dd20*/  STS.U16 [R2+0x17400], R27 ;  /* 0x0174001b02007388 */ /* 0x0001e80000000400 */
[----:B0-----:R-:W4:Y:S01]  /*dd30*/  LDL.LU R27, [R1+0xf4] ;  /* 0x0000f400011b7983 */ /* 0x001f220000300800 */
        /* <DEDUP_REMOVED lines=9> */
[----:B0-----:R-:W4:Y:S04]  /*ddd0*/  LDL.LU R29, [R1+0xd8] ;  /* 0x0000d800011d7983 */ /* 0x001f280000300800 */
[----:B------:R-:W4:Y:S04]  /*dde0*/  LDL.LU R9, [R1+0xac] ;  /* 0x0000ac0001097983 */ /* 0x000f280000300800 */
[----:B------:R0:W-:Y:S04]  /*ddf0*/  STS.U16 [R8+0x9800], R24 ;  /* 0x0098001808007388 */ /* 0x0001e80000000400 */
[----:B------:R-:W4:Y:S04]  /*de00*/  LDL.LU R2, [R1+0x90] ;  /* 0x0000900001027983 */ /* 0x000f280000300800 */
[----:B0-----:R-:W4:Y:S04]  /*de10*/  LDL.LU R24, [R1+0x74] ;  /* 0x0000740001187983 */ /* 0x001f280000300800 */
[----:B------:R-:W4:Y:S04]  /*de20*/  LDL.LU R5, [R1+0x58] ;  /* 0x0000580001057983 */ /* 0x000f280000300800 */
        /* <DEDUP_REMOVED lines=8> */
[----:B------:R-:W-:Y:S04]  /*deb0*/  STS.U16 [R8+0xb800], R25 ;  /* 0x00b8001908007388 */ /* 0x000fe80000000400 */
[----:B------:R-:W4:Y:S04]  /*dec0*/  LDL.LU R15, [R1+0x128] ;  /* 0x00012800010f7983 */ /* 0x000f280000300800 */
[----:B------:R-:W4:Y:S04]  /*ded0*/  LDL.LU R16, [R1+0x10c] ;  /* 0x00010c0001107983 */ /* 0x000f280000300800 */
[----:B------:R-:W4:Y:S04]  /*dee0*/  LDL.LU R17, [R1+0xf0] ;  /* 0x0000f00001117983 */ /* 0x000f280000300800 */
[----:B--2---:R-:W-:Y:S04]  /*def0*/  STS.U16 [R8+0xd800], R26 ;  /* 0x00d8001a08007388 */ /* 0x004fe80000000400 */
[----:B---3--:R0:W-:Y:S04]  /*df00*/  STS.U16 [R8+0xf800], R0 ;  /* 0x00f8000008007388 */ /* 0x0081e80000000400 */
[----:B0-----:R-:W2:Y:S04]  /*df10*/  LDL.LU R0, [R1+0xd4] ;  /* 0x0000d40001007983 */ /* 0x001ea80000300800 */
[----:B------:R-:W3:Y:S04]  /*df20*/  LDL.LU R18, [R1+0xa8] ;  /* 0x0000a80001127983 */ /* 0x000ee80000300800 */
[----:B------:R-:W3:Y:S04]  /*df30*/  LDL.LU R19, [R1+0x8c] ;  /* 0x00008c0001137983 */ /* 0x000ee80000300800 */
[----:B------:R-:W3:Y:S04]  /*df40*/  LDL.LU R20, [R1+0x70] ;  /* 0x0000700001147983 */ /* 0x000ee80000300800 */
[----:B----4-:R0:W-:Y:S04]  /*df50*/  STS.U16 [R8+0x11800], R27 ;  /* 0x0118001b08007388 */ /* 0x0101e80000000400 */
[----:B------:R-:W4:Y:S04]  /*df60*/  LDL.LU R22, [R1+0x54] ;  /* 0x0000540001167983 */ /* 0x000f280000300800 */
[----:B------:R-:W4:Y:S04]  /*df70*/  LDL.LU R23, [R1+0x38] ;  /* 0x0000380001177983 */ /* 0x000f280000300800 */
[----:B0-----:R-:W0:Y:S04]  /*df80*/  S2R R27, SR_TID.X ;  /* 0x00000000001b7919 */ /* 0x001e280000002100 */
[----:B------:R-:W4:Y:S04]  /*df90*/  LDL.LU R25, [R1+0x1c] ;  /* 0x00001c0001197983 */ /* 0x000f280000300800 */
[----:B------:R-:W4:Y:S04]  /*dfa0*/  LDL.LU R26, [R1+0x18] ;  /* 0x00001800011a7983 */ /* 0x000f280000300800 */
[----:B------:R-:W4:Y:S01]  /*dfb0*/  LDL.LU R6, [R1+0x10] ;  /* 0x0000100001067983 */ /* 0x000f220000300800 */
[----:B0-----:R-:W-:-:S03]  /*dfc0*/  LOP3.LUT R21, R27, 0x1ff, RZ, 0xc0, !PT ;  /* 0x000001ff1b157812 */ /* 0x001fc600078ec0ff */
[----:B------:R-:W4:Y:S02]  /*dfd0*/  LDL.LU R27, [R1+0x8] ;  /* 0x00000800011b7983 */ /* 0x000f240000300800 */
[----:B------:R-:W-:Y:S02]  /*dfe0*/  IMAD.SHL.U32 R21, R21, 0x2, RZ ;  /* 0x0000000215157824 */ /* 0x000fe400078e00ff */
[----:B------:R0:W-:Y:S04]  /*dff0*/  STS.U16 [R8+0x13800], R29 ;  /* 0x0138001d08007388 */ /* 0x0001e80000000400 */
[----:B------:R1:W-:Y:S04]  /*e000*/  STS.U16 [R8+0x15800], R9 ;  /* 0x0158000908007388 */ /* 0x0003e80000000400 */
[----:B0-----:R-:W4:Y:S04]  /*e010*/  LDL.LU R29, [R1] ;  /* 0x00000000011d7983 */ /* 0x001f280000300800 */
[----:B------:R-:W-:Y:S04]  /*e020*/  STS.U16 [R8+0x17800], R2 ;  /* 0x0178000208007388 */ /* 0x000fe80000000400 */
[----:B------:R0:W-:Y:S04]  /*e030*/  STS.U16 [R8+0x19800], R24 ;  /* 0x0198001808007388 */ /* 0x0001e80000000400 */
[----:B------:R0:W-:Y:S04]  /*e040*/  STS.U16 [R8+0x1b800], R5 ;  /* 0x01b8000508007388 */ /* 0x0001e80000000400 */
[----:B-1----:R-:W4:Y:S01]  /*e050*/  LDL.LU R9, [R1+0x1b1c] ;  /* 0x001b1c0001097983 */ /* 0x002f220000300800 */
[----:B0-----:R-:W-:-:S03]  /*e060*/  LOP3.LUT R24, R21, 0x70, RZ, 0x3c, !PT ;  /* 0x0000007015187812 */ /* 0x001fc600078e3cff */
[----:B------:R0:W-:Y:S04]  /*e070*/  STS.U16 [R8+0x1d800], R3 ;  /* 0x01d8000308007388 */ /* 0x0001e80000000400 */
        /* <DEDUP_REMOVED lines=10> */
[----:B------:R-:W4:Y:S04]  /*e120*/  LDL.LU R2, [R1+0x1b18] ;  /* 0x001b180001027983 */ /* 0x000f280000300800 */
[----:B------:R-:W4:Y:S04]  /*e130*/  LDL.LU R5, [R1+0x1b14] ;  /* 0x001b140001057983 */ /* 0x000f280000300800 */
[----:B0-----:R-:W4:Y:S04]  /*e140*/  LDL.LU R3, [R1+0x1b10] ;  /* 0x001b100001037983 */ /* 0x001f280000300800 */
[----:B-1----:R-:W4:Y:S04]  /*e150*/  LDL.LU R8, [R1+0x1b0c] ;  /* 0x001b0c0001087983 */ /* 0x002f280000300800 */
        /* <DEDUP_REMOVED lines=10> */
[----:B--2---:R0:W-:Y:S04]  /*e200*/  STS.U16 [R24+0x13c00], R0 ;  /* 0x013c000018007388 */ /* 0x0041e80000000400 */
[----:B0-----:R-:W0:Y:S04]  /*e210*/  S2R R0, SR_TID.X ;  /* 0x0000000000007919 */ /* 0x001e280000002100 */
[----:B---3--:R1:W-:Y:S04]  /*e220*/  STS.U16 [R24+0x15c00], R18 ;  /* 0x015c001218007388 */ /* 0x0083e80000000400 */
[----:B------:R2:W-:Y:S04]  /*e230*/  STS.U16 [R24+0x17c00], R19 ;  /* 0x017c001318007388 */ /* 0x0005e80000000400 */
[----:B------:R3:W-:Y:S04]  /*e240*/  STS.U16 [R24+0x19c00], R20 ;  /* 0x019c001418007388 */ /* 0x0007e80000000400 */
[----:B-1----:R-:W4:Y:S04]  /*e250*/  LDL.LU R18, [R1+0x1ae4] ;  /* 0x001ae40001127983 */ /* 0x002f280000300800 */
[----:B--2---:R-:W2:Y:S01]  /*e260*/  LDL.LU R19, [R1+0x1ae0] ;  /* 0x001ae00001137983 */ /* 0x004ea20000300800 */
[----:B0-----:R-:W-:-:S03]  /*e270*/  LOP3.LUT R0, R0, 0x180, RZ, 0xc0, !PT ;  /* 0x0000018000007812 */ /* 0x001fc600078ec0ff */
[----:B---3--:R-:W3:Y:S01]  /*e280*/  LDL.LU R20, [R1+0x1adc] ;  /* 0x001adc0001147983 */ /* 0x008ee20000300800 */
[----:B------:R-:W-:-:S03]  /*e290*/  SHF.R.U32.HI R0, RZ, 0x3, R0 ;  /* 0x00000003ff007819 */ /* 0x000fc60000011600 */
[----:B----4-:R0:W-:Y:S01]  /*e2a0*/  STS.U16 [R24+0x1bc00], R22 ;  /* 0x01bc001618007388 */ /* 0x0101e20000000400 */
[----:B------:R-:W-:-:S03]  /*e2b0*/  LOP3.LUT R0, R21, R0, RZ, 0x3c, !PT ;  /* 0x0000000015007212 */ /* 0x000fc600078e3cff */
[----:B------:R1:W-:Y:S04]  /*e2c0*/  STS.U16 [R24+0x1dc00], R23 ;  /* 0x01dc001718007388 */ /* 0x0003e80000000400 */
[----:B------:R-:W4:Y:S04]  /*e2d0*/  LDL.LU R21, [R1+0x1ad8] ;  /* 0x001ad80001157983 */ /* 0x000f280000300800 */
[----:B0-----:R-:W2:Y:S04]  /*e2e0*/  LDL.LU R22, [R1+0x1ad4] ;  /* 0x001ad40001167983 */ /* 0x001ea80000300800 */
[----:B-1----:R-:W2:Y:S04]  /*e2f0*/  LDL.LU R23, [R1+0x1ad0] ;  /* 0x001ad00001177983 */ /* 0x002ea80000300800 */
[----:B------:R0:W-:Y:S04]  /*e300*/  STS.U16 [R24+0x1fc00], R25 ;  /* 0x01fc001918007388 */ /* 0x0001e80000000400 */
[----:B------:R1:W-:Y:S04]  /*e310*/  STS.U16 [R0+0x20000], R26 ;  /* 0x0200001a00007388 */ /* 0x0003e80000000400 */
[----:B------:R-:W-:Y:S04]  /*e320*/  STS.U16 [R0+0x20800], R6 ;  /* 0x0208000600007388 */ /* 0x000fe80000000400 */
[----:B0-----:R-:W2:Y:S04]  /*e330*/  LDL.LU R24, [R1+0x1acc] ;  /* 0x001acc0001187983 */ /* 0x001ea80000300800 */
[----:B------:R-:W2:Y:S04]  /*e340*/  LDL.LU R25, [R1+0x1ac8] ;  /* 0x001ac80001197983 */ /* 0x000ea80000300800 */
[----:B-1----:R-:W2:Y:S04]  /*e350*/  LDL.LU R26, [R1+0x1ac4] ;  /* 0x001ac400011a7983 */ /* 0x002ea80000300800 */
[----:B------:R0:W-:Y:S04]  /*e360*/  STS.U16 [R0+0x21000], R27 ;  /* 0x0210001b00007388 */ /* 0x0001e80000000400 */
[----:B0-----:R-:W2:Y:S04]  /*e370*/  LDL.LU R27, [R1+0x1ac0] ;  /* 0x001ac000011b7983 */ /* 0x001ea80000300800 */
[----:B------:R-:W0:Y:S04]  /*e380*/  S2R R6, SR_TID.X ;  /* 0x0000000000067919 */ /* 0x000e280000002100 */
[----:B------:R1:W-:Y:S04]  /*e390*/  STS.U16 [R0+0x21800], R29 ;  /* 0x0218001d00007388 */ /* 0x0003e80000000400 */
[----:B-1----:R-:W3:Y:S04]  /*e3a0*/  LDL.LU R29, [R1+0x1abc] ;  /* 0x001abc00011d7983 */ /* 0x002ee80000300800 */
[----:B--2---:R0:W-:Y:S02]  /*e3b0*/  STS.U16 [R0+0x22000], R27 ;  /* 0x0220001b00007388 */ /* 0x0041e40000000400 */
[----:B0-----:R-:W-:-:S02]  /*e3c0*/  LOP3.LUT R27, R6, 0x180, RZ, 0xc0, !PT ;  /* 0x00000180061b7812 */ /* 0x001fc400078ec0ff */
[----:B------:R-:W2:Y:S02]  /*e3d0*/  LDL.LU R0, [R1+0x1ab8] ;  /* 0x001ab80001007983 */ /* 0x000ea40000300800 */
[----:B------:R-:W-:-:S04]  /*e3e0*/  SHF.R.U32.HI R27, RZ, 0x3, R27 ;  /* 0x00000003ff1b7819 */ /* 0x000fc8000001161b */
[----:B------:R-:W-:Y:S02]  /*e3f0*/  LOP3.LUT R27, R28, R27, RZ, 0x3c, !PT ;  /* 0x0000001b1c1b7212 */ /* 0x000fe400078e3cff */
[----:B------:R-:W2:Y:S04]  /*e400*/  LDL.LU R28, [R1+0x1ab4] ;  /* 0x001ab400011c7983 */ /* 0x000ea80000300800 */
[----:B------:R0:W-:Y:S04]  /*e410*/  STS.U16 [R27+0x22800], R25 ;  /* 0x022800191b007388 */ /* 0x0001e80000000400 */
[----:B0-----:R-:W0:Y:S01]  /*e420*/  S2R R25, SR_TID.X ;  /* 0x0000000000197919 */ /* 0x001e220000002100 */
[----:B------:R-:W-:-:S04]  /*e430*/  LOP3.LUT R6, R6, 0x180, RZ, 0xc0, !PT ;  /* 0x0000018006067812 */ /* 0x000fc800078ec0ff */
[----:B------:R-:W-:Y:S01]  /*e440*/  SHF.R.U32.HI R6, RZ, 0x3, R6 ;  /* 0x00000003ff067819 */ /* 0x000fe20000011606 */
[----:B------:R-:W-:Y:S04]  /*e450*/  STS.U16 [R27+0x23000], R23 ;  /* 0x023000171b007388 */ /* 0x000fe80000000400 */
[----:B----4-:R-:W-:Y:S01]  /*e460*/  STS.U16 [R27+0x23800], R21 ;  /* 0x023800151b007388 */ /* 0x010fe20000000400 */
[----:B0-----:R-:W-:-:S05]  /*e470*/  LOP3.LUT R25, R25, 0x1ff, RZ, 0xc0, !PT ;  /* 0x000001ff19197812 */ /* 0x001fca00078ec0ff */
[----:B------:R-:W-:Y:S01]  /*e480*/  IMAD.SHL.U32 R25, R25, 0x2, RZ ;  /* 0x0000000219197824 */ /* 0x000fe200078e00ff */
[----:B------:R-:W-:Y:S04]  /*e490*/  STS.U16 [R27+0x24000], R19 ;  /* 0x024000131b007388 */ /* 0x000fe80000000400 */
[----:B------:R-:W-:Y:S01]  /*e4a0*/  LOP3.LUT R6, R25, R6, RZ, 0x3c, !PT ;  /* 0x0000000619067212 */ /* 0x000fe200078e3cff */
[----:B------:R-:W-:Y:S03]  /*e4b0*/  STS.U16 [R27+0x24800], R17 ;  /* 0x024800111b007388 */ /* 0x000fe60000000400 */
[----:B------:R-:W-:Y:S01]  /*e4c0*/  LOP3.LUT R6, R6, 0x40, RZ, 0x3c, !PT ;  /* 0x0000004006067812 */ /* 0x000fe200078e3cff */
[----:B------:R-:W-:Y:S04]  /*e4d0*/  STS.U16 [R27+0x25000], R15 ;  /* 0x0250000f1b007388 */ /* 0x000fe80000000400 */
[----:B------:R-:W-:Y:S04]  /*e4e0*/  STS.U16 [R27+0x25800], R13 ;  /* 0x0258000d1b007388 */ /* 0x000fe80000000400 */
[----:B------:R-:W-:Y:S04]  /*e4f0*/  STS.U16 [R27+0x26000], R11 ;  /* 0x0260000b1b007388 */ /* 0x000fe80000000400 */
[----:B------:R-:W-:Y:S04]  /*e500*/  STS.U16 [R27+0x26800], R8 ;  /* 0x026800081b007388 */ /* 0x000fe80000000400 */
[----:B------:R-:W-:Y:S04]  /*e510*/  STS.U16 [R27+0x27000], R5 ;  /* 0x027000051b007388 */ /* 0x000fe80000000400 */
[----:B------:R-:W-:Y:S04]  /*e520*/  STS.U16 [R27+0x27800], R9 ;  /* 0x027800091b007388 */ /* 0x000fe80000000400 */
[----:B------:R-:W-:Y:S04]  /*e530*/  STS.U16 [R6+0x20400], R7 ;  /* 0x0204000706007388 */ /* 0x000fe80000000400 */
[----:B--2---:R0:W-:Y:S04]  /*e540*/  STS.U16 [R6+0x20c00], R28 ;  /* 0x020c001c06007388 */ /* 0x0041e80000000400 */
[----:B------:R1:W-:Y:S04]  /*e550*/  STS.U16 [R6+0x21400], R0 ;  /* 0x0214000006007388 */ /* 0x0003e80000000400 */
[----:B0-----:R-:W2:Y:S04]  /*e560*/  LDL.LU R28, [R1+0x1ab0] ;  /* 0x001ab000011c7983 */ /* 0x001ea80000300800 */
[----:B-1----:R-:W4:Y:S04]  /*e570*/  LDL R0, [R1+0x390] ;  /* 0x0003900001007983 */ /* 0x002f280000100800 */
[----:B---3--:R-:W-:Y:S04]  /*e580*/  STS.U16 [R6+0x21c00], R29 ;  /* 0x021c001d06007388 */ /* 0x008fe80000000400 */
[----:B------:R-:W-:Y:S04]  /*e590*/  STS.U16 [R6+0x22400], R26 ;  /* 0x0224001a06007388 */ /* 0x000fe80000000400 */
[----:B------:R-:W-:Y:S04]  /*e5a0*/  STS.U16 [R6+0x22c00], R24 ;  /* 0x022c001806007388 */ /* 0x000fe80000000400 */
[----:B------:R-:W-:Y:S04]  /*e5b0*/  STS.U16 [R6+0x23400], R22 ;  /* 0x0234001606007388 */ /* 0x000fe80000000400 */
[----:B------:R0:W-:Y:S04]  /*e5c0*/  STS.U16 [R6+0x23c00], R20 ;  /* 0x023c001406007388 */ /* 0x0001e80000000400 */
[----:B0-----:R-:W3:Y:S04]  /*e5d0*/  LDL.LU.64 R20, [R1+0x2c0] ;  /* 0x0002c00001147983 */ /* 0x001ee80000300a00 */
[----:B------:R-:W3:Y:S04]  /*e5e0*/  LDL.LU.64 R22, [R1+0x2c8] ;  /* 0x0002c80001167983 */ /* 0x000ee80000300a00 */
        /* <DEDUP_REMOVED lines=8> */
[----:B------:R-:W-:Y:S06]  /*e670*/  BAR.SYNC.DEFER_BLOCKING 0x0 ;  /* 0x0000000000007b1d */ /* 0x000fec0000010000 */
[----:B--2---:R-:W-:Y:S04]  /*e680*/  LDSM.16.MT88.4 R8, [R28] ;  /* 0x000000001c08783b */ /* 0x004fe80000004200 */
[----:B----4-:R-:W3:Y:S04]  /*e690*/  LDSM.16.M88.4 R4, [R0+0x20000] ;  /* 0x020000000004783b */ /* 0x010ee80000000200 */
[----:B------:R-:W0:Y:S04]  /*e6a0*/  LDSM.16.M88.4 R16, [R0+0x21000] ;  /* 0x021000000010783b */ /* 0x000e280000000200 */
[----:B------:R-:W1:Y:S04]  /*e6b0*/  LDSM.16.M88.4 R12, [R0+0x22000] ;  /* 0x02200000000c783b */ /* 0x000e680000000200 */
[----:B------:R-:W-:Y:S01]  /*e6c0*/  LDSM.16.M88.4 R24, [R0+0x23000] ;  /* 0x023000000018783b */ /* 0x000fe20000000200 */
[----:B---3--:R-:W-:Y:S03]  /*e6d0*/  HMMA.16816.F32.BF16 R20, R8, R4, R20 ;  /* 0x000000040814723c */ /* 0x008fe60000041814 */
[----:B0-----:R-:W-:Y:S04]  /*e6e0*/  STL.64 [R1+0x90], R16 ;  /* 0x0000901001007387 */ /* 0x001fe80000100a00 */
[----:B------:R-:W-:Y:S01]  /*e6f0*/  STL.64 [R1+0x98], R18 ;  /* 0x0000981201007387 */ /* 0x000fe20000100a00 */
[----:B-1----:R-:W-:-:S03]  /*e700*/  IMAD.MOV.U32 R29, RZ, RZ, R15 ;  /* 0x000000ffff1d7224 */ /* 0x002fc600078e000f */
[----:B------:R-:W-:Y:S04]  /*e710*/  STL.64 [R1+0x80], R12 ;  /* 0x0000800c01007387 */ /* 0x000fe80000100a00 */
[----:B------:R-:W-:Y:S04]  /*e720*/  STL.64 [R1+0x88], R14 ;  /* 0x0000880e01007387 */ /* 0x000fe80000100a00 */
[----:B------:R-:W-:Y:S04]  /*e730*/  STL.64 [R1+0xa0], R4 ;  /* 0x0000a00401007387 */ /* 0x000fe80000100a00 */
[----:B------:R-:W-:Y:S04]  /*e740*/  STL.64 [R1+0xa8], R6 ;  /* 0x0000a80601007387 */ /* 0x000fe80000100a00 */
[----:B------:R-:W-:Y:S04]  /*e750*/  STL [R1+0x1a50], R29 ;  /* 0x001a501d01007387 */ /* 0x000fe80000100800 */
[----:B------:R0:W-:Y:S04]  /*e760*/  STL.64 [R1+0x140], R20 ;  /* 0x0001401401007387 */ /* 0x0001e80000100a00 */
[----:B------:R-:W-:Y:S04]  /*e770*/  STL.64 [R1+0x148], R22 ;  /* 0x0001481601007387 */ /* 0x000fe80000100a00 */
[----:B------:R-:W-:Y:S01]  /*e780*/  STL.64 [R1+0x1aa8], R10 ;  /* 0x001aa80a01007387 */ /* 0x000fe20000100a00 */
[----:B0-----:R-:W-:-:S03]  /*e790*/  IMAD.MOV.U32 R21, RZ, RZ, R4 ;  /* 0x000000ffff157224 */ /* 0x001fc600078e0004 */
[----:B------:R-:W-:Y:S01]  /*e7a0*/  STL.64 [R1+0x1aa0], R8 ;  /* 0x001aa00801007387 */ /* 0x000fe20000100a00 */
[----:B------:R-:W-:-:S03]  /*e7b0*/  IMAD.MOV.U32 R20, RZ, RZ, R5 ;  /* 0x000000ffff147224 */ /* 0x000fc600078e0005 */
[----:B------:R-:W2:Y:S04]  /*e7c0*/  LDL.LU.64 R4, [R1+0x2e0] ;  /* 0x0002e00001047983 */ /* 0x000ea80000300a00 */
[----:B------:R-:W3:Y:S01]  /*e7d0*/  LDL.LU.64 R6, [R1+0x2e8] ;  /* 0x0002e80001067983 */ /* 0x000ee20000300a00 */
[----:B------:R-:W-:Y:S02]  /*e7e0*/  IMAD.MOV.U32 R3, RZ, RZ, R12 ;  /* 0x000000ffff037224 */ /* 0x000fe400078e000c */
[----:B------:R-:W-:Y:S01]  /*e7f0*/  IMAD.MOV.U32 R2, RZ, RZ, R13 ;  /* 0x000000ffff027224 */ /* 0x000fe200078e000d */
[----:B------:R-:W-:Y:S04]  /*e800*/  LDSM.16.M88.4 R16, [R0+0x25000] ;  /* 0x025000000010783b */ /* 0x000fe80000000200 */
[----:B------:R-:W0:Y:S04]  /*e810*/  LDSM.16.M88.4 R12, [R0+0x24000] ;  /* 0x02400000000c783b */ /* 0x000e280000000200 */
[----:B------:R-:W1:Y:S04]  /*e820*/  LDSM.16.M88.4 R8, [R0+0x26000] ;  /* 0x026000000008783b */ /* 0x000e680000000200 */
[----:B---3--:R-:W-:Y:S04]  /*e830*/  STL.64 [R1+0x1a88], R6 ;  /* 0x001a880601007387 */ /* 0x008fe80000100a00 */
[----:B--2---:R2:W-:Y:S04]  /*e840*/  STL.64 [R1+0x1a80], R4 ;  /* 0x001a800401007387 */ /* 0x0045e80000100a00 */
[----:B--2---:R-:W2:Y:S04]  /*e850*/  LDL.LU.64 R4, [R1+0x2f0] ;  /* 0x0002f00001047983 */ /* 0x004ea80000300a00 */
[----:B------:R-:W3:Y:S04]  /*e860*/  LDL.LU.64 R6, [R1+0x2f8] ;  /* 0x0002f80001067983 */ /* 0x000ee80000300a00 */
[----:B---3--:R-:W-:Y:S04]  /*e870*/  STL.64 [R1+0x1a98], R6 ;  /* 0x001a980601007387 */ /* 0x008fe80000100a00 */
[----:B--2---:R2:W-:Y:S04]  /*e880*/  STL.64 [R1+0x1a90], R4 ;  /* 0x001a900401007387 */ /* 0x0045e80000100a00 */
[----:B--2---:R-:W2:Y:S04]  /*e890*/  LDL.64 R4, [R1+0x90] ;  /* 0x0000900001047983 */ /* 0x004ea80000100a00 */
[----:B0-----:R-:W-:Y:S04]  /*e8a0*/  STL.64 [R1+0x60], R12 ;  /* 0x0000600c01007387 */ /* 0x001fe80000100a00 */
[----:B------:R-:W-:Y:S04]  /*e8b0*/  STL.64 [R1+0x68], R14 ;  /* 0x0000680e01007387 */ /* 0x000fe80000100a00 */
[----:B------:R-:W-:Y:S04]  /*e8c0*/  STL.64 [R1+0x50], R16 ;  /* 0x0000501001007387 */ /* 0x000fe80000100a00 */
[----:B------:R-:W-:Y:S04]  /*e8d0*/  STL.64 [R1+0x58], R18 ;  /* 0x0000581201007387 */ /* 0x000fe80000100a00 */
[----:B------:R0:W-:Y:S04]  /*e8e0*/  STL.64 [R1+0x1a78], R16 ;  /* 0x001a781001007387 */ /* 0x0001e80000100a00 */
[----:B0-----:R-:W3:Y:S04]  /*e8f0*/  LDL.LU.64 R16, [R1+0x2a0] ;  /* 0x0002a00001107983 */ /* 0x001ee80000300a00 */
[----:B------:R-:W3:Y:S04]  /*e900*/  LDL.LU.64 R18, [R1+0x2a8] ;  /* 0x0002a80001127983 */ /* 0x000ee80000300a00 */
[----:B------:R-:W-:Y:S04]  /*e910*/  STL.64 [R1+0x70], R24 ;  /* 0x0000701801007387 */ /* 0x000fe80000100a00 */
[----:B------:R-:W-:Y:S04]  /*e920*/  STL.64 [R1+0x78], R26 ;  /* 0x0000781a01007387 */ /* 0x000fe80000100a00 */
[----:B-1----:R-:W-:Y:S04]  /*e930*/  STL.64 [R1+0x40], R8 ;  /* 0x0000400801007387 */ /* 0x002fe80000100a00 */
[----:B------:R0:W-:Y:S04]  /*e940*/  STL.64 [R1+0x48], R10 ;  /* 0x0000480a01007387 */ /* 0x0001e80000100a00 */
[----:B0-----:R-:W3:Y:S04]  /*e950*/  LDL.LU.64 R10, [R1+0x1aa8] ;  /* 0x001aa800010a7983 */ /* 0x001ee80000300a00 */
[----:B------:R-:W3:Y:S01]  /*e960*/  LDL.LU.64 R8, [R1+0x1aa0] ;  /* 0x001aa00001087983 */ /* 0x000ee20000300a00 */
[----:B--2---:R-:W-:-:S02]  /*e970*/  IMAD.MOV.U32 R23, RZ, RZ, R4 ;  /* 0x000000ffff177224 */ /* 0x004fc400078e0004 */
[----:B------:R-:W-:Y:S01]  /*e980*/  IMAD.MOV.U32 R22, RZ, RZ, R5 ;  /* 0x000000ffff167224 */ /* 0x000fe200078e0005 */
[----:B---3--:R-:W-:Y:S01]  /*e990*/  HMMA.16816.F32.BF16 R16, R8, R4, R16 ;  /* 0x000000040810723c */ /* 0x008fe20000041810 */
[----:B------:R-:W0:Y:S11]  /*e9a0*/  LDSM.16.M88.4 R4, [R0+0x27000] ;  /* 0x027000000004783b */ /* 0x000e360000000200 */
[----:B------:R-:W-:Y:S11]  /*e9b0*/  @!UPT UIADD3 URZ, URZ, URZ, URZ ;  /* 0x0000003f3f3ff290 */ /* 0x000ff6000fffe03f */
[----:B------:R1:W-:Y:S04]  /*e9c0*/  STL.64 [R1+0x130], R16 ;  /* 0x0001301001007387 */ /* 0x0003e80000100a00 */
[----:B------:R2:W-:Y:S04]  /*e9d0*/  STL.64 [R1+0x138], R18 ;  /* 0x0001381201007387 */ /* 0x0005e80000100a00 */
[----:B-1----:R-:W3:Y:S04]  /*e9e0*/  LDL.LU.64 R16, [R1+0x220] ;  /* 0x0002200001107983 */ /* 0x002ee80000300a00 */
[----:B--2---:R-:W3:Y:S04]  /*e9f0*/  LDL.LU.64 R18, [R1+0x228] ;  /* 0x0002280001127983 */ /* 0x004ee80000300a00 */
[----:B------:R-:W-:Y:S01]  /*ea00*/  STL.64 [R1+0x1a60], R22 ;  /* 0x001a601601007387 */ /* 0x000fe20000100a00 */
[----:B0-----:R-:W-:-:S03]  /*ea10*/  IMAD.MOV.U32 R29, RZ, RZ, R6 ;  /* 0x000000ffff1d7224 */ /* 0x001fc600078e0006 */
[----:B------:R-:W-:Y:S01]  /*ea20*/  STL.64 [R1+0x1a58], R20 ;  /* 0x001a581401007387 */ /* 0x000fe20000100a00 */
[----:B------:R-:W-:-:S03]  /*ea30*/  IMAD.MOV.U32 R27, RZ, RZ, R7 ;  /* 0x000000ffff1b7224 */ /* 0x000fc600078e0007 */
[----:B------:R-:W-:Y:S04]  /*ea40*/  STL.64 [R1+0x30], R4 ;  /* 0x0000300401007387 */ /* 0x000fe80000100a00 */
[----:B------:R0:W-:Y:S04]  /*ea50*/  STL.64 [R1+0x38], R6 ;  /* 0x0000380601007387 */ /* 0x0001e80000100a00 */
[----:B0-----:R-:W2:Y:S04]  /*ea60*/  LDL.LU.64 R6, [R1+0x1a98] ;  /* 0x001a980001067983 */ /* 0x001ea80000300a00 */
[----:B------:R-:W2:Y:S01]  /*ea70*/  LDL.LU.64 R4, [R1+0x1a90] ;  /* 0x001a900001047983 */ /* 0x000ea20000300a00 */
[----:B------:R-:W-:-:S02]  /*ea80*/  IMAD.MOV.U32 R20, RZ, RZ, R3 ;  /* 0x000000ffff147224 */ /* 0x000fc400078e0003 */
[----:B------:R-:W-:-:S07]  /*ea90*/  IMAD.MOV.U32 R21, RZ, RZ, R2 ;  /* 0x000000ffff157224 */ /* 0x000fce00078e0002 */
[C---:B--2---:R-:W-:Y:S01]  /*eaa0*/  HMMA.16816.F32.BF16 R20, R8.reuse, R20, R4 ;  /* 0x000000140814723c */ /* 0x044fe20000041804 */
[----:B------:R-:W2:Y:S04]  /*eab0*/  LDL.LU.64 R6, [R1+0x1a88] ;  /* 0x001a880001067983 */ /* 0x000ea80000300a00 */
[----:B------:R-:W2:Y:S11]  /*eac0*/  LDL.LU.64 R4, [R1+0x1a80] ;  /* 0x001a800001047983 */ /* 0x000eb60000300a00 */
[----:B------:R-:W-:Y:S07]  /*ead0*/  @!UPT UIADD3 URZ, URZ, URZ, URZ ;  /* 0x0000003f3f3ff290 */ /* 0x000fee000fffe03f */
[----:B------:R0:W-:Y:S04]  /*eae0*/  STL.64 [R1+0x120], R20 ;  /* 0x0001201401007387 */ /* 0x0001e80000100a00 */
[----:B------:R1:W-:Y:S04]  /*eaf0*/  STL.64 [R1+0x128], R22 ;  /* 0x0001281601007387 */ /* 0x0003e80000100a00 */
[----:B0-----:R-:W4:Y:S04]  /*eb00*/  LDL.LU.64 R20, [R1+0x240] ;  /* 0x0002400001147983 */ /* 0x001f280000300a00 */
[----:B-1----:R-:W4:Y:S01]  /*eb10*/  LDL.LU.64 R22, [R1+0x248] ;  /* 0x0002480001167983 */ /* 0x002f220000300a00 */
[C---:B---3--:R-:W-:Y:S08]  /*eb20*/  HMMA.16816.F32.BF16 R16, R8.reuse, R12, R16 ;  /* 0x0000000c0810723c */ /* 0x048ff00000041810 */
[C---:B--2---:R-:W-:Y:S11]  /*eb30*/  HMMA.16816.F32.BF16 R4, R8.reuse, R24, R4 ;  /* 0x000000180804723c */ /* 0x044ff60000041804 */
[----:B------:R-:W-:Y:S11]  /*eb40*/  @!UPT UIADD3 URZ, URZ, URZ, URZ ;  /* 0x0000003f3f3ff290 */ /* 0x000ff6000fffe03f */
[----:B------:R-:W-:Y:S01]  /*eb50*/  @!UPT UIADD3 URZ, URZ, URZ, URZ ;  /* 0x0000003f3f3ff290 */ /* 0x000fe2000fffe03f */
[----:B------:R-:W-:Y:S04]  /*eb60*/  STL.64 [R1+0x110], R4 ;  /* 0x0001100401007387 */ /* 0x000fe80000100a00 */
[----:B------:R-:W-:Y:S01]  /*eb70*/  STL.64 [R1+0x118], R6 ;  /* 0x0001180601007387 */ /* 0x000fe20000100a00 */
[----:B------:R-:W-:Y:S02]  /*eb80*/  IMAD.MOV.U32 R26, RZ, RZ, R12 ;  /* 0x000000ffff1a7224 */ /* 0x000fe400078e000c */
[----:B------:R-:W-:Y:S01]  /*eb90*/  IMAD.MOV.U32 R0, RZ, RZ, R13 ;  /* 0x000000ffff007224 */ /* 0x000fe200078e000d */
[----:B------:R-:W-:Y:S04]  /*eba0*/  LDSM.16.MT88.4 R4, [R28+0x100] ;  /* 0x000100001c04783b */ /* 0x000fe80000004200 */
[----:B----4-:R-:W-:Y:S04]  /*ebb0*/  STL.64 [R1+0x1a70], R22 ;  /* 0x001a701601007387 */ /* 0x010fe80000100a00 */
[----:B------:R0:W-:Y:S04]  /*ebc0*/  STL.64 [R1+0x1a68], R20 ;  /* 0x001a681401007387 */ /* 0x0001e80000100a00 */
[----:B------:R-:W1:Y:S04]  /*ebd0*/  LDSM.16.MT88.4 R12, [R28+0x200] ;  /* 0x000200001c0c783b */ /* 0x000e680000004200 */
[----:B0-----:R-:W2:Y:S04]  /*ebe0*/  LDL.LU.64 R20, [R1+0x210] ;  /* 0x0002100001147983 */ /* 0x001ea80000300a00 */
[----:B------:R-:W2:Y:S04]  /*ebf0*/  LDL.LU.64 R22, [R1+0x218] ;  /* 0x0002180001167983 */ /* 0x000ea80000300a00 */
[----:B------:R-:W-:Y:S04]  /*ec00*/  STL.64 [R1+0x1a28], R24 ;  /* 0x001a281801007387 */ /* 0x000fe80000100a00 */
[----:B------:R0:W-:Y:S04]  /*ec10*/  STL.64 [R1+0x100], R16 ;  /* 0x0001001001007387 */ /* 0x0001e80000100a00 */
[----:B------:R-:W-:Y:S04]  /*ec20*/  STL.64 [R1+0x108], R18 ;  /* 0x0001081201007387 */ /* 0x000fe80000100a00 */
[----:B0-----:R-:W2:Y:S04]  /*ec30*/  LDL.LU.64 R16, [R1+0x1a78] ;  /* 0x001a780001107983 */ /* 0x001ea80000300a00 */
[----:B-1----:R-:W-:Y:S04]  /*ec40*/  STL.64 [R1+0x1a00], R14 ;  /* 0x001a000e01007387 */ /* 0x002fe80000100a00 */
[----:B------:R0:W-:Y:S04]  /*ec50*/  STL.64 [R1+0x19f8], R12 ;  /* 0x0019f80c01007387 */ /* 0x0001e80000100a00 */
[----:B0-----:R-:W3:Y:S01]  /*ec60*/  LDL.LU.64 R12, [R1+0x40] ;  /* 0x00004000010c7983 */ /* 0x001ee20000300a00 */
[C---:B--2---:R-:W-:Y:S03]  /*ec70*/  HMMA.16816.F32.BF16 R16, R8.reuse, R16, R20 ;  /* 0x000000100810723c */ /* 0x044fe60000041814 */
[----:B------:R-:W3:Y:S04]  /*ec80*/  LDL.LU.64 R22, [R1+0x1a70] ;  /* 0x001a700001167983 */ /* 0x000ee80000300a00 */
[----:B------:R-:W3:Y:S11]  /*ec90*/  LDL.LU.64 R20, [R1+0x1a68] ;  /* 0x001a680001147983 */ /* 0x000ef60000300a00 */
[----:B------:R-:W-:Y:S05]  /*eca0*/  @!UPT UIADD3 URZ, URZ, URZ, URZ ;  /* 0x0000003f3f3ff290 */ /* 0x000fea000fffe03f */
[----:B------:R-:W-:Y:S01]  /*ecb0*/  STL.64 [R1+0xf0], R16 ;  /* 0x0000f01001007387 */ /* 0x000fe20000100a00 */
[----:B------:R-:W-:Y:S02]  /*ecc0*/  IMAD.MOV.U32 R3, RZ, RZ, R18 ;  /* 0x000000ffff037224 */ /* 0x000fe400078e0012 */
[----:B------:R-:W-:Y:S02]  /*ecd0*/  IMAD.MOV.U32 R2, RZ, RZ, R19 ;  /* 0x000000ffff027224 */ /* 0x000fe400078e0013 */
[----:B------:R-:W0:Y:S04]  /*ece0*/  LDSM.16.MT88.4 R16, [R28+0x300] ;  /* 0x000300001c10783b */ /* 0x000e280000004200 */
[----:B------:R-:W-:Y:S04]  /*ecf0*/  STL [R1+0x18d4], R2 ;  /* 0x0018d40201007387 */ /* 0x000fe80000100800 */
[----:B------:R-:W-:Y:S04]  /*ed00*/  STL [R1+0x18d0], R3 ;  /* 0x0018d00301007387 */ /* 0x000fe80000100800 */
[----:B0-----:R-:W-:Y:S04]  /*ed10*/  STL.64 [R1+0x19a8], R18 ;  /* 0x0019a81201007387 */ /* 0x001fe80000100a00 */
[----:B------:R0:W-:Y:S04]  /*ed20*/  STL.64 [R1+0x19a0], R16 ;  /* 0x0019a01001007387 */ /* 0x0001e80000100a00 */
[----:B0-----:R-:W2:Y:S01]  /*ed30*/  LDL.LU.64 R16, [R1+0x30] ;  /* 0x0000300001107983 */ /* 0x001ea20000300a00 */
[----:B---3--:R-:W-:Y:S11]  /*ed40*/  HMMA.16816.F32.BF16 R20, R8, R12, R20 ;  /* 0x0000000c0814723c */ /* 0x008ff60000041814 */
[----:B------:R-:W-:Y:S11]  /*ed50*/  @!UPT UIADD3 URZ, URZ, URZ, URZ ;  /* 0x0000003f3f3ff290 */ /* 0x000ff6000fffe03f */
[----:B------:R-:W-:Y:S01]  /*ed60*/  @!UPT UIADD3 URZ, URZ, URZ, URZ ;  /* 0x0000003f3f3ff290 */ /* 0x000fe2000fffe03f */
[----:B------:R-:W-:Y:S04]  /*ed70*/  STL.64 [R1+0xe0], R20 ;  /* 0x0000e01401007387 */ /* 0x000fe80000100a00 */
[----:B------:R0:W-:Y:S04]  /*ed80*/  STL.64 [R1+0xe8], R22 ;  /* 0x0000e81601007387 */ /* 0x0001e80000100a00 */
[----:B0-----:R-:W3:Y:S04]  /*ed90*/  LDL.LU.64 R22, [R1+0x1a60] ;  /* 0x001a600001167983 */ /* 0x001ee80000300a00 */
[----:B------:R-:W4:Y:S01]  /*eda0*/  LDL.LU.64 R20, [R1+0x1a58] ;  /* 0x001a580001147983 */ /* 0x000f220000300a00 */
[----:B---3--:R-:W-:-:S02]  /*edb0*/  IMAD.MOV.U32 R24, RZ, RZ, R23 ;  /* 0x000000ffff187224 */ /* 0x008fc400078e0017 */
[----:B------:R-:W-:-:S05]  /*edc0*/  IMAD.MOV.U32 R25, RZ, RZ, R22 ;  /* 0x000000ffff197224 */ /* 0x000fca00078e0016 */
[----:B------:R4:W-:Y:S02]  /*edd0*/  STL.64 [R1+0x1a38], R24 ;  /* 0x001a381801007387 */ /* 0x0009e40000100a00 */
[----:B----4-:R-:W-:Y:S02]  /*ede0*/  IMAD.MOV.U32 R24, RZ, RZ, R21 ;  /* 0x000000ffff187224 */ /* 0x010fe400078e0015 */
[----:B------:R-:W-:Y:S02]  /*edf0*/  IMAD.MOV.U32 R25, RZ, RZ, R20 ;  /* 0x000000ffff197224 */ /* 0x000fe400078e0014 */
[----:B------:R-:W0:Y:S04]  /*ee00*/  LDSM.16.MT88.4 R20, [R28+0x4000] ;  /* 0x004000001c14783b */ /* 0x000e280000004200 */
[----:B------:R1:W-:Y:S04]  /*ee10*/  STL.64 [R1+0x1a08], R12 ;  /* 0x001a080c01007387 */ /* 0x0003e80000100a00 */
[----:B-1----:R-:W2:Y:S04]  /*ee20*/  LDL.LU.64 R12, [R1+0x230] ;  /* 0x00023000010c7983 */ /* 0x002ea80000300a00 */
[----:B------:R-:W2:Y:S04]  /*ee30*/  LDL.LU.64 R14, [R1+0x238] ;  /* 0x00023800010e7983 */ /* 0x000ea80000300a00 */
[----:B0-----:R-:W-:Y:S04]  /*ee40*/  STL.64 [R1+0x18f8], R22 ;  /* 0x0018f81601007387 */ /* 0x001fe80000100a00 */
[----:B------:R0:W-:Y:S04]  /*ee50*/  STL.64 [R1+0x18f0], R20 ;  /* 0x0018f01401007387 */ /* 0x0001e80000100a00 */
[----:B0-----:R-:W3:Y:S01]  /*ee60*/  LDL.LU.64 R20, [R1+0x80] ;  /* 0x0000800001147983 */ /* 0x001ee20000300a00 */
[----:B--2---:R-:W-:Y:S03]  /*ee70*/  HMMA.16816.F32.BF16 R8, R8, R16, R12 ;  /* 0x000000100808723c */ /* 0x004fe6000004180c */
[----:B---3--:R0:W-:Y:S11]  /*ee80*/  STL.64 [R1+0x1a30], R20 ;  /* 0x001a301401007387 */ /* 0x0081f60000100a00 */
[----:B------:R-:W-:Y:S09]  /*ee90*/  @!UPT UIADD3 URZ, URZ, URZ, URZ ;  /* 0x0000003f3f3ff290 */ /* 0x000ff2000fffe03f */
[----:B------:R-:W-:Y:S04]  /*eea0*/  STL.64 [R1+0xc0], R8 ;  /* 0x0000c00801007387 */ /* 0x000fe80000100a00 */
[----:B0-----:R-:W2:Y:S04]  /*eeb0*/  LDL.LU.64 R20, [R1+0x320] ;  /* 0x0003200001147983 */ /* 0x001ea80000300a00 */
[----:B------:R-:W3:Y:S01]  /*eec0*/  LDL.LU.64 R22, [R1+0x328] ;  /* 0x0003280001167983 */ /* 0x000ee20000300a00 */
[----:B------:R-:W-:Y:S02]  /*eed0*/  IMAD.MOV.U32 R2, RZ, RZ, R10 ;  /* 0x000000ffff027224 */ /* 0x000fe400078e000a */
[----:B------:R-:W-:-:S02]  /*eee0*/  IMAD.MOV.U32 R3, RZ, RZ, R11 ;  /* 0x000000ffff037224 */ /* 0x000fc400078e000b */
[----:B------:R-:W0:Y:S01]  /*eef0*/  LDSM.16.MT88.4 R8, [R28+0x4100] ;  /* 0x004100001c08783b */ /* 0x000e220000004200 */
[----:B------:R-:W-:Y:S02]  /*ef00*/  IMAD.MOV.U32 R13, RZ, RZ, R16 ;  /* 0x000000ffff0d7224 */ /* 0x000fe400078e0010 */
[----:B------:R-:W-:Y:S01]  /*ef10*/  IMAD.MOV.U32 R12, RZ, RZ, R17 ;  /* 0x000000ffff0c7224 */ /* 0x000fe200078e0011 */
[----:B---3--:R-:W-:Y:S04]  /*ef20*/  STL.64 [R1+0x1a48], R22 ;  /* 0x001a481601007387 */ /* 0x008fe80000100a00 */
[----:B--2---:R1:W-:Y:S04]  /*ef30*/  STL.64 [R1+0x1a40], R20 ;  /* 0x001a401401007387 */ /* 0x0043e80000100a00 */
[----:B-1----:R-:W2:Y:S04]  /*ef40*/  LDL.LU.64 R20, [R1+0x330] ;  /* 0x0003300001147983 */ /* 0x002ea80000300a00 */
[----:B------:R-:W2:Y:S04]  /*ef50*/  LDL.LU.64 R22, [R1+0x338] ;  /* 0x0003380001167983 */ /* 0x000ea80000300a00 */
[----:B------:R-:W-:Y:S04]  /*ef60*/  STL [R1+0x18dc], R3 ;  /* 0x0018dc0301007387 */ /* 0x000fe80000100800 */
[----:B------:R-:W-:Y:S04]  /*ef70*/  STL [R1+0x18d8], R2 ;  /* 0x0018d80201007387 */ /* 0x000fe80000100800 */
[----:B0-----:R0:W-:Y:S04]  /*ef80*/  STL.64 [R1+0x1870], R10 ;  /* 0x0018700a01007387 */ /* 0x0011e80000100a00 */
[----:B------:R1:W-:Y:S01]  /*ef90*/  STL.64 [R1+0x1868], R8 ;  /* 0x0018680801007387 */ /* 0x0003e20000100a00 */
[----:B0-----:R-:W-:-:S02]  /*efa0*/  IMAD.MOV.U32 R10, RZ, RZ, R29 ;  /* 0x000000ffff0a7224 */ /* 0x001fc400078e001d */
[----:B------:R-:W-:Y:S01]  /*efb0*/  IMAD.MOV.U32 R11, RZ, RZ, R27 ;  /* 0x000000ffff0b7224 */ /* 0x000fe200078e001b */
[----:B------:R-:W3:Y:S01]  /*efc0*/  LDL.LU R29, [R1+0x1a50] ;  /* 0x001a5000011d7983 */ /* 0x000ee20000300800 */
[----:B-1----:R-:W-:Y:S02]  /*efd0*/  IMAD.MOV.U32 R8, RZ, RZ, R13 ;  /* 0x000000ffff087224 */ /* 0x002fe400078e000d */
[----:B------:R-:W-:Y:S01]  /*efe0*/  IMAD.MOV.U32 R9, RZ, RZ, R12 ;  /* 0x000000ffff097224 */ /* 0x000fe200078e000c */
[----:B------:R-:W-:Y:S04]  /*eff0*/  STL.64 [R1+0x1a18], R10 ;  /* 0x001a180a01007387 */ /* 0x000fe80000100a00 */
[----:B------:R0:W-:Y:S04]  /*f000*/  STL.64 [R1+0x1a10], R8 ;  /* 0x001a100801007387 */ /* 0x0001e80000100a00 */
[----:B------:R-:W4:Y:S04]  /*f010*/  LDL.LU.64 R16, [R1+0x300] ;  /* 0x0003000001107983 */ /* 0x000f280000300a00 */
[----:B------:R-:W4:Y:S04]  /*f020*/  LDL.LU.64 R18, [R1+0x308] ;  /* 0x0003080001127983 */ /* 0x000f280000300a00 */
[----:B------:R-:W3:Y:S01]  /*f030*/  LDL.LU.64 R12, [R1+0x50] ;  /* 0x00005000010c7983 */ /* 0x000ee20000300a00 */
[----:B0-----:R-:W-:-:S02]  /*f040*/  IMAD.MOV.U32 R8, RZ, RZ, R26 ;  /* 0x000000ffff087224 */ /* 0x001fc400078e001a */
[----:B--2---:R-:W-:Y:S01]  /*f050*/  HMMA.16816.F32.BF16 R24, R4, R24, R20 ;  /* 0x000000180418723c */ /* 0x004fe20000041814 */
[----:B---3--:R0:W-:Y:S04]  /*f060*/  STL.64 [R1+0x1a20], R12 ;  /* 0x001a200c01007387 */ /* 0x0081e80000100a00 */
[----:B0-----:R-:W2:Y:S04]  /*f070*/  LDL.LU.64 R12, [R1+0x310] ;  /* 0x00031000010c7983 */ /* 0x001ea80000300a00 */
[----:B------:R-:W2:Y:S04]  /*f080*/  LDL.LU.64 R14, [R1+0x318] ;  /* 0x00031800010e7983 */ /* 0x000ea80000300a00 */
[----:B------:R-:W-:Y:S04]  /*f090*/  STL [R1+0x1810], R28 ;  /* 0x0018101c01007387 */ /* 0x000fe80000100800 */
[----:B------:R-:W3:Y:S04]  /*f0a0*/  LDL.LU.64 R22, [R1+0x1a48] ;  /* 0x001a480001167983 */ /* 0x000ee80000300a00 */
[----:B------:R-:W3:Y:S04]  /*f0b0*/  LDL.LU.64 R20, [R1+0x1a40] ;  /* 0x001a400001147983 */ /* 0x000ee80000300a00 */
[----:B------:R0:W-:Y:S04]  /*f0c0*/  STL.64 [R1+0x20], R24 ;  /* 0x0000201801007387 */ /* 0x0001e80000100a00 */
[----:B------:R3:W-:Y:S04]  /*f0d0*/  STL [R1+0x28], R26 ;  /* 0x0000281a01007387 */ /* 0x0007e80000100800 */
[----:B0-----:R-:W3:Y:S01]  /*f0e0*/  LDL.LU.64 R24, [R1+0x1a38] ;  /* 0x001a380001187983 */ /* 0x001ee20000300a00 */
[----:B------:R-:W-:-:S02]  /*f0f0*/  IMAD.MOV.U32 R9, RZ, RZ, R0 ;  /* 0x000000ffff097224 */ /* 0x000fc400078e0000 */
[----:B------:R-:W-:-:S05]  /*f100*/  IMAD.MOV.U32 R0, RZ, RZ, R27 ;  /* 0x000000ffff007224 */ /* 0x000fca00078e001b */
[----:B------:R-:W-:Y:S01]  /*f110*/  STL [R1+0x18e0], R0 ;  /* 0x0018e00001007387 */ /* 0x000fe20000100800 */
[C---:B---3--:R-:W-:Y:S03]  /*f120*/  HMMA.16816.F32.BF16 R24, R4.reuse, R24, R20 ;  /* 0x000000180418723c */ /* 0x048fe60000041814 */
[----:B------:R-:W2:Y:S11]  /*f130*/  LDL.LU.64 R20, [R1+0x1a30] ;  /* 0x001a300001147983 */ /* 0x000eb60000300a00 */
[----:B------:R-:W-:Y:S09]  /*f140*/  @!UPT UIADD3 URZ, URZ, URZ, URZ ;  /* 0x0000003f3f3ff290 */ /* 0x000ff2000fffe03f */
[----:B------:R0:W-:Y:S04]  /*f150*/  STL.64 [R1+0x10], R24 ;  /* 0x0000101801007387 */ /* 0x0001e80000100a00 */
[----:B------:R4:W-:Y:S04]  /*f160*/  STL.64 [R1+0x18], R26 ;  /* 0x0000181a01007387 */ /* 0x0009e80000100a00 */
[----:B0-----:R-:W4:Y:S01]  /*f170*/  LDL.LU.64 R24, [R1+0x1a28] ;  /* 0x001a280001187983 */ /* 0x001f220000300a00 */
[C---:B--2---:R-:W-:Y:S08]  /*f180*/  HMMA.16816.F32.BF16 R12, R4.reuse, R20, R12 ;  /* 0x00000014040c723c */ /* 0x044ff0000004180c */
[----:B----4-:R-:W-:Y:S11]  /*f190*/  HMMA.16816.F32.BF16 R24, R4, R24, R16 ;  /* 0x000000180418723c */ /* 0x010ff60000041810 */
[----:B------:R-:W-:Y:S05]  /*f1a0*/  @!UPT UIADD3 URZ, URZ, URZ, URZ ;  /* 0x0000003f3f3ff290 */ /* 0x000fea000fffe03f */
[----:B------:R-:W-:Y:S01]  /*f1b0*/  IMAD.MOV.U32 R0, RZ, RZ, R13 ;  /* 0x000000ffff007224 */ /* 0x000fe200078e000d */
[----:B------:R0:W-:Y:S01]  /*f1c0*/  STL [R1], R12 ;  /* 0x0000000c01007387 */ /* 0x0001e20000100800 */
[----:B------:R-:W-:Y:S02]  /*f1d0*/  IMAD.MOV.U32 R3, RZ, RZ, R14 ;  /* 0x000000ffff037224 */ /* 0x000fe400078e000e */
[----:B------:R-:W-:Y:S01]  /*f1e0*/  IMAD.MOV.U32 R2, RZ, RZ, R15 ;  /* 0x000000ffff027224 */ /* 0x000fe200078e000f */
[----:B0-----:R-:W2:Y:S04]  /*f1f0*/  LDL.LU.64 R12, [R1+0x260] ;  /* 0x00026000010c7983 */ /* 0x001ea80000300a00 */
[----:B------:R-:W2:Y:S04]  /*f200*/  LDL.LU.64 R14, [R1+0x268] ;  /* 0x00026800010e7983 */ /* 0x000ea80000300a00 */
[----:B------:R-:W-:Y:S04]  /*f210*/  STL [R1+0x18ec], R0 ;  /* 0x0018ec0001007387 */ /* 0x000fe80000100800 */
[----:B------:R-:W-:Y:S04]  /*f220*/  STL [R1+0x18e8], R3 ;  /* 0x0018e80301007387 */ /* 0x000fe80000100800 */
[----:B------:R-:W-:Y:S04]  /*f230*/  STL [R1+0x18e4], R2 ;  /* 0x0018e40201007387 */ /* 0x000fe80000100800 */
[----:B------:R-:W3:Y:S04]  /*f240*/  LDL.LU.64 R16, [R1+0x190] ;  /* 0x0001900001107983 */ /* 0x000ee80000300a00 */
[----:B------:R-:W3:Y:S04]  /*f250*/  LDL.LU.64 R18, [R1+0x198] ;  /* 0x0001980001127983 */ /* 0x000ee80000300a00 */
[----:B------:R0:W-:Y:S04]  /*f260*/  STL.64 [R1+0x1820], R26 ;  /* 0x0018201a01007387 */ /* 0x0001e80000100a00 */
[----:B------:R1:W-:Y:S04]  /*f270*/  STL.64 [R1+0x1818], R24 ;  /* 0x0018181801007387 */ /* 0x0003e80000100a00 */
[----:B0-----:R-:W4:Y:S01]  /*f280*/  LDL R26, [R1+0x88] ;  /* 0x00008800011a7983 */ /* 0x001f220000100800 */
[----:B------:R-:W-:-:S02]  /*f290*/  IMAD.MOV.U32 R11, RZ, RZ, R20 ;  /* 0x000000ffff0b7224 */ /* 0x000fc400078e0014 */
[----:B------:R-:W-:Y:S02]  /*f2a0*/  IMAD.MOV.U32 R10, RZ, RZ, R21 ;  /* 0x000000ffff0a7224 */ /* 0x000fe400078e0015 */
[----:B------:R-:W-:Y:S01]  /*f2b0*/  IMAD.MOV.U32 R27, RZ, RZ, R29 ;  /* 0x000000ffff1b7224 */ /* 0x000fe200078e001d */
[----:B------:R-:W2:Y:S01]  /*f2c0*/  LDL.LU.64 R20, [R1+0x200] ;  /* 0x0002000001147983 */ /* 0x000ea20000300a00 */
[----:B-1----:R-:W-:Y:S02]  /*f2d0*/  IMAD.MOV.U32 R24, RZ, RZ, R11 ;  /* 0x000000ffff187224 */ /* 0x002fe400078e000b */
[----:B------:R-:W-:Y:S01]  /*f2e0*/  IMAD.MOV.U32 R25, RZ, RZ, R10 ;  /* 0x000000ffff197224 */ /* 0x000fe200078e000a */
[----:B------:R-:W2:Y:S04]  /*f2f0*/  LDL.LU.64 R22, [R1+0x208] ;  /* 0x0002080001167983 */ /* 0x000ea80000300a00 */
[----:B----4-:R-:W-:Y:S04]  /*f300*/  STL.64 [R1+0x19e0], R26 ;  /* 0x0019e01a01007387 */ /* 0x010fe80000100a00 */
[----:B------:R0:W-:Y:S04]  /*f310*/  STL.64 [R1+0x19d8], R24 ;  /* 0x0019d81801007387 */ /* 0x0001e80000100a00 */
[----:B0-----:R-:W4:Y:S01]  /*f320*/  LDL.LU.64 R24, [R1+0x90] ;  /* 0x0000900001187983 */ /* 0x001f220000300a00 */
[----:B--2---:R-:W-:Y:S03]  /*f330*/  HMMA.16816.F32.BF16 R8, R4, R8, R12 ;  /* 0x000000080408723c */ /* 0x004fe6000004180c */
[----:B----4-:R0:W-:Y:S04]  /*f340*/  STL.64 [R1+0x19e8], R24 ;  /* 0x0019e81801007387 */ /* 0x0101e80000100a00 */
[----:B0-----:R-:W2:Y:S04]  /*f350*/  LDL.LU.64 R24, [R1+0xa0] ;  /* 0x0000a00001187983 */ /* 0x001ea80000300a00 */
[----:B------:R-:W3:Y:S11]  /*f360*/  LDL.LU.64 R12, [R1+0x1a20] ;  /* 0x001a2000010c7983 */ /* 0x000ef60000300a00 */
[----:B------:R-:W-:Y:S02]  /*f370*/  @!UPT UIADD3 URZ, URZ, URZ, URZ ;  /* 0x0000003f3f3ff290 */ /* 0x000fe4000fffe03f */
[----:B------:R-:W-:Y:S02]  /*f380*/  IMAD.MOV.U32 R2, RZ, RZ, R10 ;  /* 0x000000ffff027224 */ /* 0x000fe400078e000a */
[----:B------:R-:W-:Y:S01]  /*f390*/  IMAD.MOV.U32 R0, RZ, RZ, R8 ;  /* 0x000000ffff007224 */ /* 0x000fe200078e0008 */
[----:B------:R0:W-:Y:S01]  /*f3a0*/  STL [R1+0xdc], R11 ;  /* 0x0000dc0b01007387 */ /* 0x0001e20000100800 */
[----:B------:R-:W-:-:S03]  /*f3b0*/  IMAD.MOV.U32 R3, RZ, RZ, R9 ;  /* 0x000000ffff037224 */ /* 0x000fc600078e0009 */
[----:B0-----:R-:W4:Y:S04]  /*f3c0*/  LDL.LU.64 R10, [R1+0x1a18] ;  /* 0x001a1800010a7983 */ /* 0x001f280000300a00 */
[----:B------:R-:W2:Y:S01]  /*f3d0*/  LDL.LU.64 R8, [R1+0x1a10] ;  /* 0x001a100001087983 */ /* 0x000ea20000300a00 */
[C---:B---3--:R-:W-:Y:S11]  /*f3e0*/  HMMA.16816.F32.BF16 R16, R4.reuse, R12, R16 ;  /* 0x0000000c0410723c */ /* 0x048ff60000041810 */
[----:B------:R-:W-:Y:S11]  /*f3f0*/  @!UPT UIADD3 URZ, URZ, URZ, URZ ;  /* 0x0000003f3f3ff290 */ /* 0x000ff6000fffe03f */
[----:B------:R-:W-:Y:S01]  /*f400*/  @!UPT UIADD3 URZ, URZ, URZ, URZ ;  /* 0x0000003f3f3ff290 */ /* 0x000fe2000fffe03f */
[----:B------:R0:W-:Y:S04]  /*f410*/  STL.64 [R1+0x190], R16 ;  /* 0x0001901001007387 */ /* 0x0001e80000100a00 */
[----:B------:R-:W-:Y:S01]  /*f420*/  STL.64 [R1+0x198], R18 ;  /* 0x0001981201007387 */ /* 0x000fe20000100a00 */
[----:B0-----:R-:W-:Y:S02]  /*f430*/  IMAD.MOV.U32 R17, RZ, RZ, R12 ;  /* 0x000000ffff117224 */ /* 0x001fe400078e000c */
[----:B------:R-:W-:Y:S02]  /*f440*/  IMAD.MOV.U32 R16, RZ, RZ, R13 ;  /* 0x000000ffff107224 */ /* 0x000fe400078e000d */
[----:B------:R-:W3:Y:S04]  /*f450*/  LDL.LU.64 R12, [R1+0x1a08] ;  /* 0x001a0800010c7983 */ /* 0x000ee80000300a00 */
[----:B------:R0:W-:Y:S04]  /*f460*/  STL.64 [R1+0x19f0], R16 ;  /* 0x0019f01001007387 */ /* 0x0001e80000100a00 */
[----:B0-----:R-:W3:Y:S04]  /*f470*/  LDL.LU.64 R16, [R1+0x250] ;  /* 0x0002500001107983 */ /* 0x001ee80000300a00 */
[----:B------:R-:W3:Y:S04]  /*f480*/  LDL.LU.64 R18, [R1+0x258] ;  /* 0x0002580001127983 */ /* 0x000ee80000300a00 */
[----:B------:R-:W2:Y:S01]  /*f490*/  LDL.LU.64 R14, [R1+0x1a00] ;  /* 0x001a0000010e7983 */ /* 0x000ea20000300a00 */
[C---:B---3--:R-:W-:Y:S08]  /*f4a0*/  HMMA.16816.F32.BF16 R16, R4.reuse, R12, R16 ;  /* 0x0000000c0410723c */ /* 0x048ff00000041810 */
[----:B--2---:R-:W-:Y:S01]  /*f4b0*/  HMMA.16816.F32.BF16 R4, R4, R8, R20 ;  /* 0x000000080404723c */ /* 0x004fe20000041814 */
[----:B------:R-:W-:-:S02]  /*f4c0*/  IMAD.MOV.U32 R27, RZ, RZ, R12 ;  /* 0x000000ffff1b7224 */ /* 0x000fc400078e000c */
[----:B------:R-:W-:Y:S02]  /*f4d0*/  IMAD.MOV.U32 R26, RZ, RZ, R13 ;  /* 0x000000ffff1a7224 */ /* 0x000fe400078e000d */
[----:B------:R-:W2:Y:S10]  /*f4e0*/  LDL.LU.64 R12, [R1+0x19f8] ;  /* 0x0019f800010c7983 */ /* 0x000eb40000300a00 */
[----:B------:R0:W-:Y:S01]  /*f4f0*/  STL.64 [R1+0x220], R16 ;  /* 0x0002201001007387 */ /* 0x0001e20000100a00 */
[----:B------:R-:W-:-:S03]  /*f500*/  IMAD.MOV.U32 R28, RZ, RZ, R19 ;  /* 0x000000ffff1c7224 */ /* 0x000fc600078e0013 */
[----:B------:R1:W-:Y:S04]  /*f510*/  STL [R1+0x228], R18 ;  /* 0x0002281201007387 */ /* 0x0003e80000100800 */
[----:B------:R-:W-:Y:S04]  /*f520*/  STL.64 [R1+0x250], R4 ;  /* 0x0002500401007387 */ /* 0x000fe80000100a00 */
[----:B------:R-:W-:Y:S04]  /*f530*/  STL [R1+0x258], R6 ;  /* 0x0002580601007387 */ /* 0x000fe80000100800 */
[----:B0-----:R-:W2:Y:S04]  /*f540*/  LDL.LU.64 R16, [R1+0x2d0] ;  /* 0x0002d00001107983 */ /* 0x001ea80000300a00 */
[----:B-1----:R-:W2:Y:S04]  /*f550*/  LDL.LU.64 R18, [R1+0x2d8] ;  /* 0x0002d80001127983 */ /* 0x002ea80000300a00 */
[----:B------:R-:W3:Y:S04]  /*f560*/  LDL.LU.64 R20, [R1+0x270] ;  /* 0x0002700001147983 */ /* 0x000ee80000300a00 */
[----:B------:R-:W3:Y:S04]  /*f570*/  LDL.LU.64 R22, [R1+0x278] ;  /* 0x0002780001167983 */ /* 0x000ee80000300a00 */
[----:B----4-:R-:W-:Y:S04]  /*f580*/  STL.64 [R1+0x19b8], R10 ;  /* 0x0019b80a01007387 */ /* 0x010fe80000100a00 */
[----:B------:R0:W-:Y:S04]  /*f590*/  STL.64 [R1+0x19b0], R8 ;  /* 0x0019b00801007387 */ /* 0x0001e80000100a00 */
[----:B0-----:R-:W4:Y:S04]  /*f5a0*/  LDL.LU.64 R8, [R1+0x60] ;  /* 0x0000600001087983 */ /* 0x001f280000300a00 */
[----:B----4-:R0:W-:Y:S04]  /*f5b0*/  STL.64 [R1+0x19c0], R8 ;  /* 0x0019c00801007387 */ /* 0x0101e80000100a00 */
[----:B0-----:R-:W4:Y:S01]  /*f5c0*/  LDL.LU.64 R8, [R1+0x70] ;  /* 0x0000700001087983 */ /* 0x001f220000300a00 */
[----:B------:R-:W-:Y:S01]  /*f5d0*/  IMAD.MOV.U32 R29, RZ, RZ, R7 ;  /* 0x000000ffff1d7224 */ /* 0x000fe200078e0007 */
[----:B--2---:R-:W-:Y:S02]  /*f5e0*/  HMMA.16816.F32.BF16 R16, R12, R24, R16 ;  /* 0x000000180c10723c */ /* 0x004fe40000041810 */
[----:B----4-:R0:W-:Y:S04]  /*f5f0*/  STL.64 [R1+0x19d0], R8 ;  /* 0x0019d00801007387 */ /* 0x0101e80000100a00 */
[----:B0-----:R-:W2:Y:S04]  /*f600*/  LDL.LU.64 R8, [R1+0x280] ;  /* 0x0002800001087983 */ /* 0x001ea80000300a00 */
[----:B------:R-:W2:Y:S04]  /*f610*/  LDL.LU.64 R10, [R1+0x288] ;  /* 0x00028800010a7983 */ /* 0x000ea80000300a00 */
[----:B------:R-:W4:Y:S04]  /*f620*/  LDL.LU R4, [R1+0x140] ;  /* 0x0001400001047983 */ /* 0x000f280000300800 */
[----:B------:R-:W4:Y:S04]  /*f630*/  LDL.LU R5, [R1+0x144] ;  /* 0x0001440001057983 */ /* 0x000f280000300800 */
[----:B------:R-:W2:Y:S04]  /*f640*/  LDL.LU R6, [R1+0x148] ;  /* 0x0001480001067983 */ /* 0x000ea80000300800 */
[----:B------:R-:W2:Y:S04]  /*f650*/  LDL.LU R7, [R1+0x14c] ;  /* 0x00014c0001077983 */ /* 0x000ea80000300800 */
[----:B--2---:R-:W-:Y:S04]  /*f660*/  STL.64 [R1+0x1908], R6 ;  /* 0x0019080601007387 */ /* 0x004fe80000100a00 */
[----:B----4-:R0:W-:Y:S02]  /*f670*/  STL.64 [R1+0x1900], R4 ;  /* 0x0019000401007387 */ /* 0x0101e40000100a00 */
[----:B0-----:R-:W-:-:S02]  /*f680*/  IMAD.MOV.U32 R4, RZ, RZ, R27 ;  /* 0x000000ffff047224 */ /* 0x001fc400078e001b */
[----:B------:R-:W-:-:S05]  /*f690*/  IMAD.MOV.U32 R5, RZ, RZ, R26 ;  /* 0x000000ffff057224 */ /* 0x000fca00078e001a */
[----:B------:R0:W-:Y:S04]  /*f6a0*/  STL.64 [R1+0x19c8], R4 ;  /* 0x0019c80401007387 */ /* 0x0001e80000100a00 */
[----:B0-----:R-:W2:Y:S04]  /*f6b0*/  LDL.LU.64 R4, [R1+0x290] ;  /* 0x0002900001047983 */ /* 0x001ea80000300a00 */
[----:B------:R-:W2:Y:S04]  /*f6c0*/  LDL.LU.64 R6, [R1+0x298] ;  /* 0x0002980001067983 */ /* 0x000ea80000300a00 */
[----:B------:R0:W-:Y:S04]  /*f6d0*/  STL.64 [R1+0x260], R16 ;  /* 0x0002601001007387 */ /* 0x0001e80000100a00 */
[----:B------:R1:W-:Y:S04]  /*f6e0*/  STL.64 [R1+0x268], R18 ;  /* 0x0002681201007387 */ /* 0x0003e80000100a00 */
[----:B0-----:R-:W4:Y:S01]  /*f6f0*/  LDL.LU.64 R16, [R1+0x19f0] ;  /* 0x0019f00001107983 */ /* 0x001f220000300a00 */
[----:B-1----:R-:W-:-:S02]  /*f700*/  IMAD.MOV.U32 R19, RZ, RZ, R24 ;  /* 0x000000ffff137224 */ /* 0x002fc400078e0018 */
[----:B------:R-:W-:Y:S02]  /*f710*/  IMAD.MOV.U32 R18, RZ, RZ, R25 ;  /* 0x000000ffff127224 */ /* 0x000fe400078e0019 */
[----:B------:R-:W3:Y:S02]  /*f720*/  LDL.LU.64 R24, [R1+0x19e8] ;  /* 0x0019e80001187983 */ /* 0x000ee40000300a00 */
[----:B---3--:R-:W-:Y:S11]  /*f730*/  HMMA.16816.F32.BF16 R20, R12, R24, R20 ;  /* 0x000000180c14723c */ /* 0x008ff60000041814 */
[----:B------:R-:W-:Y:S11]  /*f740*/  @!UPT UIADD3 URZ, URZ, URZ, URZ ;  /* 0x0000003f3f3ff290 */ /* 0x000ff6000fffe03f */
[----:B------:R-:W-:Y:S01]  /*f750*/  @!UPT UIADD3 URZ, URZ, URZ, URZ ;  /* 0x0000003f3f3ff290 */ /* 0x000fe2000fffe03f */
[----:B------:R0:W-:Y:S04]  /*f760*/  STL.64 [R1+0x270], R20 ;  /* 0x0002701401007387 */ /* 0x0001e80000100a00 */
[----:B------:R-:W-:Y:S04]  /*f770*/  STL.64 [R1+0x278], R22 ;  /* 0x0002781601007387 */ /* 0x000fe80000100a00 */
[----:B------:R-:W3:Y:S01]  /*f780*/  LDL.LU.64 R26, [R1+0x19e0] ;  /* 0x0019e000011a7983 */ /* 0x000ee20000300a00 */
[----:B0-----:R-:W-:Y:S02]  /*f790*/  IMAD.MOV.U32 R21, RZ, RZ, R24 ;  /* 0x000000ffff157224 */ /* 0x001fe400078e0018 */
[----:B------:R-:W-:-:S02]  /*f7a0*/  IMAD.MOV.U32 R20, RZ, RZ, R25 ;  /* 0x000000ffff147224 */ /* 0x000fc400078e0019 */
[----:B------:R-:W2:Y:S02]  /*f7b0*/  LDL.LU.64 R24, [R1+0x19d8] ;  /* 0x0019d80001187983 */ /* 0x000ea40000300a00 */
[C---:B--2---:R-:W-:Y:S11]  /*f7c0*/  HMMA.16816.F32.BF16 R8, R12.reuse, R24, R8 ;  /* 0x000000180c08723c */ /* 0x044ff60000041808 */
[----:B------:R-:W-:Y:S11]  /*f7d0*/  @!UPT UIADD3 URZ, URZ, URZ, URZ ;  /* 0x0000003f3f3ff290 */ /* 0x000ff6000fffe03f */
[----:B------:R-:W-:Y:S01]  /*f7e0*/  @!UPT UIADD3 URZ, URZ, URZ, URZ ;  /* 0x0000003f3f3ff290 */ /* 0x000fe2000fffe03f */
[----:B------:R0:W-:Y:S04]  /*f7f0*/  STL.64 [R1+0x280], R8 ;  /* 0x0002800801007387 */ /* 0x0001e80000100a00 */
[----:B------:R-:W-:Y:S04]  /*f800*/  STL.64 [R1+0x288], R10 ;  /* 0x0002880a01007387 */ /* 0x000fe80000100a00 */
[----:B0-----:R-:W2:Y:S04]  /*f810*/  LDL.LU.64 R8, [R1+0x19d0] ;  /* 0x0019d00001087983 */ /* 0x001ea80000300a00 */
[----:B---3--:R-:W-:Y:S04]  /*f820*/  STL.64 [R1+0x1970], R26 ;  /* 0x0019701a01007387 */ /* 0x008fe80000100a00 */
[----:B------:R0:W-:Y:S04]  /*f830*/  STL.64 [R1+0x1968], R24 ;  /* 0x0019681801007387 */ /* 0x0001e80000100a00 */
[----:B0-----:R-:W3:Y:S04]  /*f840*/  LDL.LU.64 R24, [R1+0x1f0] ;  /* 0x0001f00001187983 */ /* 0x001ee80000300a00 */
[----:B------:R-:W3:Y:S01]  /*f850*/  LDL.LU.64 R26, [R1+0x1f8] ;  /* 0x0001f800011a7983 */ /* 0x000ee20000300a00 */
[----:B--2---:R-:W-:Y:S11]  /*f860*/  HMMA.16816.F32.BF16 R4, R12, R8, R4 ;  /* 0x000000080c04723c */ /* 0x004ff60000041804 */
[----:B------:R-:W-:Y:S11]  /*f870*/  @!UPT UIADD3 URZ, URZ, URZ, URZ ;  /* 0x0000003f3f3ff290 */ /* 0x000ff6000fffe03f */
[----:B------:R-:W-:Y:S01]  /*f880*/  @!UPT UIADD3 URZ, URZ, URZ, URZ ;  /* 0x0000003f3f3ff290 */ /* 0x000fe2000fffe03f */
[----:B------:R0:W-:Y:S04]  /*f890*/  STL.64 [R1+0x290], R4 ;  /* 0x0002900401007387 */ /* 0x0001e80000100a00 */
[----:B------:R1:W-:Y:S04]  /*f8a0*/  STL.64 [R1+0x298], R6 ;  /* 0x0002980601007387 */ /* 0x0003e80000100a00 */
[----:B0-----:R-:W2:Y:S01]  /*f8b0*/  LDL.LU.64 R4, [R1+0x19c8] ;  /* 0x0019c80001047983 */ /* 0x001ea20000300a00 */
[----:B-1----:R-:W-:Y:S02]  /*f8c0*/  IMAD.MOV.U32 R7, RZ, RZ, R8 ;  /* 0x000000ffff077224 */ /* 0x002fe400078e0008 */
[----:B------:R-:W-:-:S02]  /*f8d0*/  IMAD.MOV.U32 R6, RZ, RZ, R9 ;  /* 0x000000ffff067224 */ /* 0x000fc400078e0009 */
[----:B------:R-:W3:Y:S02]  /*f8e0*/  LDL.LU.64 R8, [R1+0x19c0] ;  /* 0x0019c00001087983 */ /* 0x000ee40000300a00 */
[----:B---3--:R-:W-:Y:S11]  /*f8f0*/  HMMA.16816.F32.BF16 R24, R12, R8, R24 ;  /* 0x000000080c18723c */ /* 0x008ff60000041818 */
[----:B------:R-:W-:Y:S11]  /*f900*/  @!UPT UIADD3 URZ, URZ, URZ, URZ ;  /* 0x0000003f3f3ff290 */ /* 0x000ff6000fffe03f */
[----:B------:R-:W-:Y:S01]  /*f910*/  @!UPT UIADD3 URZ, URZ, URZ, URZ ;  /* 0x0000003f3f3ff290 */ /* 0x000fe2000fffe03f */
[----:B------:R0:W-:Y:S04]  /*f920*/  STL.64 [R1+0x2a0], R24 ;  /* 0x0002a01801007387 */ /* 0x0001e80000100a00 */
[----:B------:R1:W-:Y:S01]  /*f930*/  STL.64 [R1+0x2a8], R26 ;  /* 0x0002a81a01007387 */ /* 0x0003e20000100a00 */
[----:B0-----:R-:W-:Y:S02]  /*f940*/  IMAD.MOV.U32 R24, RZ, RZ, R21 ;  /* 0x000000ffff187224 */ /* 0x001fe400078e0015 */
[----:B------:R-:W-:Y:S02]  /*f950*/  IMAD.MOV.U32 R25, RZ, RZ, R20 ;  /* 0x000000ffff197224 */ /* 0x000fe400078e0014 */
[----:B-1----:R-:W-:Y:S02]  /*f960*/  IMAD.MOV.U32 R27, RZ, RZ, R8 ;  /* 0x000000ffff1b7224 */ /* 0x002fe400078e0008 */
[----:B------:R-:W-:-:S02]  /*f970*/  IMAD.MOV.U32 R26, RZ, RZ, R9 ;  /* 0x000000ffff1a7224 */ /* 0x000fc400078e0009 */
[----:B------:R-:W3:Y:S04]  /*f980*/  LDL.LU.64 R8, [R1+0x1e0] ;  /* 0x0001e00001087983 */ /* 0x000ee80000300a00 */
[----:B------:R-:W3:Y:S04]  /*f990*/  LDL.LU.64 R10, [R1+0x1e8] ;  /* 0x0001e800010a7983 */ /* 0x000ee80000300a00 */
[----:B------:R-:W-:Y:S04]  /*f9a0*/  STL.64 [R1+0x1988], R24 ;  /* 0x0019881801007387 */ /* 0x000fe80000100a00 */
[----:B------:R-:W2:Y:S04]  /*f9b0*/  LDL.LU.64 R20, [R1+0xb0] ;  /* 0x0000b00001147983 */ /* 0x000ea80000300a00 */
[----:B------:R-:W2:Y:S04]  /*f9c0*/  LDL.LU.64 R22, [R1+0xb8] ;  /* 0x0000b80001167983 */ /* 0x000ea80000300a00 */
[----:B--2---:R-:W-:Y:S04]  /*f9d0*/  STL.64 [R1+0x1918], R22 ;  /* 0x0019181601007387 */ /* 0x004fe80000100a00 */
[----:B------:R0:W-:Y:S04]  /*f9e0*/  STL.64 [R1+0x1910], R20 ;  /* 0x0019101401007387 */ /* 0x0001e80000100a00 */
[----:B0-----:R-:W2:Y:S04]  /*f9f0*/  LDL.LU.64 R20, [R1+0x150] ;  /* 0x0001500001147983 */ /* 0x001ea80000300a00 */
[----:B------:R-:W2:Y:S01]  /*fa00*/  LDL.LU.64 R22, [R1+0x158] ;  /* 0x0001580001167983 */ /* 0x000ea20000300a00 */
[----:B------:R-:W-:-:S02]  /*fa10*/  IMAD.MOV.U32 R24, RZ, RZ, R19 ;  /* 0x000000ffff187224 */ /* 0x000fc400078e0013 */
[----:B------:R-:W-:Y:S01]  /*fa20*/  IMAD.MOV.U32 R25, RZ, RZ, R18 ;  /* 0x000000ffff197224 */ /* 0x000fe200078e0012 */
[----:B--2---:R-:W-:Y:S04]  /*fa30*/  STL.64 [R1+0x1928], R22 ;  /* 0x0019281601007387 */ /* 0x004fe80000100a00 */
[----:B------:R4:W-:Y:S02]  /*fa40*/  STL.64 [R1+0x1920], R20 ;  /* 0x0019201401007387 */ /* 0x0009e40000100a00 */
[----:B----4-:R-:W-:Y:S02]  /*fa50*/  IMAD.MOV.U32 R20, RZ, RZ, R17 ;  /* 0x000000ffff147224 */ /* 0x010fe400078e0011 */
[----:B------:R-:W-:-:S07]  /*fa60*/  IMAD.MOV.U32 R21, RZ, RZ, R16 ;  /* 0x000000ffff157224 */ /* 0x000fce00078e0010 */
[----:B---3--:R-:W-:Y:S01]  /*fa70*/  HMMA.16816.F32.BF16 R16, R12, R20, R8 ;  /* 0x000000140c10723c */ /* 0x008fe20000041808 */
[----:B------:R-:W2:Y:S04]  /*fa80*/  LDL.LU.64 R8, [R1+0x1d0] ;  /* 0x0001d00001087983 */ /* 0x000ea80000300a00 */
[----:B------:R-:W2:Y:S11]  /*fa90*/  LDL.LU.64 R10, [R1+0x1d8] ;  /* 0x0001d800010a7983 */ /* 0x000eb60000300a00 */
[----:B------:R-:W-:Y:S07]  /*faa0*/  @!UPT UIADD3 URZ, URZ, URZ, URZ ;  /* 0x0000003f3f3ff290 */ /* 0x000fee000fffe03f */
[----:B------:R-:W-:Y:S04]  /*fab0*/  STL.64 [R1+0x2e0], R16 ;  /* 0x0002e01001007387 */ /* 0x000fe80000100a00 */
[----:B------:R-:W-:Y:S04]  /*fac0*/  STL.64 [R1+0x2e8], R18 ;  /* 0x0002e81201007387 */ /* 0x000fe80000100a00 */
[----:B------:R0:W-:Y:S04]  /*fad0*/  STL.64 [R1+0x1938], R20 ;  /* 0x0019381401007387 */ /* 0x0001e80000100a00 */
[----:B0-----:R-:W3:Y:S04]  /*fae0*/  LDL.LU.64 R20, [R1+0x170] ;  /* 0x0001700001147983 */ /* 0x001ee80000300a00 */
[----:B------:R-:W4:Y:S04]  /*faf0*/  LDL.LU.64 R22, [R1+0x178] ;  /* 0x0001780001167983 */ /* 0x000f280000300a00 */
[----:B----4-:R-:W-:Y:S04]  /*fb00*/  STL.64 [R1+0x1948], R22 ;  /* 0x0019481601007387 */ /* 0x010fe80000100a00 */
[----:B---3--:R0:W-:Y:S04]  /*fb10*/  STL.64 [R1+0x1940], R20 ;  /* 0x0019401401007387 */ /* 0x0081e80000100a00 */
[----:B------:R-:W3:Y:S04]  /*fb20*/  LDL.LU.64 R16, [R1+0x1c0] ;  /* 0x0001c00001107983 */ /* 0x000ee80000300a00 */
[----:B------:R-:W3:Y:S01]  /*fb30*/  LDL.LU.64 R18, [R1+0x1c8] ;  /* 0x0001c80001127983 */ /* 0x000ee20000300a00 */
[----:B0-----:R-:W-:-:S02]  /*fb40*/  IMAD.MOV.U32 R20, RZ, RZ, R7 ;  /* 0x000000ffff147224 */ /* 0x001fc400078e0007 */
[----:B------:R-:W-:-:S05]  /*fb50*/  IMAD.MOV.U32 R21, RZ, RZ, R6 ;  /* 0x000000ffff157224 */ /* 0x000fca00078e0006 */
[----:B------:R0:W-:Y:S04]  /*fb60*/  STL.64 [R1+0x1960], R20 ;  /* 0x0019601401007387 */ /* 0x0001e80000100a00 */
[----:B0-----:R-:W4:Y:S04]  /*fb70*/  LDL.LU.64 R20, [R1+0x1a0] ;  /* 0x0001a00001147983 */ /* 0x001f280000300a00 */
[----:B------:R-:W3:Y:S01]  /*fb80*/  LDL.LU.64 R22, [R1+0x1a8] ;  /* 0x0001a80001167983 */ /* 0x000ee20000300a00 */
[C---:B--2---:R-:W-:Y:S03]  /*fb90*/  HMMA.16816.F32.BF16 R8, R12.reuse, R4, R8 ;  /* 0x000000040c08723c */ /* 0x044fe60000041808 */
[----:B---3--:R-:W-:Y:S04]  /*fba0*/  STL.64 [R1+0x1980], R22 ;  /* 0x0019801601007387 */ /* 0x008fe80000100a00 */
[----:B----4-:R0:W-:Y:S04]  /*fbb0*/  STL.64 [R1+0x1978], R20 ;  /* 0x0019781401007387 */ /* 0x0101e80000100a00 */
[----:B0-----:R-:W2:Y:S04]  /*fbc0*/  LDL.LU.64 R20, [R1+0x1b0] ;  /* 0x0001b00001147983 */ /* 0x001ea80000300a00 */
[----:B------:R-:W3:Y:S04]  /*fbd0*/  LDL.LU.64 R22, [R1+0x1b8] ;  /* 0x0001b80001167983 */ /* 0x000ee80000300a00 */
[----:B---3--:R-:W-:Y:S04]  /*fbe0*/  STL.64 [R1+0x1998], R22 ;  /* 0x0019981601007387 */ /* 0x008fe80000100a00 */
[----:B--2---:R0:W-:Y:S04]  /*fbf0*/  STL.64 [R1+0x1990], R20 ;  /* 0x0019901401007387 */ /* 0x0041e80000100a00 */
[----:B0-----:R-:W2:Y:S04]  /*fc00*/  LDL.LU.64 R20, [R1+0x2b0] ;  /* 0x0002b00001147983 */ /* 0x001ea80000300a00 */
[----:B------:R-:W2:Y:S04]  /*fc10*/  LDL.LU.64 R22, [R1+0x2b8] ;  /* 0x0002b80001167983 */ /* 0x000ea80000300a00 */
[----:B------:R-:W-:Y:S04]  /*fc20*/  STL.64 [R1+0x2f0], R8 ;  /* 0x0002f00801007387 */ /* 0x000fe80000100a00 */
[----:B------:R0:W-:Y:S04]  /*fc30*/  STL.64 [R1+0x2f8], R10 ;  /* 0x0002f80a01007387 */ /* 0x0001e80000100a00 */
[----:B0-----:R-:W3:Y:S04]  /*fc40*/  LDL.LU.64 R10, [R1+0x19b8] ;  /* 0x0019b800010a7983 */ /* 0x001ee80000300a00 */
[----:B------:R-:W4:Y:S04]  /*fc50*/  LDL.LU.64 R8, [R1+0x19b0] ;  /* 0x0019b00001087983 */ /* 0x000f280000300a00 */
[----:B------:R0:W-:Y:S04]  /*fc60*/  STL.64 [R1+0x1930], R4 ;  /* 0x0019300401007387 */ /* 0x0001e80000100a00 */
[----:B0-----:R-:W2:Y:S04]  /*fc70*/  LDL.LU.64 R4, [R1+0x160] ;  /* 0x0001600001047983 */ /* 0x001ea80000300a00 */
[----:B------:R-:W2:Y:S01]  /*fc80*/  LDL.LU.64 R6, [R1+0x168] ;  /* 0x0001680001067983 */ /* 0x000ea20000300a00 */
[----:B----4-:R-:W-:Y:S03]  /*fc90*/  HMMA.16816.F32.BF16 R12, R12, R8, R16 ;  /* 0x000000080c0c723c */ /* 0x010fe60000041810 */
[----:B--2---:R-:W-:Y:S04]  /*fca0*/  STL.64 [R1+0x1958], R6 ;  /* 0x0019580601007387 */ /* 0x004fe80000100a00 */
[----:B------:R0:W-:Y:S04]  /*fcb0*/  STL.64 [R1+0x1950], R4 ;  /* 0x0019500401007387 */ /* 0x0001e80000100a00 */
[----:B0-----:R-:W2:Y:S04]  /*fcc0*/  LDL.LU.64 R4, [R1+0x180] ;  /* 0x0001800001047983 */ /* 0x001ea80000300a00 */
[----:B------:R-:W2:Y:S04]  /*fcd0*/  LDL.LU.64 R6, [R1+0x188] ;  /* 0x0001880001067983 */ /* 0x000ea80000300a00 */
[----:B------:R-:W4:Y:S04]  /*fce0*/  LDL.LU.64 R18, [R1+0x19a8] ;  /* 0x0019a80001127983 */ /* 0x000f280000300a00 */
[----:B------:R-:W4:Y:S04]  /*fcf0*/  LDL.LU.64 R16, [R1+0x19a0] ;  /* 0x0019a00001107983 */ /* 0x000f280000300a00 */
[----:B------:R0:W-:Y:S02]  /*fd00*/  STL.64 [R1+0x2d0], R12 ;  /* 0x0002d00c01007387 */ /* 0x0001e40000100a00 */
[----:B0-----:R-:W-:-:S02]  /*fd10*/  IMAD.MOV.U32 R12, RZ, RZ, R27 ;  /* 0x000000ffff0c7224 */ /* 0x001fc400078e001b */
[----:B------:R-:W-:Y:S01]  /*fd20*/  IMAD.MOV.U32 R13, RZ, RZ, R26 ;  /* 0x000000ffff0d7224 */ /* 0x000fe200078e001a */
[----:B------:R0:W-:Y:S04]  /*fd30*/  STL.64 [R1+0x2d8], R14 ;  /* 0x0002d80e01007387 */ /* 0x0001e80000100a00 */
[----:B0-----:R-:W2:Y:S04]  /*fd40*/  LDL R14, [R1+0x68] ;  /* 0x00006800010e7983 */ /* 0x001ea80000100800 */
[----:B------:R-:W2:Y:S01]  /*fd50*/  LDL R15, [R1+0x6c] ;  /* 0x00006c00010f7983 */ /* 0x000ea20000100800 */
[C---:B----4-:R-:W-:Y:S03]  /*fd60*/  HMMA.16816.F32.BF16 R24, R16.reuse, R24, R20 ;  /* 0x000000181018723c */ /* 0x050fe60000041814 */
[----:B------:R-:W4:Y:S04]  /*fd70*/  LDL.LU.64 R22, [R1+0x1998] ;  /* 0x0019980001167983 */ /* 0x000f280000300a00 */
[----:B------:R-:W4:Y:S11]  /*fd80*/  LDL.LU.64 R20, [R1+0x1990] ;  /* 0x0019900001147983 */ /* 0x000f360000300a00 */
[----:B------:R-:W-:Y:S05]  /*fd90*/  @!UPT UIADD3 URZ, URZ, URZ, URZ ;  /* 0x0000003f3f3ff290 */ /* 0x000fea000fffe03f */
[----:B------:R0:W-:Y:S04]  /*fda0*/  STL.64 [R1+0x2c0], R24 ;  /* 0x0002c01801007387 */ /* 0x0001e80000100a00 */
[----:B------:R4:W-:Y:S04]  /*fdb0*/  STL.64 [R1+0x2c8], R26 ;  /* 0x0002c81a01007387 */ /* 0x0009e80000100a00 */
[----:B0-----:R-:W4:Y:S02]  /*fdc0*/  LDL.LU.64 R24, [R1+0x1988] ;  /* 0x0019880001187983 */ /* 0x001f240000300a00 */
[C---:B----4-:R-:W-:Y:S02]  /*fdd0*/  HMMA.16816.F32.BF16 R24, R16.reuse, R24, R20 ;  /* 0x000000181018723c */ /* 0x050fe40000041814 */
[----:B------:R-:W4:Y:S04]  /*fde0*/  LDL.LU.64 R22, [R1+0x1980] ;  /* 0x0019800001167983 */ /* 0x000f280000300a00 */
[----:B------:R-:W4:Y:S11]  /*fdf0*/  LDL.LU.64 R20, [R1+0x1978] ;  /* 0x0019780001147983 */ /* 0x000f360000300a00 */
[----:B------:R-:W-:Y:S06]  /*fe00*/  @!UPT UIADD3 URZ, URZ, URZ, URZ ;  /* 0x0000003f3f3ff290 */ /* 0x000fec000fffe03f */
[----:B------:R-:W-:Y:S04]  /*fe10*/  STL.64 [R1+0x2b0], R24 ;  /* 0x0002b01801007387 */ /* 0x000fe80000100a00 */
[----:B------:R0:W-:Y:S04]  /*fe20*/  STL.64 [R1+0x2b8], R26 ;  /* 0x0002b81a01007387 */ /* 0x0001e80000100a00 */
[----:B0-----:R-:W2:Y:S04]  /*fe30*/  LDL.LU.64 R26, [R1+0x1970] ;  /* 0x00197000011a7983 */ /* 0x001ea80000300a00 */
[----:B------:R-:W4:Y:S02]  /*fe40*/  LDL.LU.64 R24, [R1+0x1968] ;  /* 0x0019680001187983 */ /* 0x000f240000300a00 */
[C---:B----4-:R-:W-:Y:S11]  /*fe50*/  HMMA.16816.F32.BF16 R20, R16.reuse, R24, R20 ;  /* 0x000000181014723c */ /* 0x050ff60000041814 */
[----:B------:R-:W-:Y:S11]  /*fe60*/  @!UPT UIADD3 URZ, URZ, URZ, URZ ;  /* 0x0000003f3f3ff290 */ /* 0x000ff6000fffe03f */
[----:B------:R-:W-:Y:S01]  /*fe70*/  @!UPT UIADD3 URZ, URZ, URZ, URZ ;  /* 0x0000003f3f3ff290 */ /* 0x000fe2000fffe03f */
[----:B------:R0:W-:Y:S04]  /*fe80*/  STL.64 [R1+0x300], R20 ;  /* 0x0003001401007387 */ /* 0x0001e80000100a00 */
[----:B------:R2:W-:Y:S04]  /*fe90*/  STL.64 [R1+0x308], R22 ;  /* 0x0003081601007387 */ /* 0x0005e80000100a00 */
[----:B0-----:R-:W2:Y:S02]  /*fea0*/  LDL.LU.64 R20, [R1+0x1960] ;  /* 0x0019600001147983 */ /* 0x001ea40000300a00 */
[C---:B--2---:R-:W-:Y:S02]  /*feb0*/  HMMA.16816.F32.BF16 R20, R16.reuse, R20, R4 ;  /* 0x000000141014723c */ /* 0x044fe40000041804 */
[----:B------:R-:W2:Y:S04]  /*fec0*/  LDL.LU.64 R6, [R1+0x1958] ;  /* 0x0019580001067983 */ /* 0x000ea80000300a00 */
[----:B------:R-:W2:Y:S11]  /*fed0*/  LDL.LU.64 R4, [R1+0x1950] ;  /* 0x0019500001047983 */ /* 0x000eb60000300a00 */
[----:B------:R-:W-:Y:S06]  /*fee0*/  @!UPT UIADD3 URZ, URZ, URZ, URZ ;  /* 0x0000003f3f3ff290 */ /* 0x000fec000fffe03f */
[----:B------:R-:W-:Y:S04]  /*fef0*/  STL.64 [R1+0x380], R20 ;  /* 0x0003801401007387 */ /* 0x000fe80000100a00 */
[----:B------:R0:W-:Y:S04]  /*ff00*/  STL.64 [R1+0x388], R22 ;  /* 0x0003881601007387 */ /* 0x0001e80000100a00 */
[----:B0-----:R-:W4:Y:S04]  /*ff10*/  LDL.LU.64 R22, [R1+0x1948] ;  /* 0x0019480001167983 */ /* 0x001f280000300a00 */
[----:B------:R-:W4:Y:S02]  /*ff20*/  LDL.LU.64 R20, [R1+0x1940] ;  /* 0x0019400001147983 */ /* 0x000f240000300a00 */
[C---:B----4-:R-:W-:Y:S11]  /*ff30*/  HMMA.16816.F32.BF16 R20, R16.reuse, R12, R20 ;  /* 0x0000000c1014723c */ /* 0x050ff60000041814 */
[----:B------:R-:W-:Y:S11]  /*ff40*/  @!UPT UIADD3 URZ, URZ, URZ, URZ ;  /* 0x0000003f3f3ff290 */ /* 0x000ff6000fffe03f */
[----:B------:R-:W-:Y:S01]  /*ff50*/  @!UPT UIADD3 URZ, URZ, URZ, URZ ;  /* 0x0000003f3f3ff290 */ /* 0x000fe2000fffe03f */
[----:B------:R0:W-:Y:S01]  /*ff60*/  STL.64 [R1+0x370], R20 ;  /* 0x0003701401007387 */ /* 0x0001e20000100a00 */
[----:B------:R-:W-:Y:S03]  /*ff70*/  STL.64 [R1+0x378], R22 ;  /* 0x0003781601007387 */ /* 0x000fe60000100a00 */
[----:B0-----:R-:W2:Y:S01]  /*ff80*/  LDL.LU.64 R20, [R1+0x1938] ;  /* 0x0019380001147983 */ /* 0x001ea20000300a00 */
[----:B------:R0:W-:Y:S03]  /*ff90*/  STL.64 [R1+0x18b8], R14 ;  /* 0x0018b80e01007387 */ /* 0x0001e60000100a00 */
[----:B0-----:R-:W4:Y:S01]  /*ffa0*/  LDL.64 R14, [R1+0x98] ;  /* 0x00009800010e7983 */ /* 0x001f220000100a00 */
[C---:B--2---:R-:W-:Y:S03]  /*ffb0*/  HMMA.16816.F32.BF16 R20, R16.reuse, R20, R4 ;  /* 0x000000141014723c */ /* 0x044fe60000041804 */
[----:B------:R-:W2:Y:S11]  /*ffc0*/  LDL.LU.64 R4, [R1+0x1930] ;  /* 0x0019300001047983 */ /* 0x000eb60000300a00 */
[----:B------:R-:W-:Y:S09]  /*ffd0*/  @!UPT UIADD3 URZ, URZ, URZ, URZ ;  /* 0x0000003f3f3ff290 */ /* 0x000ff2000fffe03f */
[----:B------:R-:W-:Y:S01]  /*ffe0*/  STL.64 [R1+0x360], R20 ;  /* 0x0003601401007387 */ /* 0x000fe20000100a00 */
[----:B------:R0:W-:Y:S03]  /*fff0*/  STL.64 [R1+0x368], R22 ;  /* 0x0003681601007387 */ /* 0x0001e60000100a00 */
[----:B0-----:R-:W2:Y:S01]  /*10000*/  LDL.LU.64 R22, [R1+0x1928] ;  /* 0x0019280001167983 */ /* 0x001ea20000300a00 */
[----:B------:R-:W2:Y:S02]  /*10010*/  LDL.LU.64 R20, [R1+0x1920] ;  /* 0x0019200001147983 */ /* 0x000ea40000300a00 */
[C---:B--2---:R-:W-:Y:S01]  /*10020*/  HMMA.16816.F32.BF16 R4, R16.reuse, R4, R20 ;  /* 0x000000041004723c */ /* 0x044fe20000041814 */
[----:B------:R-:W2:Y:S01]  /*10030*/  LDL.LU.64 R22, [R1+0x1918] ;  /* 0x0019180001167983 */ /* 0x000ea20000300a00 */
[----:B------:R-:W2:Y:S11]  /*10040*/  LDL.LU.64 R20, [R1+0x1910] ;  /* 0x0019100001147983 */ /* 0x000eb60000300a00 */
[----:B------:R-:W-:Y:S10]  /*10050*/  @!UPT UIADD3 URZ, URZ, URZ, URZ ;  /* 0x0000003f3f3ff290 */ /* 0x000ff4000fffe03f */
[----:B------:R-:W-:Y:S01]  /*10060*/  STL.64 [R1+0x350], R4 ;  /* 0x0003500401007387 */ /* 0x000fe20000100a00 */
[----:B------:R0:W-:Y:S03]  /*10070*/  STL.64 [R1+0x358], R6 ;  /* 0x0003580601007387 */ /* 0x0001e60000100a00 */
[----:B0-----:R-:W3:Y:S01]  /*10080*/  LDL.LU.64 R6, [R1+0x1908] ;  /* 0x0019080001067983 */ /* 0x001ee20000300a00 */
[----:B------:R-:W3:Y:S01]  /*10090*/  LDL.LU.64 R4, [R1+0x1900] ;  /* 0x0019000001047983 */ /* 0x000ee20000300a00 */
[----:B--2---:R-:W-:Y:S02]  /*100a0*/  HMMA.16816.F32.BF16 R16, R16, R8, R20 ;  /* 0x000000081010723c */ /* 0x004fe40000041814 */
[----:B------:R-:W2:Y:S01]  /*100b0*/  LDL.LU.64 R22, [R1+0x18f8] ;  /* 0x0018f80001167983 */ /* 0x000ea20000300a00 */
[----:B------:R-:W2:Y:S11]  /*100c0*/  LDL.LU.64 R20, [R1+0x18f0] ;  /* 0x0018f00001147983 */ /* 0x000eb60000300a00 */
[----:B------:R-:W-:Y:S09]  /*100d0*/  @!UPT UIADD3 URZ, URZ, URZ, URZ ;  /* 0x0000003f3f3ff290 */ /* 0x000ff2000fffe03f */
[----:B------:R0:W-:Y:S01]  /*100e0*/  STL.64 [R1+0x240], R16 ;  /* 0x0002401001007387 */ /* 0x0001e20000100a00 */
[----:B------:R1:W-:Y:S03]  /*100f0*/  STL.64 [R1+0x248], R18 ;  /* 0x0002481201007387 */ /* 0x0003e60000100a00 */
[----:B0-----:R-:W4:Y:S01]  /*10100*/  LDL.LU R16, [R1+0x130] ;  /* 0x0001300001107983 */ /* 0x001f220000300800 */
[----:B------:R-:W4:Y:S02]  /*10110*/  LDL.LU R17, [R1+0x134] ;  /* 0x0001340001117983 */ /* 0x000f240000300800 */
[----:B-1----:R-:W4:Y:S02]  /*10120*/  LDL.LU R18, [R1+0x138] ;  /* 0x0001380001127983 */ /* 0x002f240000300800 */
[----:B------:R-:W4:Y:S01]  /*10130*/  LDL.LU R19, [R1+0x13c] ;  /* 0x00013c0001137983 */ /* 0x000f220000300800 */
[----:B---3--:R0:W-:Y:S04]  /*10140*/  STL.64 [R1+0x1880], R10 ;  /* 0x0018800a01007387 */ /* 0x0081e80000100a00 */
[----:B0-----:R-:W2:Y:S02]  /*10150*/  LDL.64 R10, [R1+0xa8] ;  /* 0x0000a800010a7983 */ /* 0x001ea40000100a00 */
[C---:B--2---:R-:W-:Y:S11]  /*10160*/  HMMA.16816.F32.BF16 R4, R20.reuse, R10, R4 ;  /* 0x0000000a1404723c */ /* 0x044ff60000041804 */
[----:B------:R-:W-:Y:S11]  /*10170*/  @!UPT UIADD3 URZ, URZ, URZ, URZ ;  /* 0x0000003f3f3ff290 */ /* 0x000ff6000fffe03f */
[----:B------:R-:W-:Y:S01]  /*10180*/  @!UPT UIADD3 URZ, URZ, URZ, URZ ;  /* 0x0000003f3f3ff290 */ /* 0x000fe2000fffe03f */
[----:B------:R0:W-:Y:S02]  /*10190*/  STL.64 [R1+0x230], R4 ;  /* 0x0002300401007387 */ /* 0x0001e40000100a00 */
[----:B0-----:R-:W-:Y:S02]  /*101a0*/  IMAD.MOV.U32 R5, RZ, RZ, R10 ;  /* 0x000000ffff057224 */ /* 0x001fe400078e000a */
[----:B------:R-:W-:Y:S02]  /*101b0*/  IMAD.MOV.U32 R4, RZ, RZ, R11 ;  /* 0x000000ffff047224 */ /* 0x000fe400078e000b */
[----:B----4-:R-:W-:Y:S01]  /*101c0*/  HMMA.16816.F32.BF16 R8, R20, R14, R16 ;  /* 0x0000000e1408723c */ /* 0x010fe20000041810 */
[----:B------:R-:W-:Y:S06]  /*101d0*/  STL.64 [R1+0x238], R6 ;  /* 0x0002380601007387 */ /* 0x000fec0000100a00 */
[----:B------:R-:W-:-:S02]  /*101e0*/  IMAD.MOV.U32 R16, RZ, RZ, R0 ;  /* 0x000000ffff107224 */ /* 0x000fc400078e0000 */
[----:B------:R-:W-:Y:S02]  /*101f0*/  IMAD.MOV.U32 R17, RZ, RZ, R3 ;  /* 0x000000ffff117224 */ /* 0x000fe400078e0003 */
[----:B------:R-:W-:Y:S11]  /*10200*/  IMAD.MOV.U32 R18, RZ, RZ, R2 ;  /* 0x000000ffff127224 */ /* 0x000ff600078e0002 */
[----:B------:R-:W-:Y:S01]  /*10210*/  @!UPT UIADD3 URZ, URZ, URZ, URZ ;  /* 0x0000003f3f3ff290 */ /* 0x000fe2000fffe03f */
[----:B------:R-:W-:Y:S01]  /*10220*/  STL.64 [R1+0x210], R8 ;  /* 0x0002100801007387 */ /* 0x000fe20000100a00 */
[----:B------:R-:W-:Y:S02]  /*10230*/  STL.64 [R1+0x218], R10 ;  /* 0x0002180a01007387 */ /* 0x000fe40000100a00 */
[----:B------:R-:W2:Y:S02]  /*10240*/  LDL.LU R0, [R1+0x18ec] ;  /* 0x0018ec0001007983 */ /* 0x000ea40000300800 */
[----:B------:R-:W3:Y:S01]  /*10250*/  LDL.LU R3, [R1+0x18e8] ;  /* 0x0018e80001037983 */ /* 0x000ee20000300800 */
[----:B------:R-:W4:Y:S01]  /*10260*/  LDL.LU R2, [R1+0x18e4] ;  /* 0x0018e40001027983 */ /* 0x000f220000300800 */
[----:B------:R-:W2:Y:S03]  /*10270*/  LDL.LU R19, [R1+0xdc] ;  /* 0x0000dc0001137983 */ /* 0x000ea60000300800 */
[----:B--2---:R-:W-:Y:S01]  /*10280*/  STL.64 [R1+0x1830], R18 ;  /* 0x0018301201007387 */ /* 0x004fe20000100a00 */
[----:B------:R0:W-:Y:S03]  /*10290*/  STL.64 [R1+0x1828], R16 ;  /* 0x0018281001007387 */ /* 0x0001e60000100a00 */
[----:B0-----:R-:W2:Y:S01]  /*102a0*/  LDL.LU R16, [R1] ;  /* 0x0000000001107983 */ /* 0x001ea20000300800 */
[----:B---3--:R-:W-:-:S02]  /*102b0*/  IMAD.MOV.U32 R18, RZ, RZ, R3 ;  /* 0x000000ffff127224 */ /* 0x008fc400078e0003 */
[----:B----4-:R-:W-:Y:S02]  /*102c0*/  IMAD.MOV.U32 R19, RZ, RZ, R2 ;  /* 0x000000ffff137224 */ /* 0x010fe400078e0002 */
[----:B------:R-:W-:Y:S02]  /*102d0*/  IMAD.MOV.U32 R17, RZ, RZ, R0 ;  /* 0x000000ffff117224 */ /* 0x000fe400078e0000 */
[----:B------:R-:W3:Y:S01]  /*102e0*/  LDL.LU R0, [R1+0x18e0] ;  /* 0x0018e00001007983 */ /* 0x000ee20000300800 */
[----:B------:R-:W4:Y:S02]  /*102f0*/  LDL.LU R3, [R1+0x18dc] ;  /* 0x0018dc0001037983 */ /* 0x000f240000300800 */
[----:B------:R-:W3:Y:S02]  /*10300*/  LDL.LU R2, [R1+0x18d8] ;  /* 0x0018d80001027983 */ /* 0x000ee40000300800 */
[----:B------:R0:W-:Y:S01]  /*10310*/  STL.64 [R1+0x1840], R18 ;  /* 0x0018401201007387 */ /* 0x0001e20000100a00 */
[----:B--2---:R-:W-:Y:S01]  /*10320*/  STL.64 [R1+0x1838], R16 ;  /* 0x0018381001007387 */ /* 0x004fe20000100a00 */
[----:B------:R-:W2:Y:S02]  /*10330*/  LDL.LU.64 R10, [R1+0x48] ;  /* 0x00004800010a7983 */ /* 0x000ea40000300a00 */
[----:B------:R-:W-:-:S02]  /*10340*/  IMAD.MOV.U32 R7, RZ, RZ, R14 ;  /* 0x000000ffff077224 */ /* 0x000fc400078e000e */
[----:B------:R-:W-:Y:S02]  /*10350*/  IMAD.MOV.U32 R6, RZ, RZ, R15 ;  /* 0x000000ffff067224 */ /* 0x000fe400078e000f */
[----:B0-----:R-:W-:Y:S02]  /*10360*/  IMAD.MOV.U32 R18, RZ, RZ, R7 ;  /* 0x000000ffff127224 */ /* 0x001fe400078e0007 */
[----:B------:R-:W-:Y:S01]  /*10370*/  IMAD.MOV.U32 R19, RZ, RZ, R6 ;  /* 0x000000ffff137224 */ /* 0x000fe200078e0006 */
[----:B--2---:R0:W-:Y:S04]  /*10380*/  STL.64 [R1+0x1898], R10 ;  /* 0x0018980a01007387 */ /* 0x0041e80000100a00 */
[----:B------:R1:W-:Y:S01]  /*10390*/  STL.64 [R1+0x1850], R18 ;  /* 0x0018501201007387 */ /* 0x0003e20000100a00 */
[----:B0-----:R-:W2:Y:S01]  /*103a0*/  LDL.64 R10, [R1+0x58] ;  /* 0x00005800010a7983 */ /* 0x001ea20000100a00 */
[----:B-1----:R-:W-:-:S02]  /*103b0*/  IMAD.MOV.U32 R18, RZ, RZ, R5 ;  /* 0x000000ffff127224 */ /* 0x002fc400078e0005 */
[----:B------:R-:W-:Y:S01]  /*103c0*/  IMAD.MOV.U32 R19, RZ, RZ, R4 ;  /* 0x000000ffff137224 */ /* 0x000fe200078e0004 */
[----:B--2---:R-:W-:Y:S04]  /*103d0*/  STL.64 [R1+0x18b0], R10 ;  /* 0x0018b00a01007387 */ /* 0x004fe80000100a00 */
[----:B------:R3:W-:Y:S02]  /*103e0*/  STL.64 [R1+0x1878], R18 ;  /* 0x0018781201007387 */ /* 0x0007e40000100a00 */
[----:B------:R-:W2:Y:S02]  /*103f0*/  LDL.LU R16, [R1+0xc0] ;  /* 0x0000c00001107983 */ /* 0x000ea40000300800 */
[----:B------:R-:W2:Y:S02]  /*10400*/  LDL.LU R17, [R1+0xc4] ;  /* 0x0000c40001117983 */ /* 0x000ea40000300800 */
[----:B---3--:R-:W-:-:S02]  /*10410*/  IMAD.MOV.U32 R18, RZ, RZ, R2 ;  /* 0x000000ffff127224 */ /* 0x008fc400078e0002 */
[----:B----4-:R-:W-:Y:S01]  /*10420*/  IMAD.MOV.U32 R19, RZ, RZ, R3 ;  /* 0x000000ffff137224 */ /* 0x010fe200078e0003 */
[----:B------:R-:W3:Y:S01]  /*10430*/  LDL.LU R2, [R1+0x18d4] ;  /* 0x0018d40001027983 */ /* 0x000ee20000300800 */
[----:B------:R-:W4:Y:S02]  /*10440*/  LDL.LU R3, [R1+0x18d0] ;  /* 0x0018d00001037983 */ /* 0x000f240000300800 */
[----:B------:R-:W2:Y:S02]  /*10450*/  LDL.LU R4, [R1+0x110] ;  /* 0x0001100001047983 */ /* 0x000ea40000300800 */
[----:B------:R-:W2:Y:S01]  /*10460*/  LDL.LU R5, [R1+0x114] ;  /* 0x0001140001057983 */ /* 0x000ea20000300800 */
[----:B------:R-:W2:Y:S01]  /*10470*/  LDL.LU R6, [R1+0x118] ;  /* 0x0001180001067983 */ /* 0x000ea20000300800 */
[----:B------:R-:W2:Y:S03]  /*10480*/  LDL.LU R7, [R1+0x11c] ;  /* 0x00011c0001077983 */ /* 0x000ea60000300800 */
[----:B--2---:R-:W-:Y:S01]  /*10490*/  STL.64 [R1+0x18c8], R6 ;  /* 0x0018c80601007387 */ /* 0x004fe20000100a00 */
[----:B------:R0:W-:Y:S03]  /*104a0*/  STL.64 [R1+0x18c0], R4 ;  /* 0x0018c00401007387 */ /* 0x0001e60000100a00 */
[----:B0-----:R-:W2:Y:S01]  /*104b0*/  LDL.LU R4, [R1+0x120] ;  /* 0x0001200001047983 */ /* 0x001ea20000300800 */
[----:B------:R-:W2:Y:S02]  /*104c0*/  LDL.LU R5, [R1+0x124] ;  /* 0x0001240001057983 */ /* 0x000ea40000300800 */
[----:B------:R-:W2:Y:S02]  /*104d0*/  LDL.LU R6, [R1+0x128] ;  /* 0x0001280001067983 */ /* 0x000ea40000300800 */
[----:B------:R-:W2:Y:S01]  /*104e0*/  LDL.LU R7, [R1+0x12c] ;  /* 0x00012c0001077983 */ /* 0x000ea20000300800 */
[----:B------:R-:W3:Y:S01]  /*104f0*/  LDL.64 R14, [R1+0x78] ;  /* 0x00007800010e7983 */ /* 0x000ee20000100a00 */
[----:B------:R-:W3:Y:S02]  /*10500*/  LDL.LU R8, [R1+0x100] ;  /* 0x0001000001087983 */ /* 0x000ee40000300800 */
[----:B------:R-:W3:Y:S02]  /*10510*/  LDL.LU R9, [R1+0x104] ;  /* 0x0001040001097983 */ /* 0x000ee40000300800 */
[----:B------:R-:W3:Y:S01]  /*10520*/  LDL.LU R10, [R1+0x108] ;  /* 0x00010800010a7983 */ /* 0x000ee20000300800 */
[----:B------:R-:W3:Y:S01]  /*10530*/  LDL.LU R11, [R1+0x10c] ;  /* 0x00010c00010b7983 */ /* 0x000ee20000300800 */
[----:B------:R-:W-:Y:S02]  /*10540*/  STL.64 [R1+0x1890], R18 ;  /* 0x0018901201007387 */ /* 0x000fe40000100a00 */
[----:B------:R0:W-:Y:S02]  /*10550*/  STL.64 [R1+0x1888], R16 ;  /* 0x0018881001007387 */ /* 0x0001e40000100a00 */
[----:B0-----:R-:W3:Y:S01]  /*10560*/  LDL.LU R16, [R1+0xe0] ;  /* 0x0000e00001107983 */ /* 0x001ee20000300800 */
[----:B------:R-:W3:Y:S02]  /*10570*/  LDL.LU R17, [R1+0xe4] ;  /* 0x0000e40001117983 */ /* 0x000ee40000300800 */
[----:B------:R-:W3:Y:S02]  /*10580*/  LDL.LU R18, [R1+0xe8] ;  /* 0x0000e80001127983 */ /* 0x000ee40000300800 */
[----:B------:R-:W3:Y:S01]  /*10590*/  LDL.LU R19, [R1+0xec] ;  /* 0x0000ec0001137983 */ /* 0x000ee20000300800 */
[C---:B--2---:R-:W-:Y:S01]  /*105a0*/  HMMA.16816.F32.BF16 R4, R20.reuse, R26, R4 ;  /* 0x0000001a1404723c */ /* 0x044fe20000041804 */
[----:B---3--:R4:W-:Y:S01]  /*105b0*/  STL.64 [R1+0x18a8], R18 ;  /* 0x0018a81201007387 */ /* 0x0089e20000100a00 */
[----:B------:R0:W-:Y:S02]  /*105c0*/  STL.64 [R1+0x18a0], R16 ;  /* 0x0018a01001007387 */ /* 0x0001e40000100a00 */
[----:B----4-:R-:W-:Y:S01]  /*105d0*/  IMAD.MOV.U32 R18, RZ, RZ, R3 ;  /* 0x000000ffff127224 */ /* 0x010fe200078e0003 */
[----:B0-----:R-:W2:Y:S01]  /*105e0*/  LDL.LU R16, [R1+0xf0] ;  /* 0x0000f00001107983 */ /* 0x001ea20000300800 */
[----:B------:R-:W2:Y:S02]  /*105f0*/  LDL.LU R17, [R1+0xf4] ;  /* 0x0000f40001117983 */ /* 0x000ea40000300800 */
[----:B------:R-:W-:Y:S11]  /*10600*/  IMAD.MOV.U32 R19, RZ, RZ, R2 ;  /* 0x000000ffff137224 */ /* 0x000ff600078e0002 */
[----:B------:R-:W-:Y:S05]  /*10610*/  @!UPT UIADD3 URZ, URZ, URZ, URZ ;  /* 0x0000003f3f3ff290 */ /* 0x000fea000fffe03f */
[----:B------:R-:W-:Y:S01]  /*10620*/  IMAD.MOV.U32 R3, RZ, RZ, R6 ;  /* 0x000000ffff037224 */ /* 0x000fe200078e0006 */
[----:B------:R0:W-:Y:S01]  /*10630*/  STL.64 [R1+0x200], R4 ;  /* 0x0002000401007387 */ /* 0x0001e20000100a00 */
[----:B------:R-:W-:Y:S02]  /*10640*/  IMAD.MOV.U32 R2, RZ, RZ, R7 ;  /* 0x000000ffff027224 */ /* 0x000fe400078e0007 */
[----:B------:R-:W3:Y:S01]  /*10650*/  LDL.LU.64 R6, [R1+0x18c8] ;  /* 0x0018c80001067983 */ /* 0x000ee20000300a00 */
[----:B0-----:R-:W3:Y:S01]  /*10660*/  LDL.LU.64 R4, [R1+0x18c0] ;  /* 0x0018c00001047983 */ /* 0x001ee20000300a00 */
[----:B------:R0:W-:Y:S02]  /*10670*/  STL.64 [R1+0x1848], R26 ;  /* 0x0018481a01007387 */ /* 0x0001e40000100a00 */
[----:B------:R-:W4:Y:S02]  /*10680*/  LDL.LU R24, [R1+0x10] ;  /* 0x0000100001187983 */ /* 0x000f240000300800 */
[----:B------:R-:W4:Y:S01]  /*10690*/  LDL.LU R25, [R1+0x14] ;  /* 0x0000140001197983 */ /* 0x000f220000300800 */
[----:B0-----:R-:W2:Y:S01]  /*106a0*/  LDL.LU R26, [R1+0x18] ;  /* 0x00001800011a7983 */ /* 0x001ea20000300800 */
[----:B------:R-:W2:Y:S01]  /*106b0*/  LDL.LU R27, [R1+0x1c] ;  /* 0x00001c00011b7983 */ /* 0x000ea20000300800 */
[----:B---3--:R-:W-:Y:S02]  /*106c0*/  HMMA.16816.F32.BF16 R4, R20, R14, R4 ;  /* 0x0000000e1404723c */ /* 0x008fe40000041804 */
[----:B--2---:R-:W-:Y:S01]  /*106d0*/  STL.64 [R1+0x1860], R26 ;  /* 0x0018601a01007387 */ /* 0x004fe20000100a00 */
[----:B----4-:R0:W-:Y:S03]  /*106e0*/  STL.64 [R1+0x1858], R24 ;  /* 0x0018581801007387 */ /* 0x0101e60000100a00 */
[----:B0-----:R-:W2:Y:S01]  /*106f0*/  LDL.LU R24, [R1+0x20] ;  /* 0x0000200001187983 */ /* 0x001ea20000300800 */
[----:B------:R-:W2:Y:S02]  /*10700*/  LDL.LU R25, [R1+0x24] ;  /* 0x0000240001197983 */ /* 0x000ea40000300800 */
[----:B------:R-:W2:Y:S02]  /*10710*/  LDL.LU R26, [R1+0x28] ;  /* 0x00002800011a7983 */ /* 0x000ea40000300800 */
[----:B------:R-:W-:Y:S01]  /*10720*/  STL [R1+0x1784], R2 ;  /* 0x0017840201007387 */ /* 0x000fe20000100800 */
[----:B------:R-:W-:Y:S11]  /*10730*/  STL [R1+0x1780], R3 ;  /* 0x0017800301007387 */ /* 0x000ff60000100800 */
[----:B------:R0:W-:Y:S02]  /*10740*/  STL.64 [R1+0x1f0], R4 ;  /* 0x0001f00401007387 */ /* 0x0001e40000100a00 */
[----:B------:R1:W-:Y:S02]  /*10750*/  STL.64 [R1+0x1f8], R6 ;  /* 0x0001f80601007387 */ /* 0x0003e40000100a00 */
[----:B0-----:R-:W-:-:S02]  /*10760*/  IMAD.MOV.U32 R5, RZ, RZ, R15 ;  /* 0x000000ffff057224 */ /* 0x001fc400078e000f */
[----:B-1----:R-:W-:Y:S02]  /*10770*/  IMAD.MOV.U32 R6, RZ, RZ, R14 ;  /* 0x000000ffff067224 */ /* 0x002fe400078e000e */
[----:B------:R-:W3:Y:S02]  /*10780*/  LDL.LU.64 R14, [R1+0x18b8] ;  /* 0x0018b800010e7983 */ /* 0x000ee40000300a00 */
[C---:B---3--:R-:W-:Y:S11]  /*10790*/  HMMA.16816.F32.BF16 R8, R20.reuse, R14, R8 ;  /* 0x0000000e1408723c */ /* 0x048ff60000041808 */
[----:B------:R-:W-:Y:S11]  /*107a0*/  @!UPT UIADD3 URZ, URZ, URZ, URZ ;  /* 0x0000003f3f3ff290 */ /* 0x000ff6000fffe03f */
[----:B------:R-:W-:Y:S01]  /*107b0*/  @!UPT UIADD3 URZ, URZ, URZ, URZ ;  /* 0x0000003f3f3ff290 */ /* 0x000fe2000fffe03f */
[----:B------:R-:W-:Y:S01]  /*107c0*/  STL.64 [R1+0x1e0], R8 ;  /* 0x0001e00801007387 */ /* 0x000fe20000100a00 */
[----:B------:R0:W-:Y:S03]  /*107d0*/  STL.64 [R1+0x1e8], R10 ;  /* 0x0001e80a01007387 */ /* 0x0001e60000100a00 */
[----:B0-----:R-:W3:Y:S01]  /*107e0*/  LDL.LU.64 R10, [R1+0x18b0] ;  /* 0x0018b000010a7983 */ /* 0x001ee20000300a00 */
[----:B------:R-:W-:Y:S01]  /*107f0*/  IMAD.MOV.U32 R27, RZ, RZ, R0 ;  /* 0x000000ffff1b7224 */ /* 0x000fe200078e0000 */
[C---:B---3--:R-:W-:Y:S01]  /*10800*/  HMMA.16816.F32.BF16 R16, R20.reuse, R10, R16 ;  /* 0x0000000a1410723c */ /* 0x048fe20000041810 */
[----:B------:R-:W-:Y:S02]  /*10810*/  IMAD.MOV.U32 R4, RZ, RZ, R10 ;  /* 0x000000ffff047224 */ /* 0x000fe400078e000a */
[----:B------:R-:W-:Y:S11]  /*10820*/  IMAD.MOV.U32 R0, RZ, RZ, R11 ;  /* 0x000000ffff007224 */ /* 0x000ff600078e000b */
[----:B------:R-:W-:Y:S09]  /*10830*/  @!UPT UIADD3 URZ, URZ, URZ, URZ ;  /* 0x0000003f3f3ff290 */ /* 0x000ff2000fffe03f */
[----:B------:R-:W-:Y:S01]  /*10840*/  STL.64 [R1+0x1d0], R16 ;  /* 0x0001d01001007387 */ /* 0x000fe20000100a00 */
[----:B------:R0:W-:Y:S03]  /*10850*/  STL.64 [R1+0x1d8], R18 ;  /* 0x0001d81201007387 */ /* 0x0001e60000100a00 */
[----:B0-----:R-:W3:Y:S01]  /*10860*/  LDL.LU.64 R18, [R1+0x18a8] ;  /* 0x0018a80001127983 */ /* 0x001ee20000300a00 */
[----:B------:R-:W3:Y:S02]  /*10870*/  LDL.LU.64 R16, [R1+0x18a0] ;  /* 0x0018a00001107983 */ /* 0x000ee40000300a00 */
[----:B------:R-:W3:Y:S02]  /*10880*/  LDL.LU.64 R10, [R1+0x1898] ;  /* 0x00189800010a7983 */ /* 0x000ee40000300a00 */
[----:B---3--:R-:W-:Y:S01]  /*10890*/  HMMA.16816.F32.BF16 R16, R20, R10, R16 ;  /* 0x0000000a1410723c */ /* 0x008fe20000041810 */
[----:B------:R-:W-:-:S02]  /*108a0*/  IMAD.MOV.U32 R3, RZ, RZ, R10 ;  /* 0x000000ffff037224 */ /* 0x000fc400078e000a */
        /* <DEDUP_REMOVED lines=8> */
[----:B------:R-:W2:Y:S01]  /*10930*/  LDL.LU.64 R18, [R1+0x1878] ;  /* 0x0018780001127983 */ /* 0x000ea20000300a00 */
[----:B------:R-:W2:Y:S02]  /*10940*/  LDL.LU.64 R10, [R1+0x1870] ;  /* 0x00187000010a7983 */ /* 0x000ea40000300a00 */
[----:B------:R-:W2:Y:S11]  /*10950*/  LDL.LU.64 R8, [R1+0x1868] ;  /* 0x0018680001087983 */ /* 0x000eb60000300a00 */
[----:B------:R-:W-:Y:S08]  /*10960*/  @!UPT UIADD3 URZ, URZ, URZ, URZ ;  /* 0x0000003f3f3ff290 */ /* 0x000ff0000fffe03f */
[----:B------:R-:W-:Y:S01]  /*10970*/  STL.64 [R1+0x1b0], R20 ;  /* 0x0001b01401007387 */ /* 0x000fe20000100a00 */
[----:B------:R-:W-:Y:S01]  /*10980*/  STL.64 [R1+0x1b8], R22 ;  /* 0x0001b81601007387 */ /* 0x000fe20000100a00 */
[C---:B--2---:R-:W-:Y:S02]  /*10990*/  HMMA.16816.F32.BF16 R16, R8.reuse, R18, R24 ;  /* 0x000000120810723c */ /* 0x044fe40000041818 */
[----:B------:R-:W2:Y:S01]  /*109a0*/  LDL.LU.64 R26, [R1+0x1860] ;  /* 0x00186000011a7983 */ /* 0x000ea20000300a00 */
[----:B------:R-:W2:Y:S11]  /*109b0*/  LDL.LU.64 R24, [R1+0x1858] ;  /* 0x0018580001187983 */ /* 0x000eb60000300a00 */
[----:B------:R-:W-:Y:S09]  /*109c0*/  @!UPT UIADD3 URZ, URZ, URZ, URZ ;  /* 0x0000003f3f3ff290 */ /* 0x000ff2000fffe03f */
[----:B------:R-:W-:Y:S01]  /*109d0*/  STL.64 [R1+0x1a0], R16 ;  /* 0x0001a01001007387 */ /* 0x000fe20000100a00 */
[----:B------:R0:W-:Y:S03]  /*109e0*/  STL.64 [R1+0x1a8], R18 ;  /* 0x0001a81201007387 */ /* 0x0001e60000100a00 */
[----:B0-----:R-:W2:Y:S02]  /*109f0*/  LDL.LU.64 R18, [R1+0x1850] ;  /* 0x0018500001127983 */ /* 0x001ea40000300a00 */
[C---:B--2---:R-:W-:Y:S02]  /*10a00*/  HMMA.16816.F32.BF16 R16, R8.reuse, R18, R24 ;  /* 0x000000120810723c */ /* 0x044fe40000041818 */
[----:B------:R-:W2:Y:S11]  /*10a10*/  LDL.LU.64 R26, [R1+0x1848] ;  /* 0x00184800011a7983 */ /* 0x000eb60000300a00 */
[----:B------:R-:W-:Y:S10]  /*10a20*/  @!UPT UIADD3 URZ, URZ, URZ, URZ ;  /* 0x0000003f3f3ff290 */ /* 0x000ff4000fffe03f */
[----:B------:R-:W-:Y:S01]  /*10a30*/  STL.64 [R1+0x180], R16 ;  /* 0x0001801001007387 */ /* 0x000fe20000100a00 */
[----:B------:R0:W-:Y:S03]  /*10a40*/  STL.64 [R1+0x188], R18 ;  /* 0x0001881201007387 */ /* 0x0001e60000100a00 */
[----:B0-----:R-:W2:Y:S01]  /*10a50*/  LDL.LU.64 R18, [R1+0x1840] ;  /* 0x0018400001127983 */ /* 0x001ea20000300a00 */
[----:B------:R-:W2:Y:S02]  /*10a60*/  LDL.LU.64 R16, [R1+0x1838] ;  /* 0x0018380001107983 */ /* 0x000ea40000300a00 */
[----:B--2---:R-:W-:Y:S01]  /*10a70*/  HMMA.16816.F32.BF16 R24, R8, R26, R16 ;  /* 0x0000001a0818723c */ /* 0x004fe20000041810 */
[----:B------:R-:W2:Y:S01]  /*10a80*/  LDL.LU.64 R18, [R1+0x1830] ;  /* 0x0018300001127983 */ /* 0x000ea20000300a00 */
[----:B------:R-:W2:Y:S11]  /*10a90*/  LDL.LU.64 R16, [R1+0x1828] ;  /* 0x0018280001107983 */ /* 0x000eb60000300a00 */
[----:B------:R-:W-:Y:S10]  /*10aa0*/  @!UPT UIADD3 URZ, URZ, URZ, URZ ;  /* 0x0000003f3f3ff290 */ /* 0x000ff4000fffe03f */
[----:B------:R-:W-:Y:S01]  /*10ab0*/  STL.64 [R1+0x170], R24 ;  /* 0x0001701801007387 */ /* 0x000fe20000100a00 */
[----:B------:R0:W-:Y:S03]  /*10ac0*/  STL.64 [R1+0x178], R26 ;  /* 0x0001781a01007387 */ /* 0x0001e60000100a00 */
[----:B0-----:R-:W3:Y:S01]  /*10ad0*/  LDL.LU.64 R26, [R1+0x1820] ;  /* 0x00182000011a7983 */ /* 0x001ee20000300a00 */
[----:B------:R-:W3:Y:S02]  /*10ae0*/  LDL.LU.64 R24, [R1+0x1818] ;  /* 0x0018180001187983 */ /* 0x000ee40000300a00 */
[----:B------:R-:W-:Y:S02]  /*10af0*/  IMAD.MOV.U32 R22, RZ, RZ, R6 ;  /* 0x000000ffff167224 */ /* 0x000fe400078e0006 */
[----:B------:R-:W-:-:S07]  /*10b00*/  IMAD.MOV.U32 R23, RZ, RZ, R5 ;  /* 0x000000ffff177224 */ /* 0x000fce00078e0005 */
[----:B---3--:R-:W-:Y:S07]  /*10b10*/  HMMA.16816.F32.BF16 R20, R8, R22, R24 ;  /* 0x000000160814723c */ /* 0x008fee0000041818 */
[----:B------:R-:W-:Y:S02]  /*10b20*/  IMAD.MOV.U32 R26, RZ, RZ, R4 ;  /* 0x000000ffff1a7224 */ /* 0x000fe400078e0004 */
[----:B------:R-:W-:Y:S11]  /*10b30*/  IMAD.MOV.U32 R27, RZ, RZ, R0 ;  /* 0x000000ffff1b7224 */ /* 0x000ff600078e0000 */
[----:B------:R-:W-:Y:S03]  /*10b40*/  @!UPT UIADD3 URZ, URZ, URZ, URZ ;  /* 0x0000003f3f3ff290 */ /* 0x000fe6000fffe03f */
[----:B------:R0:W-:Y:S01]  /*10b50*/  STL.64 [R1+0x150], R20 ;  /* 0x0001501401007387 */ /* 0x0001e20000100a00 */
[----:B------:R1:W-:Y:S02]  /*10b60*/  STL.64 [R1+0x158], R22 ;  /* 0x0001581601007387 */ /* 0x0003e40000100a00 */
[----:B------:R-:W-:Y:S02]  /*10b70*/  STL.64 [R1+0x1808], R26 ;  /* 0x0018081a01007387 */ /* 0x000fe40000100a00 */
[----:B------:R-:W3:Y:S01]  /*10b80*/  LDL R0, [R1+0x8f8] ;  /* 0x0008f80001007983 */ /* 0x000ee20000100800 */
[----:B0-----:R-:W4:Y:S01]  /*10b90*/  LDL.LU R20, [R1+0x220] ;  /* 0x0002200001147983 */ /* 0x001f220000300800 */
[----:B------:R-:W4:Y:S02]  /*10ba0*/  LDL.LU R21, [R1+0x224] ;  /* 0x0002240001157983 */ /* 0x000f240000300800 */
[----:B-1----:R-:W4:Y:S02]  /*10bb0*/  LDL.LU R22, [R1+0x228] ;  /* 0x0002280001167983 */ /* 0x002f240000300800 */
[----:B------:R-:W-:-:S02]  /*10bc0*/  IMAD.MOV.U32 R23, RZ, RZ, R28 ;  /* 0x000000ffff177224 */ /* 0x000fc400078e001c */
[----:B------:R-:W4:Y:S01]  /*10bd0*/  LDL.LU R28, [R1+0x1810] ;  /* 0x00181000011c7983 */ /* 0x000f220000300800 */
[----:B--2---:R-:W-:Y:S03]  /*10be0*/  HMMA.16816.F32.BF16 R16, R8, R14, R16 ;  /* 0x0000000e0810723c */ /* 0x004fe60000041810 */
[----:B---3--:R-:W-:Y:S04]  /*10bf0*/  LDSM.16.M88.4 R24, [R0+0x20000] ;  /* 0x020000000018783b */ /* 0x008fe80000000200 */
[----:B----4-:R-:W0:Y:S04]  /*10c00*/  LDSM.16.MT88.4 R12, [R28+0x4300] ;  /* 0x004300001c0c783b */ /* 0x010e280000004200 */
[----:B------:R-:W-:Y:S01]  /*10c10*/  STL.64 [R1+0x1800], R22 ;  /* 0x0018001601007387 */ /* 0x000fe20000100a00 */
[----:B------:R1:W-:Y:S03]  /*10c20*/  STL.64 [R1+0x17f8], R20 ;  /* 0x0017f81401007387 */ /* 0x0003e60000100a00 */
[----:B------:R-:W-:Y:S04]  /*10c30*/  LDSM.16.MT88.4 R4, [R28+0x4200] ;  /* 0x004200001c04783b */ /* 0x000fe80000004200 */
[----:B-1----:R-:W2:Y:S01]  /*10c40*/  LDL.LU R20, [R1+0x190] ;  /* 0x0001900001147983 */ /* 0x002ea20000300800 */
[----:B------:R-:W2:Y:S02]  /*10c50*/  LDL.LU R21, [R1+0x194] ;  /* 0x0001940001157983 */ /* 0x000ea40000300800 */
[----:B------:R-:W2:Y:S02]  /*10c60*/  LDL.LU R22, [R1+0x198] ;  /* 0x0001980001167983 */ /* 0x000ea40000300800 */
[----:B------:R-:W2:Y:S01]  /*10c70*/  LDL.LU R23, [R1+0x19c] ;  /* 0x00019c0001177983 */ /* 0x000ea20000300800 */
[----:B0-----:R0:W-:Y:S01]  /*10c80*/  STL.64 [R1+0x1768], R14 ;  /* 0x0017680e01007387 */ /* 0x0011e20000100a00 */
[----:B------:R-:W-:Y:S02]  /*10c90*/  STL.64 [R1+0x140], R16 ;  /* 0x0001401001007387 */ /* 0x000fe40000100a00 */
[----:B------:R-:W-:Y:S02]  /*10ca0*/  STL.64 [R1+0x148], R18 ;  /* 0x0001481201007387 */ /* 0x000fe40000100a00 */
[----:B------:R-:W1:Y:S04]  /*10cb0*/  LDSM.16.MT88.4 R16, [R28+0x8000] ;  /* 0x008000001c10783b */ /* 0x000e680000004200 */
[----:B------:R-:W-:Y:S04]  /*10cc0*/  STL.64 [R1+0x1760], R12 ;  /* 0x0017600c01007387 */ /* 0x000fe80000100a00 */
[----:B0-----:R-:W3:Y:S04]  /*10cd0*/  LDL.LU.64 R14, [R1+0x38] ;  /* 0x00003800010e7983 */ /* 0x001ee80000300a00 */
[----:B-1----:R-:W-:Y:S01]  /*10ce0*/  STL.64 [R1+0x16c8], R18 ;  /* 0x0016c81201007387 */ /* 0x002fe20000100a00 */
[----:B------:R-:W-:Y:S02]  /*10cf0*/  STL.64 [R1+0x16c0], R16 ;  /* 0x0016c01001007387 */ /* 0x000fe40000100a00 */
[----:B------:R-:W-:Y:S02]  /*10d00*/  STL.64 [R1+0x20], R24 ;  /* 0x0000201801007387 */ /* 0x000fe40000100a00 */
[----:B------:R0:W-:Y:S02]  /*10d10*/  STL.64 [R1+0x28], R26 ;  /* 0x0000281a01007387 */ /* 0x0001e40000100a00 */
[----:B0-----:R-:W2:Y:S01]  /*10d20*/  LDL.LU.64 R26, [R1+0x1808] ;  /* 0x00180800011a7983 */ /* 0x001ea20000300a00 */
[----:B------:R-:W-:-:S02]  /*10d30*/  IMAD.MOV.U32 R17, RZ, RZ, R24 ;  /* 0x000000ffff117224 */ /* 0x000fc400078e0018 */
[----:B------:R-:W-:Y:S02]  /*10d40*/  IMAD.MOV.U32 R16, RZ, RZ, R25 ;  /* 0x000000ffff107224 */ /* 0x000fe400078e0019 */
[----:B------:R-:W-:Y:S02]  /*10d50*/  IMAD.MOV.U32 R18, RZ, RZ, R3 ;  /* 0x000000ffff127224 */ /* 0x000fe400078e0003 */
[----:B------:R-:W-:Y:S01]  /*10d60*/  IMAD.MOV.U32 R19, RZ, RZ, R2 ;  /* 0x000000ffff137224 */ /* 0x000fe200078e0002 */
[----:B--2---:R-:W-:Y:S01]  /*10d70*/  HMMA.16816.F32.BF16 R20, R8, R26, R20 ;  /* 0x0000001a0814723c */ /* 0x004fe20000041814 */
[----:B------:R-:W0:Y:S11]  /*10d80*/  LDSM.16.M88.4 R24, [R0+0x21000] ;  /* 0x021000000018783b */ /* 0x000e360000000200 */
[----:B------:R-:W-:Y:S11]  /*10d90*/  @!UPT UIADD3 URZ, URZ, URZ, URZ ;  /* 0x0000003f3f3ff290 */ /* 0x000ff6000fffe03f */
[----:B------:R-:W-:Y:S01]  /*10da0*/  STL.64 [R1+0x130], R20 ;  /* 0x0001301401007387 */ /* 0x000fe20000100a00 */
[----:B------:R-:W-:Y:S02]  /*10db0*/  STL.64 [R1+0x138], R22 ;  /* 0x0001381601007387 */ /* 0x000fe40000100a00 */
[----:B------:R-:W-:Y:S01]  /*10dc0*/  LDSM.16.M88.4 R20, [R0+0x22000] ;  /* 0x022000000014783b */ /* 0x000fe20000000200 */
[----:B0-----:R-:W-:Y:S03]  /*10dd0*/  STL.64 [R1+0x10], R24 ;  /* 0x0000101801007387 */ /* 0x001fe60000100a00 */
[----:B------:R-:W-:Y:S02]  /*10de0*/  STL.64 [R1+0x18], R26 ;  /* 0x0000181a01007387 */ /* 0x000fe40000100a00 */
[----:B------:R-:W0:Y:S02]  /*10df0*/  LDSM.16.M88.4 R24, [R0+0x23000] ;  /* 0x023000000018783b */ /* 0x000e240000000200 */
[----:B0-----:R-:W-:Y:S02]  /*10e00*/  STL [R1+0x1484], R26 ;  /* 0x0014841a01007387 */ /* 0x001fe40000100800 */
[----:B------:R-:W-:Y:S02]  /*10e10*/  STL.64 [R1], R20 ;  /* 0x0000001401007387 */ /* 0x000fe40000100a00 */
[----:B------:R-:W-:Y:S02]  /*10e20*/  STL.64 [R1+0x8], R22 ;  /* 0x0000081601007387 */ /* 0x000fe40000100a00 */
[----:B------:R-:W0:Y:S04]  /*10e30*/  LDSM.16.M88.4 R20, [R0+0x24000] ;  /* 0x024000000014783b */ /* 0x000e280000000200 */
[----:B------:R-:W-:Y:S01]  /*10e40*/  STL [R1+0x1480], R27 ;  /* 0x0014801b01007387 */ /* 0x000fe20000100800 */
[----:B------:R1:W-:Y:S03]  /*10e50*/  STL.64 [R1+0x17f0], R24 ;  /* 0x0017f01801007387 */ /* 0x0003e60000100a00 */
[----:B-1----:R-:W3:Y:S01]  /*10e60*/  LDL.LU R24, [R1+0x250] ;  /* 0x0002500001187983 */ /* 0x002ee20000300800 */
[----:B------:R-:W3:Y:S02]  /*10e70*/  LDL.LU R25, [R1+0x254] ;  /* 0x0002540001197983 */ /* 0x000ee40000300800 */
[----:B------:R-:W3:Y:S01]  /*10e80*/  LDL.LU R26, [R1+0x258] ;  /* 0x00025800011a7983 */ /* 0x000ee20000300800 */
[----:B0-----:R-:W-:Y:S01]  /*10e90*/  STL.64 [R1+0xc0], R20 ;  /* 0x0000c01401007387 */ /* 0x001fe20000100a00 */
[----:B------:R-:W-:Y:S02]  /*10ea0*/  STL.64 [R1+0xc8], R22 ;  /* 0x0000c81601007387 */ /* 0x000fe40000100a00 */
[----:B------:R-:W0:Y:S02]  /*10eb0*/  LDSM.16.M88.4 R20, [R0+0x25000] ;  /* 0x025000000014783b */ /* 0x000e240000000200 */
[----:B0-----:R-:W-:Y:S02]  /*10ec0*/  STL.64 [R1+0xb0], R20 ;  /* 0x0000b01401007387 */ /* 0x001fe40000100a00 */
[----:B------:R-:W-:Y:S02]  /*10ed0*/  STL.64 [R1+0xb8], R22 ;  /* 0x0000b81601007387 */ /* 0x000fe40000100a00 */
[----:B------:R-:W0:Y:S02]  /*10ee0*/  LDSM.16.M88.4 R20, [R0+0x26000] ;  /* 0x026000000014783b */ /* 0x000e240000000200 */
[----:B0-----:R-:W-:Y:S02]  /*10ef0*/  STL.64 [R1+0xe0], R20 ;  /* 0x0000e01401007387 */ /* 0x001fe40000100a00 */
[----:B------:R-:W-:Y:S02]  /*10f00*/  STL.64 [R1+0xe8], R22 ;  /* 0x0000e81601007387 */ /* 0x000fe40000100a00 */
[----:B------:R-:W0:Y:S02]  /*10f10*/  LDSM.16.M88.4 R20, [R0+0x27000] ;  /* 0x027000000014783b */ /* 0x000e240000000200 */
[----:B0-----:R-:W-:Y:S02]  /*10f20*/  STL.64 [R1+0x100], R20 ;  /* 0x0001001401007387 */ /* 0x001fe40000100a00 */
[----:B------:R0:W-:Y:S02]  /*10f30*/  STL.64 [R1+0x108], R22 ;  /* 0x0001081601007387 */ /* 0x0001e40000100a00 */
[----:B------:R-:W-:-:S02]  /*10f40*/  IMAD.MOV.U32 R2, RZ, RZ, R20 ;  /* 0x000000ffff027224 */ /* 0x000fc400078e0014 */
[----:B------:R-:W-:Y:S01]  /*10f50*/  IMAD.MOV.U32 R3, RZ, RZ, R21 ;  /* 0x000000ffff037224 */ /* 0x000fe200078e0015 */
[----:B0-----:R-:W2:Y:S01]  /*10f60*/  LDL.LU.64 R22, [R1+0x1800] ;  /* 0x0018000001167983 */ /* 0x001ea20000300a00 */
[----:B------:R-:W2:Y:S02]  /*10f70*/  LDL.LU.64 R20, [R1+0x17f8] ;  /* 0x0017f80001147983 */ /* 0x000ea40000300a00 */
[----:B------:R-:W-:Y:S01]  /*10f80*/  IMAD.MOV.U32 R27, RZ, RZ, R29 ;  /* 0x000000ffff1b7224 */ /* 0x000fe200078e001d */
[C---:B--2---:R-:W-:Y:S08]  /*10f90*/  HMMA.16816.F32.BF16 R20, R8.reuse, R18, R20 ;  /* 0x000000120814723c */ /* 0x044ff00000041814 */
[----:B---3--:R-:W-:Y:S11]  /*10fa0*/  HMMA.16816.F32.BF16 R8, R8, R14, R24 ;  /* 0x0000000e0808723c */ /* 0x008ff60000041818 */
[----:B------:R-:W-:Y:S04]  /*10fb0*/  @!UPT UIADD3 URZ, URZ, URZ, URZ ;  /* 0x0000003f3f3ff290 */ /* 0x000fe8000fffe03f */
[----:B------:R-:W-:Y:S01]  /*10fc0*/  STL.64 [R1+0x120], R20 ;  /* 0x0001201401007387 */ /* 0x000fe20000100a00 */
[----:B------:R-:W-:Y:S02]  /*10fd0*/  IMAD.MOV.U32 R29, RZ, RZ, R22 ;  /* 0x000000ffff1d7224 */ /* 0x000fe400078e0016 */
[----:B------:R-:W-:Y:S02]  /*10fe0*/  IMAD.MOV.U32 R0, RZ, RZ, R23 ;  /* 0x000000ffff007224 */ /* 0x000fe400078e0017 */
[----:B------:R-:W0:Y:S01]  /*10ff0*/  LDSM.16.MT88.4 R20, [R28+0x8100] ;  /* 0x008100001c14783b */ /* 0x000e220000004200 */
[----:B------:R-:W-:Y:S02]  /*11000*/  STL.64 [R1+0x1790], R18 ;  /* 0x0017901201007387 */ /* 0x000fe40000100a00 */
[----:B------:R1:W-:Y:S02]  /*11010*/  STL.64 [R1+0x1788], R16 ;  /* 0x0017881001007387 */ /* 0x0003e40000100a00 */
[----:B------:R-:W-:Y:S01]  /*11020*/  STL [R1+0x1684], R0 ;  /* 0x0016840001007387 */ /* 0x000fe20000100800 */
[----:B------:R-:W-:Y:S04]  /*11030*/  STL [R1+0x1680], R29 ;  /* 0x0016801d01007387 */ /* 0x000fe80000100800 */
[----:B0-----:R-:W-:Y:S01]  /*11040*/  STL.64 [R1+0x1658], R22 ;  /* 0x0016581601007387 */ /* 0x001fe20000100a00 */
[----:B------:R0:W-:Y:S02]  /*11050*/  STL.64 [R1+0x1650], R20 ;  /* 0x0016501401007387 */ /* 0x0001e40000100a00 */
[----:B------:R-:W2:Y:S02]  /*11060*/  LDL.LU.64 R26, [R1+0xa8] ;  /* 0x0000a800011a7983 */ /* 0x000ea40000300a00 */
[----:B-1----:R-:W3:Y:S01]  /*11070*/  LDL.LU R16, [R1+0x2e0] ;  /* 0x0002e00001107983 */ /* 0x002ee20000300800 */
[----:B------:R-:W-:Y:S01]  /*11080*/  STL.64 [R1+0x110], R8 ;  /* 0x0001100801007387 */ /* 0x000fe20000100a00 */
[----:B------:R-:W-:Y:S02]  /*11090*/  STL.64 [R1+0x118], R10 ;  /* 0x0001180a01007387 */ /* 0x000fe40000100a00 */
[----:B------:R-:W3:Y:S02]  /*110a0*/  LDL.LU R17, [R1+0x2e4] ;  /* 0x0002e40001117983 */ /* 0x000ee40000300800 */
[----:B------:R-:W4:Y:S01]  /*110b0*/  LDL.LU R18, [R1+0x2e8] ;  /* 0x0002e80001127983 */ /* 0x000f220000300800 */
[----:B------:R-:W4:Y:S04]  /*110c0*/  LDL.LU R19, [R1+0x2ec] ;  /* 0x0002ec0001137983 */ /* 0x000f280000300800 */
[----:B------:R-:W1:Y:S04]  /*110d0*/  LDSM.16.MT88.4 R8, [R28+0x8200] ;  /* 0x008200001c08783b */ /* 0x000e680000004200 */
[----:B0-----:R-:W2:Y:S01]  /*110e0*/  LDL.LU R20, [R1+0x290] ;  /* 0x0002900001147983 */ /* 0x001ea20000300800 */
[----:B------:R-:W2:Y:S02]  /*110f0*/  LDL.LU R21, [R1+0x294] ;  /* 0x0002940001157983 */ /* 0x000ea40000300800 */
[----:B------:R-:W2:Y:S02]  /*11100*/  LDL.LU R22, [R1+0x298] ;  /* 0x0002980001167983 */ /* 0x000ea40000300800 */
[----:B------:R-:W2:Y:S02]  /*11110*/  LDL.LU R23, [R1+0x29c] ;  /* 0x00029c0001177983 */ /* 0x000ea40000300800 */
[----:B--2---:R0:W-:Y:S01]  /*11120*/  STL.64 [R1+0x17d0], R22 ;  /* 0x0017d01601007387 */ /* 0x0041e20000100a00 */
[----:B------:R2:W-:Y:S03]  /*11130*/  STL.64 [R1+0x17c8], R20 ;  /* 0x0017c81401007387 */ /* 0x0005e60000100a00 */
[----:B0-----:R-:W2:Y:S04]  /*11140*/  LDL.LU.64 R22, [R1+0x88] ;  /* 0x0000880001167983 */ /* 0x001ea80000300a00 */
[----:B--2---:R0:W-:Y:S01]  /*11150*/  STL.64 [R1+0x17d8], R22 ;  /* 0x0017d81601007387 */ /* 0x0041e20000100a00 */
[----:B------:R-:W2:Y:S02]  /*11160*/  LDL.LU R20, [R1+0x270] ;  /* 0x0002700001147983 */ /* 0x000ea40000300800 */
[----:B------:R-:W2:Y:S01]  /*11170*/  LDL.LU R21, [R1+0x274] ;  /* 0x0002740001157983 */ /* 0x000ea20000300800 */
[----:B0-----:R-:W2:Y:S01]  /*11180*/  LDL.LU R22, [R1+0x278] ;  /* 0x0002780001167983 */ /* 0x001ea20000300800 */
[----:B------:R-:W2:Y:S02]  /*11190*/  LDL.LU R23, [R1+0x27c] ;  /* 0x00027c0001177983 */ /* 0x000ea40000300800 */
[----:B----4-:R0:W-:Y:S02]  /*111a0*/  STL.64 [R1+0x17a0], R18 ;  /* 0x0017a01201007387 */ /* 0x0101e40000100a00 */
[----:B---3--:R3:W-:Y:S01]  /*111b0*/  STL.64 [R1+0x1798], R16 ;  /* 0x0017981001007387 */ /* 0x0087e20000100a00 */
[----:B0-----:R-:W4:Y:S04]  /*111c0*/  LDL.LU.64 R18, [R1+0x68] ;  /* 0x0000680001127983 */ /* 0x001f280000300a00 */
[----:B----4-:R0:W-:Y:S01]  /*111d0*/  STL.64 [R1+0x17b0], R18 ;  /* 0x0017b01201007387 */ /* 0x0101e20000100a00 */
[----:B---3--:R-:W3:Y:S02]  /*111e0*/  LDL.LU R16, [R1+0x280] ;  /* 0x0002800001107983 */ /* 0x008ee40000300800 */
[----:B------:R-:W3:Y:S01]  /*111f0*/  LDL.LU R17, [R1+0x284] ;  /* 0x0002840001117983 */ /* 0x000ee20000300800 */
[----:B0-----:R-:W4:Y:S01]  /*11200*/  LDL.LU R18, [R1+0x288] ;  /* 0x0002880001127983 */ /* 0x001f220000300800 */
[----:B------:R-:W4:Y:S03]  /*11210*/  LDL.LU R19, [R1+0x28c] ;  /* 0x00028c0001137983 */ /* 0x000f260000300800 */
[----:B----4-:R0:W-:Y:S01]  /*11220*/  STL.64 [R1+0x17e8], R18 ;  /* 0x0017e81201007387 */ /* 0x0101e20000100a00 */
[----:B---3--:R-:W-:Y:S03]  /*11230*/  STL.64 [R1+0x17e0], R16 ;  /* 0x0017e01001007387 */ /* 0x008fe60000100a00 */
[----:B0-----:R-:W2:Y:S01]  /*11240*/  LDL.LU.64 R18, [R1+0x98] ;  /* 0x0000980001127983 */ /* 0x001ea20000300a00 */
[----:B------:R0:W-:Y:S02]  /*11250*/  STL.64 [R1+0x1778], R14 ;  /* 0x0017780e01007387 */ /* 0x0001e40000100a00 */
[----:B------:R-:W3:Y:S02]  /*11260*/  LDL.LU R12, [R1+0x260] ;  /* 0x00026000010c7983 */ /* 0x000ee40000300800 */
[----:B------:R-:W3:Y:S01]  /*11270*/  LDL.LU R13, [R1+0x264] ;  /* 0x00026400010d7983 */ /* 0x000ee20000300800 */
[----:B0-----:R-:W3:Y:S01]  /*11280*/  LDL.LU R14, [R1+0x268] ;  /* 0x00026800010e7983 */ /* 0x001ee20000300800 */
[----:B------:R-:W3:Y:S02]  /*11290*/  LDL.LU R15, [R1+0x26c] ;  /* 0x00026c00010f7983 */ /* 0x000ee40000300800 */
[----:B------:R-:W-:Y:S02]  /*112a0*/  STL [R1+0x1600], R28 ;  /* 0x0016001c01007387 */ /* 0x000fe40000100800 */
[----:B-1----:R0:W-:Y:S01]  /*112b0*/  STL.64 [R1+0x15d0], R10 ;  /* 0x0015d00a01007387 */ /* 0x0021e20000100a00 */
[----:B------:R1:W-:Y:S01]  /*112c0*/  STL.64 [R1+0x15c8], R8 ;  /* 0x0015c80801007387 */ /* 0x0003e20000100a00 */
[----:B------:R-:W4:Y:S02]  /*112d0*/  LDL.LU.64 R24, [R1+0x17f0] ;  /* 0x0017f00001187983 */ /* 0x000f240000300a00 */
[----:B0-----:R-:W-:-:S02]  /*112e0*/  IMAD.MOV.U32 R11, RZ, RZ, R26 ;  /* 0x000000ffff0b7224 */ /* 0x001fc400078e001a */
[----:B------:R-:W-:Y:S01]  /*112f0*/  IMAD.MOV.U32 R10, RZ, RZ, R27 ;  /* 0x000000ffff0a7224 */ /* 0x000fe200078e001b */
[C---:B---3--:R-:W-:Y:S11]  /*11300*/  HMMA.16816.F32.BF16 R12, R4.reuse, R26, R12 ;  /* 0x0000001a040c723c */ /* 0x048ff6000004180c */
[----:B------:R-:W-:Y:S11]  /*11310*/  @!UPT UIADD3 URZ, URZ, URZ, URZ ;  /* 0x0000003f3f3ff290 */ /* 0x000ff6000fffe03f */
[----:B------:R-:W-:Y:S01]  /*11320*/  @!UPT UIADD3 URZ, URZ, URZ, URZ ;  /* 0x0000003f3f3ff290 */ /* 0x000fe2000fffe03f */
[----:B------:R-:W-:Y:S01]  /*11330*/  STL.64 [R1+0xf0], R12 ;  /* 0x0000f00c01007387 */ /* 0x000fe20000100a00 */
[----:B------:R0:W-:Y:S02]  /*11340*/  STL.64 [R1+0x17a8], R10 ;  /* 0x0017a80a01007387 */ /* 0x0001e40000100a00 */
[----:B-1----:R-:W3:Y:S02]  /*11350*/  LDL.LU R8, [R1+0x2a0] ;  /* 0x0002a00001087983 */ /* 0x002ee40000300800 */
[----:B------:R-:W3:Y:S01]  /*11360*/  LDL.LU R9, [R1+0x2a4] ;  /* 0x0002a40001097983 */ /* 0x000ee20000300800 */
[----:B0-----:R-:W3:Y:S01]  /*11370*/  LDL.LU R10, [R1+0x2a8] ;  /* 0x0002a800010a7983 */ /* 0x001ee20000300800 */
[----:B------:R-:W3:Y:S01]  /*11380*/  LDL.LU R11, [R1+0x2ac] ;  /* 0x0002ac00010b7983 */ /* 0x000ee20000300800 */
[----:B--2---:R-:W-:Y:S01]  /*11390*/  HMMA.16816.F32.BF16 R20, R4, R18, R20 ;  /* 0x000000120414723c */ /* 0x004fe20000041814 */
[----:B------:R-:W-:Y:S02]  /*113a0*/  IMAD.MOV.U32 R26, RZ, RZ, R15 ;  /* 0x000000ffff1a7224 */ /* 0x000fe400078e000f */
[----:B------:R-:W-:-:S02]  /*113b0*/  IMAD.MOV.U32 R27, RZ, RZ, R14 ;  /* 0x000000ffff1b7224 */ /* 0x000fc400078e000e */
[----:B------:R-:W-:Y:S02]  /*113c0*/  IMAD.MOV.U32 R13, RZ, RZ, R18 ;  /* 0x000000ffff0d7224 */ /* 0x000fe400078e0012 */
[----:B------:R-:W-:Y:S11]  /*113d0*/  IMAD.MOV.U32 R12, RZ, RZ, R19 ;  /* 0x000000ffff0c7224 */ /* 0x000ff600078e0013 */
[----:B------:R-:W-:Y:S06]  /*113e0*/  @!UPT UIADD3 URZ, URZ, URZ, URZ ;  /* 0x0000003f3f3ff290 */ /* 0x000fec000fffe03f */
[----:B------:R-:W-:Y:S01]  /*113f0*/  IMAD.MOV.U32 R28, RZ, RZ, R23 ;  /* 0x000000ffff1c7224 */ /* 0x000fe200078e0017 */
[----:B---3--:R0:W-:Y:S01]  /*11400*/  STL.64 [R1+0x17c0], R10 ;  /* 0x0017c00a01007387 */ /* 0x0081e20000100a00 */
[----:B------:R-:W-:Y:S03]  /*11410*/  STL.64 [R1+0x17b8], R8 ;  /* 0x0017b80801007387 */ /* 0x000fe60000100a00 */
[----:B0-----:R-:W2:Y:S01]  /*11420*/  LDL.LU.64 R10, [R1+0x78] ;  /* 0x00007800010a7983 */ /* 0x001ea20000300a00 */
[----:B------:R-:W-:Y:S02]  /*11430*/  STL [R1+0x1608], R26 ;  /* 0x0016081a01007387 */ /* 0x000fe40000100800 */
[----:B------:R-:W-:Y:S02]  /*11440*/  STL [R1+0x1604], R27 ;  /* 0x0016041b01007387 */ /* 0x000fe40000100800 */
[----:B------:R-:W3:Y:S01]  /*11450*/  LDL.LU.64 R18, [R1+0x17e8] ;  /* 0x0017e80001127983 */ /* 0x000ee20000300a00 */
[----:B------:R-:W3:Y:S01]  /*11460*/  LDL.LU.64 R16, [R1+0x17e0] ;  /* 0x0017e00001107983 */ /* 0x000ee20000300a00 */
[----:B------:R-:W-:Y:S02]  /*11470*/  STL.64 [R1+0xd0], R20 ;  /* 0x0000d01401007387 */ /* 0x000fe40000100a00 */
[----:B------:R0:W-:Y:S02]  /*11480*/  STL [R1+0xd8], R22 ;  /* 0x0000d81601007387 */ /* 0x0001e40000100800 */
[----:B0-----:R-:W3:Y:S01]  /*11490*/  LDL.LU.64 R22, [R1+0x17d8] ;  /* 0x0017d80001167983 */ /* 0x001ee20000300a00 */
[----:B------:R-:W-:Y:S01]  /*114a0*/  STL [R1+0x1688], R28 ;  /* 0x0016881c01007387 */ /* 0x000fe20000100800 */
[----:B---3--:R-:W-:Y:S01]  /*114b0*/  HMMA.16816.F32.BF16 R16, R4, R22, R16 ;  /* 0x000000160410723c */ /* 0x008fe20000041810 */
[----:B------:R-:W-:-:S02]  /*114c0*/  IMAD.MOV.U32 R15, RZ, RZ, R22 ;  /* 0x000000ffff0f7224 */ /* 0x000fc400078e0016 */
[----:B------:R-:W-:Y:S02]  /*114d0*/  IMAD.MOV.U32 R14, RZ, RZ, R23 ;  /* 0x000000ffff0e7224 */ /* 0x000fe400078e0017 */
[----:B------:R-:W2:Y:S01]  /*114e0*/  LDL.LU.64 R22, [R1+0x17d0] ;  /* 0x0017d00001167983 */ /* 0x000ea20000300a00 */
[----:B------:R-:W2:Y:S11]  /*114f0*/  LDL.LU.64 R20, [R1+0x17c8] ;  /* 0x0017c80001147983 */ /* 0x000eb60000300a00 */
[----:B------:R-:W-:Y:S06]  /*11500*/  @!UPT UIADD3 URZ, URZ, URZ, URZ ;  /* 0x0000003f3f3ff290 */ /* 0x000fec000fffe03f */
[----:B------:R-:W-:Y:S01]  /*11510*/  STL.64 [R1+0x160], R16 ;  /* 0x0001601001007387 */ /* 0x000fe20000100a00 */
[----:B------:R-:W-:Y:S02]  /*11520*/  IMAD.MOV.U32 R26, RZ, RZ, R18 ;  /* 0x000000ffff1a7224 */ /* 0x000fe400078e0012 */
[----:B------:R-:W-:-:S05]  /*11530*/  IMAD.MOV.U32 R27, RZ, RZ, R19 ;  /* 0x000000ffff1b7224 */ /* 0x000fca00078e0013 */
[----:B------:R0:W-:Y:S01]  /*11540*/  STL.64 [R1+0x16a0], R26 ;  /* 0x0016a01a01007387 */ /* 0x0001e20000100a00 */
[----:B----4-:R-:W-:Y:S03]  /*11550*/  STL.64 [R1+0x1698], R24 ;  /* 0x0016981801007387 */ /* 0x010fe60000100a00 */
[----:B0-----:R-:W3:Y:S01]  /*11560*/  LDL.LU R26, [R1+0x58] ;  /* 0x00005800011a7983 */ /* 0x001ee20000300800 */
[----:B------:R-:W3:Y:S01]  /*11570*/  LDL.LU R27, [R1+0x5c] ;  /* 0x00005c00011b7983 */ /* 0x000ee20000300800 */
[----:B--2---:R-:W-:Y:S07]  /*11580*/  HMMA.16816.F32.BF16 R16, R4, R10, R20 ;  /* 0x0000000a0410723c */ /* 0x004fee0000041814 */
[----:B------:R-:W-:-:S02]  /*11590*/  IMAD.MOV.U32 R21, RZ, RZ, R10 ;  /* 0x000000ffff157224 */ /* 0x000fc400078e000a */
[----:B------:R-:W-:Y:S02]  /*115a0*/  IMAD.MOV.U32 R20, RZ, RZ, R11 ;  /* 0x000000ffff147224 */ /* 0x000fe400078e000b */
[----:B------:R-:W2:Y:S01]  /*115b0*/  LDL.LU.64 R10, [R1+0x17c0] ;  /* 0x0017c000010a7983 */ /* 0x000ea20000300a00 */
[----:B------:R-:W2:Y:S11]  /*115c0*/  LDL.LU.64 R8, [R1+0x17b8] ;  /* 0x0017b80001087983 */ /* 0x000eb60000300a00 */
[----:B------:R-:W-:Y:S01]  /*115d0*/  STL [R1+0x190], R16 ;  /* 0x0001901001007387 */ /* 0x000fe20000100800 */
[----:B------:R-:W-:-:S02]  /*115e0*/  IMAD.MOV.U32 R0, RZ, RZ, R18 ;  /* 0x000000ffff007224 */ /* 0x000fc400078e0012 */
[----:B------:R-:W-:Y:S02]  /*115f0*/  IMAD.MOV.U32 R29, RZ, RZ, R19 ;  /* 0x000000ffff1d7224 */ /* 0x000fe400078e0013 */
[----:B------:R-:W2:Y:S01]  /*11600*/  LDL.LU.64 R18, [R1+0x17b0] ;  /* 0x0017b00001127983 */ /* 0x000ea20000300a00 */
[----:B------:R-:W-:Y:S01]  /*11610*/  IMAD.MOV.U32 R28, RZ, RZ, R17 ;  /* 0x000000ffff1c7224 */ /* 0x000fe200078e0011 */
[C---:B--2---:R-:W-:Y:S11]  /*11620*/  HMMA.16816.F32.BF16 R8, R4.reuse, R18, R8 ;  /* 0x000000120408723c */ /* 0x044ff60000041808 */
[----:B------:R-:W-:Y:S11]  /*11630*/  @!UPT UIADD3 URZ, URZ, URZ, URZ ;  /* 0x0000003f3f3ff290 */ /* 0x000ff6000fffe03f */
[----:B------:R-:W-:Y:S01]  /*11640*/  @!UPT UIADD3 URZ, URZ, URZ, URZ ;  /* 0x0000003f3f3ff290 */ /* 0x000fe2000fffe03f */
[----:B------:R0:W-:Y:S01]  /*11650*/  STL.64 [R1+0x220], R8 ;  /* 0x0002200801007387 */ /* 0x0001e20000100a00 */
[----:B------:R1:W-:Y:S02]  /*11660*/  STL.64 [R1+0x228], R10 ;  /* 0x0002280a01007387 */ /* 0x0003e40000100a00 */
[----:B0-----:R-:W-:Y:S01]  /*11670*/  IMAD.MOV.U32 R9, RZ, RZ, R18 ;  /* 0x000000ffff097224 */ /* 0x001fe200078e0012 */
[----:B-1----:R-:W2:Y:S01]  /*11680*/  LDL.LU.64 R10, [R1+0x17a8] ;  /* 0x0017a800010a7983 */ /* 0x002ea20000300a00 */
[----:B------:R-:W-:Y:S02]  /*11690*/  IMAD.MOV.U32 R8, RZ, RZ, R19 ;  /* 0x000000ffff087224 */ /* 0x000fe400078e0013 */
[----:B------:R-:W3:Y:S02]  /*116a0*/  LDL.LU.64 R18, [R1+0x17a0] ;  /* 0x0017a00001127983 */ /* 0x000ee40000300a00 */
[----:B------:R-:W3:Y:S02]  /*116b0*/  LDL.LU.64 R16, [R1+0x1798] ;  /* 0x0017980001107983 */ /* 0x000ee40000300a00 */
[----:B---3--:R-:W-:Y:S11]  /*116c0*/  HMMA.16816.F32.BF16 R16, R4, R26, R16 ;  /* 0x0000001a0410723c */ /* 0x008ff60000041810 */
[----:B------:R-:W-:Y:S11]  /*116d0*/  @!UPT UIADD3 URZ, URZ, URZ, URZ ;  /* 0x0000003f3f3ff290 */ /* 0x000ff6000fffe03f */
[----:B------:R-:W-:Y:S01]  /*116e0*/  @!UPT UIADD3 URZ, URZ, URZ, URZ ;  /* 0x0000003f3f3ff290 */ /* 0x000fe2000fffe03f */
[----:B------:R-:W-:Y:S01]  /*116f0*/  STL.64 [R1+0x260], R16 ;  /* 0x0002601001007387 */ /* 0x000fe20000100a00 */
[----:B------:R0:W-:Y:S03]  /*11700*/  STL.64 [R1+0x268], R18 ;  /* 0x0002681201007387 */ /* 0x0001e60000100a00 */
[----:B0-----:R-:W3:Y:S01]  /*11710*/  LDL.LU.64 R18, [R1+0x1790] ;  /* 0x0017900001127983 */ /* 0x001ee20000300a00 */
[----:B------:R-:W4:Y:S02]  /*11720*/  LDL.LU.64 R16, [R1+0x1788] ;  /* 0x0017880001107983 */ /* 0x000f240000300a00 */
[----:B------:R0:W-:Y:S02]  /*11730*/  STL.64 [R1+0x16e8], R26 ;  /* 0x0016e81a01007387 */ /* 0x0001e40000100a00 */
[----:B0-----:R-:W-:Y:S02]  /*11740*/  IMAD.MOV.U32 R26, RZ, RZ, R9 ;  /* 0x000000ffff1a7224 */ /* 0x001fe400078e0009 */
[----:B------:R-:W-:-:S02]  /*11750*/  IMAD.MOV.U32 R27, RZ, RZ, R8 ;  /* 0x000000ffff1b7224 */ /* 0x000fc400078e0008 */
[----:B------:R-:W-:-:S03]  /*11760*/  IMAD.MOV.U32 R8, RZ, RZ, R2 ;  /* 0x000000ffff087224 */ /* 0x000fc600078e0002 */
[----:B------:R0:W-:Y:S01]  /*11770*/  STL.64 [R1+0x1700], R26 ;  /* 0x0017001a01007387 */ /* 0x0001e20000100a00 */
[----:B------:R-:W2:Y:S02]  /*11780*/  LDL.LU R2, [R1+0x1784] ;  /* 0x0017840001027983 */ /* 0x000ea40000300800 */
[----:B------:R-:W-:Y:S02]  /*11790*/  IMAD.MOV.U32 R9, RZ, RZ, R3 ;  /* 0x000000ffff097224 */ /* 0x000fe400078e0003 */
[----:B------:R-:W2:Y:S01]  /*117a0*/  LDL.LU R3, [R1+0x1780] ;  /* 0x0017800001037983 */ /* 0x000ea20000300800 */
[----:B0-----:R-:W-:Y:S02]  /*117b0*/  IMAD.MOV.U32 R26, RZ, RZ, R21 ;  /* 0x000000ffff1a7224 */ /* 0x001fe400078e0015 */
[----:B------:R-:W-:-:S05]  /*117c0*/  IMAD.MOV.U32 R27, RZ, RZ, R20 ;  /* 0x000000ffff1b7224 */ /* 0x000fca00078e0014 */
[----:B------:R0:W-:Y:S02]  /*117d0*/  STL.64 [R1+0x1718], R26 ;  /* 0x0017181a01007387 */ /* 0x0001e40000100a00 */
[----:B0-----:R-:W-:Y:S02]  /*117e0*/  IMAD.MOV.U32 R26, RZ, RZ, R15 ;  /* 0x000000ffff1a7224 */ /* 0x001fe400078e000f */
[----:B------:R-:W-:-:S05]  /*117f0*/  IMAD.MOV.U32 R27, RZ, RZ, R14 ;  /* 0x000000ffff1b7224 */ /* 0x000fca00078e000e */
[----:B------:R-:W-:Y:S01]  /*11800*/  STL.64 [R1+0x1730], R26 ;  /* 0x0017301a01007387 */ /* 0x000fe20000100a00 */
[----:B----4-:R-:W-:Y:S02]  /*11810*/  IMAD.MOV.U32 R20, RZ, RZ, R17 ;  /* 0x000000ffff147224 */ /* 0x010fe400078e0011 */
[----:B------:R-:W-:-:S05]  /*11820*/  IMAD.MOV.U32 R21, RZ, RZ, R16 ;  /* 0x000000ffff157224 */ /* 0x000fca00078e0010 */
[----:B------:R0:W-:Y:S04]  /*11830*/  STL.64 [R1+0x16d0], R20 ;  /* 0x0016d01401007387 */ /* 0x0001e80000100a00 */
[----:B0-----:R-:W4:Y:S01]  /*11840*/  LDL.LU R20, [R1+0x350] ;  /* 0x0003500001147983 */ /* 0x001f220000300800 */
[----:B------:R-:W4:Y:S02]  /*11850*/  LDL.LU R21, [R1+0x354] ;  /* 0x0003540001157983 */ /* 0x000f240000300800 */
[----:B------:R-:W2:Y:S02]  /*11860*/  LDL.LU R22, [R1+0x358] ;  /* 0x0003580001167983 */ /* 0x000ea40000300800 */
[----:B------:R-:W2:Y:S02]  /*11870*/  LDL.LU R23, [R1+0x35c] ;  /* 0x00035c0001177983 */ /* 0x000ea40000300800 */
[----:B------:R-:W-:-:S02]  /*11880*/  IMAD.MOV.U32 R26, RZ, RZ, R13 ;  /* 0x000000ffff1a7224 */ /* 0x000fc400078e000d */
[----:B------:R-:W-:-:S05]  /*11890*/  IMAD.MOV.U32 R27, RZ, RZ, R12 ;  /* 0x000000ffff1b7224 */ /* 0x000fca00078e000c */
[----:B------:R-:W-:Y:S04]  /*118a0*/  STL.64 [R1+0x1748], R26 ;  /* 0x0017481a01007387 */ /* 0x000fe80000100a00 */
[----:B--2---:R-:W-:Y:S01]  /*118b0*/  STL.64 [R1+0x16e0], R22 ;  /* 0x0016e01601007387 */ /* 0x004fe20000100a00 */
[----:B----4-:R0:W-:Y:S03]  /*118c0*/  STL.64 [R1+0x16d8], R20 ;  /* 0x0016d81401007387 */ /* 0x0101e60000100a00 */
[----:B0-----:R-:W2:Y:S01]  /*118d0*/  LDL.LU R20, [R1+0x360] ;  /* 0x0003600001147983 */ /* 0x001ea20000300800 */
[----:B------:R-:W2:Y:S02]  /*118e0*/  LDL.LU R21, [R1+0x364] ;  /* 0x0003640001157983 */ /* 0x000ea40000300800 */
[----:B------:R-:W4:Y:S02]  /*118f0*/  LDL.LU R22, [R1+0x368] ;  /* 0x0003680001167983 */ /* 0x000f240000300800 */
[----:B------:R-:W4:Y:S02]  /*11900*/  LDL.LU R23, [R1+0x36c] ;  /* 0x00036c0001177983 */ /* 0x000f240000300800 */
[----:B------:R-:W-:-:S02]  /*11910*/  IMAD.MOV.U32 R26, RZ, RZ, R11 ;  /* 0x000000ffff1a7224 */ /* 0x000fc400078e000b */
[----:B------:R-:W-:-:S05]  /*11920*/  IMAD.MOV.U32 R27, RZ, RZ, R10 ;  /* 0x000000ffff1b7224 */ /* 0x000fca00078e000a */
[----:B------:R-:W-:Y:S04]  /*11930*/  STL.64 [R1+0x1770], R26 ;  /* 0x0017701a01007387 */ /* 0x000fe80000100a00 */
[----:B----4-:R-:W-:Y:S01]  /*11940*/  STL.64 [R1+0x16f8], R22 ;  /* 0x0016f81601007387 */ /* 0x010fe20000100a00 */
[----:B--2---:R0:W-:Y:S03]  /*11950*/  STL.64 [R1+0x16f0], R20 ;  /* 0x0016f01401007387 */ /* 0x0041e60000100a00 */
[----:B0-----:R-:W2:Y:S01]  /*11960*/  LDL.LU R20, [R1+0x370] ;  /* 0x0003700001147983 */ /* 0x001ea20000300800 */
[----:B------:R-:W2:Y:S02]  /*11970*/  LDL.LU R21, [R1+0x374] ;  /* 0x0003740001157983 */ /* 0x000ea40000300800 */
[----:B------:R-:W4:Y:S02]  /*11980*/  LDL.LU R22, [R1+0x378] ;  /* 0x0003780001167983 */ /* 0x000f240000300800 */
[----:B------:R-:W4:Y:S01]  /*11990*/  LDL.LU R23, [R1+0x37c] ;  /* 0x00037c0001177983 */ /* 0x000f220000300800 */
[----:B------:R-:W3:Y:S01]  /*119a0*/  LDL.LU R12, [R1+0x2f0] ;  /* 0x0002f000010c7983 */ /* 0x000ee20000300800 */
[----:B------:R-:W3:Y:S02]  /*119b0*/  LDL.LU R13, [R1+0x2f4] ;  /* 0x0002f400010d7983 */ /* 0x000ee40000300800 */
[----:B------:R-:W3:Y:S02]  /*119c0*/  LDL.LU R14, [R1+0x2f8] ;  /* 0x0002f800010e7983 */ /* 0x000ee40000300800 */
[----:B------:R-:W3:Y:S01]  /*119d0*/  LDL.LU R15, [R1+0x2fc] ;  /* 0x0002fc00010f7983 */ /* 0x000ee20000300800 */
[----:B------:R-:W3:Y:S01]  /*119e0*/  LDL.LU R24, [R1+0x2d0] ;  /* 0x0002d00001187983 */ /* 0x000ee20000300800 */
[----:B------:R-:W3:Y:S02]  /*119f0*/  LDL.LU R25, [R1+0x2d4] ;  /* 0x0002d40001197983 */ /* 0x000ee40000300800 */
[----:B------:R-:W3:Y:S02]  /*11a00*/  LDL.LU R26, [R1+0x2d8] ;  /* 0x0002d800011a7983 */ /* 0x000ee40000300800 */
[----:B------:R-:W3:Y:S01]  /*11a10*/  LDL.LU R27, [R1+0x2dc] ;  /* 0x0002dc00011b7983 */ /* 0x000ee20000300800 */
[----:B----4-:R-:W-:Y:S01]  /*11a20*/  STL.64 [R1+0x1710], R22 ;  /* 0x0017101601007387 */ /* 0x010fe20000100a00 */
[----:B--2---:R0:W-:Y:S03]  /*11a30*/  STL.64 [R1+0x1708], R20 ;  /* 0x0017081401007387 */ /* 0x0041e60000100a00 */
[----:B0-----:R-:W2:Y:S01]  /*11a40*/  LDL.LU R20, [R1+0x380] ;  /* 0x0003800001147983 */ /* 0x001ea20000300800 */
[----:B------:R-:W2:Y:S02]  /*11a50*/  LDL.LU R21, [R1+0x384] ;  /* 0x0003840001157983 */ /* 0x000ea40000300800 */
[----:B------:R-:W4:Y:S02]  /*11a60*/  LDL.LU R22, [R1+0x388] ;  /* 0x0003880001167983 */ /* 0x000f240000300800 */
[----:B------:R-:W4:Y:S02]  /*11a70*/  LDL.LU R23, [R1+0x38c] ;  /* 0x00038c0001177983 */ /* 0x000f240000300800 */
[----:B----4-:R-:W-:Y:S01]  /*11a80*/  STL.64 [R1+0x1728], R22 ;  /* 0x0017281601007387 */ /* 0x010fe20000100a00 */
[----:B--2---:R0:W-:Y:S03]  /*11a90*/  STL.64 [R1+0x1720], R20 ;  /* 0x0017201401007387 */ /* 0x0041e60000100a00 */
[----:B0-----:R-:W2:Y:S01]  /*11aa0*/  LDL.LU R20, [R1+0x300] ;  /* 0x0003000001147983 */ /* 0x001ea20000300800 */
[----:B------:R-:W2:Y:S02]  /*11ab0*/  LDL.LU R21, [R1+0x304] ;  /* 0x0003040001157983 */ /* 0x000ea40000300800 */
[----:B------:R-:W4:Y:S02]  /*11ac0*/  LDL.LU R22, [R1+0x308] ;  /* 0x0003080001167983 */ /* 0x000f240000300800 */
[----:B------:R-:W4:Y:S01]  /*11ad0*/  LDL.LU R23, [R1+0x30c] ;  /* 0x00030c0001177983 */ /* 0x000f220000300800 */
[C---:B---3--:R-:W-:Y:S01]  /*11ae0*/  HMMA.16816.F32.BF16 R12, R4.reuse, R18, R12 ;  /* 0x00000012040c723c */ /* 0x048fe2000004180c */
[----:B----4-:R-:W-:Y:S01]  /*11af0*/  STL.64 [R1+0x1740], R22 ;  /* 0x0017401601007387 */ /* 0x010fe20000100a00 */
[----:B--2---:R0:W-:Y:S03]  /*11b00*/  STL.64 [R1+0x1738], R20 ;  /* 0x0017381401007387 */ /* 0x0041e60000100a00 */
[----:B0-----:R-:W2:Y:S01]  /*11b10*/  LDL.LU R20, [R1+0x2b0] ;  /* 0x0002b00001147983 */ /* 0x001ea20000300800 */
[----:B------:R-:W2:Y:S02]  /*11b20*/  LDL.LU R21, [R1+0x2b4] ;  /* 0x0002b40001157983 */ /* 0x000ea40000300800 */
[----:B------:R-:W3:Y:S02]  /*11b30*/  LDL.LU R22, [R1+0x2b8] ;  /* 0x0002b80001167983 */ /* 0x000ee40000300800 */
[----:B------:R-:W3:Y:S02]  /*11b40*/  LDL.LU R23, [R1+0x2bc] ;  /* 0x0002bc0001177983 */ /* 0x000ee40000300800 */
[----:B---3--:R-:W-:Y:S01]  /*11b50*/  STL.64 [R1+0x1758], R22 ;  /* 0x0017581601007387 */ /* 0x008fe20000100a00 */
[----:B--2---:R0:W-:Y:S03]  /*11b60*/  STL.64 [R1+0x1750], R20 ;  /* 0x0017501401007387 */ /* 0x0041e60000100a00 */
[----:B0-----:R-:W2:Y:S01]  /*11b70*/  LDL.LU R20, [R1+0x2c0] ;  /* 0x0002c00001147983 */ /* 0x001ea20000300800 */
[----:B------:R-:W2:Y:S02]  /*11b80*/  LDL.LU R21, [R1+0x2c4] ;  /* 0x0002c40001157983 */ /* 0x000ea40000300800 */
[----:B------:R-:W2:Y:S02]  /*11b90*/  LDL.LU R22, [R1+0x2c8] ;  /* 0x0002c80001167983 */ /* 0x000ea40000300800 */
[----:B------:R-:W2:Y:S01]  /*11ba0*/  LDL.LU R23, [R1+0x2cc] ;  /* 0x0002cc0001177983 */ /* 0x000ea20000300800 */
[----:B------:R0:W-:Y:S04]  /*11bb0*/  STL.64 [R1+0x1660], R8 ;  /* 0x0016600801007387 */ /* 0x0001e80000100a00 */
[----:B0-----:R-:W3:Y:S01]  /*11bc0*/  LDL.LU R8, [R1+0x230] ;  /* 0x0002300001087983 */ /* 0x001ee20000300800 */
[----:B------:R-:W3:Y:S02]  /*11bd0*/  LDL.LU R9, [R1+0x234] ;  /* 0x0002340001097983 */ /* 0x000ee40000300800 */
[----:B------:R-:W3:Y:S02]  /*11be0*/  LDL.LU R10, [R1+0x238] ;  /* 0x00023800010a7983 */ /* 0x000ee40000300800 */
[----:B------:R-:W3:Y:S01]  /*11bf0*/  LDL.LU R11, [R1+0x23c] ;  /* 0x00023c00010b7983 */ /* 0x000ee20000300800 */
[----:B------:R-:W-:Y:S01]  /*11c00*/  STL.64 [R1+0x340], R12 ;  /* 0x0003400c01007387 */ /* 0x000fe20000100a00 */
[----:B------:R0:W-:Y:S03]  /*11c10*/  STL.64 [R1+0x348], R14 ;  /* 0x0003480e01007387 */ /* 0x0001e60000100a00 */
[----:B0-----:R-:W4:Y:S02]  /*11c20*/  LDL.LU.64 R14, [R1+0x1778] ;  /* 0x00177800010e7983 */ /* 0x001f240000300a00 */
[----:B----4-:R-:W-:Y:S02]  /*11c30*/  HMMA.16816.F32.BF16 R4, R4, R14, R24 ;  /* 0x0000000e0404723c */ /* 0x010fe40000041818 */
[----:B------:R-:W2:Y:S01]  /*11c40*/  LDL.LU.64 R26, [R1+0x1770] ;  /* 0x00177000011a7983 */ /* 0x000ea20000300a00 */
[----:B------:R-:W-:-:S02]  /*11c50*/  IMAD.MOV.U32 R17, RZ, RZ, R14 ;  /* 0x000000ffff117224 */ /* 0x000fc400078e000e */
[----:B------:R-:W-:Y:S11]  /*11c60*/  IMAD.MOV.U32 R16, RZ, RZ, R15 ;  /* 0x000000ffff107224 */ /* 0x000ff600078e000f */
[----:B------:R-:W-:Y:S07]  /*11c70*/  @!UPT UIADD3 URZ, URZ, URZ, URZ ;  /* 0x0000003f3f3ff290 */ /* 0x000fee000fffe03f */
[----:B------:R-:W-:Y:S01]  /*11c80*/  STL.64 [R1+0x330], R4 ;  /* 0x0003300401007387 */ /* 0x000fe20000100a00 */
[----:B------:R-:W-:Y:S02]  /*11c90*/  STL.64 [R1+0x338], R6 ;  /* 0x0003380601007387 */ /* 0x000fe40000100a00 */
[----:B------:R-:W2:Y:S02]  /*11ca0*/  LDL.LU.64 R14, [R1+0x1768] ;  /* 0x00176800010e7983 */ /* 0x000ea40000300a00 */
[----:B------:R-:W2:Y:S02]  /*11cb0*/  LDL.LU.64 R12, [R1+0x1760] ;  /* 0x00176000010c7983 */ /* 0x000ea40000300a00 */
[C---:B--2---:R-:W-:Y:S01]  /*11cc0*/  HMMA.16816.F32.BF16 R24, R12.reuse, R26, R20 ;  /* 0x0000001a0c18723c */ /* 0x044fe20000041814 */
[----:B------:R-:W2:Y:S01]  /*11cd0*/  LDL.LU.64 R22, [R1+0x1758] ;  /* 0x0017580001167983 */ /* 0x000ea20000300a00 */
[----:B------:R-:W2:Y:S11]  /*11ce0*/  LDL.LU.64 R20, [R1+0x1750] ;  /* 0x0017500001147983 */ /* 0x000eb60000300a00 */
[----:B------:R-:W-:Y:S10]  /*11cf0*/  @!UPT UIADD3 URZ, URZ, URZ, URZ ;  /* 0x0000003f3f3ff290 */ /* 0x000ff4000fffe03f */
[----:B------:R-:W-:Y:S01]  /*11d00*/  STL.64 [R1+0x320], R24 ;  /* 0x0003201801007387 */ /* 0x000fe20000100a00 */
[----:B------:R0:W-:Y:S03]  /*11d10*/  STL.64 [R1+0x328], R26 ;  /* 0x0003281a01007387 */ /* 0x0001e60000100a00 */
[----:B0-----:R-:W2:Y:S02]  /*11d20*/  LDL.LU.64 R26, [R1+0x1748] ;  /* 0x00174800011a7983 */ /* 0x001ea40000300a00 */
        /* <DEDUP_REMOVED lines=32> */
[----:B------:R0:W-:Y:S01]  /*11f30*/  STL.64 [R1+0x2d0], R24 ;  /* 0x0002d01801007387 */ /* 0x0001e20000100a00 */
[----:B------:R-:W-:Y:S03]  /*11f40*/  STL.64 [R1+0x2d8], R26 ;  /* 0x0002d81a01007387 */ /* 0x000fe60000100a00 */
[----:B0-----:R-:W4:Y:S01]  /*11f50*/  LDL.64 R24, [R1] ;  /* 0x0000000001187983 */ /* 0x001f220000100a00 */
[----:B------:R-:W-:Y:S02]  /*11f60*/  IMAD.MOV.U32 R6, RZ, RZ, R17 ;  /* 0x000000ffff067224 */ /* 0x000fe400078e0011 */
[----:B------:R-:W-:Y:S01]  /*11f70*/  IMAD.MOV.U32 R7, RZ, RZ, R16 ;  /* 0x000000ffff077224 */ /* 0x000fe200078e0010 */
[----:B----4-:R0:W-:Y:S04]  /*11f80*/  STL.64 [R1+0x16b8], R24 ;  /* 0x0016b81801007387 */ /* 0x0101e80000100a00 */
[----:B0-----:R-:W4:Y:S01]  /*11f90*/  LDL.LU R24, [R1+0x240] ;  /* 0x0002400001187983 */ /* 0x001f220000300800 */
[----:B------:R-:W4:Y:S02]  /*11fa0*/  LDL.LU R25, [R1+0x244] ;  /* 0x0002440001197983 */ /* 0x000f240000300800 */
[----:B------:R-:W4:Y:S02]  /*11fb0*/  LDL.LU R26, [R1+0x248] ;  /* 0x00024800011a7983 */ /* 0x000f240000300800 */
[----:B------:R-:W4:Y:S01]  /*11fc0*/  LDL.LU R27, [R1+0x24c] ;  /* 0x00024c00011b7983 */ /* 0x000f220000300800 */
[C---:B--2---:R-:W-:Y:S01]  /*11fd0*/  HMMA.16816.F32.BF16 R16, R12.reuse, R18, R20 ;  /* 0x000000120c10723c */ /* 0x044fe20000041814 */
[----:B------:R-:W3:Y:S11]  /*11fe0*/  LDL.LU.64 R20, [R1+0x16d0] ;  /* 0x0016d00001147983 */ /* 0x000ef60000300a00 */
[----:B------:R-:W-:Y:S11]  /*11ff0*/  @!UPT UIADD3 URZ, URZ, URZ, URZ ;  /* 0x0000003f3f3ff290 */ /* 0x000ff6000fffe03f */
[----:B------:R-:W-:Y:S01]  /*12000*/  STL.64 [R1+0x2c0], R16 ;  /* 0x0002c01001007387 */ /* 0x000fe20000100a00 */
[----:B------:R0:W-:Y:S03]  /*12010*/  STL.64 [R1+0x2c8], R18 ;  /* 0x0002c81201007387 */ /* 0x0001e60000100a00 */
[----:B0-----:R-:W3:Y:S01]  /*12020*/  LDL.LU.64 R18, [R1+0x16c8] ;  /* 0x0016c80001127983 */ /* 0x001ee20000300a00 */
[----:B------:R-:W3:Y:S02]  /*12030*/  LDL.LU.64 R16, [R1+0x16c0] ;  /* 0x0016c00001107983 */ /* 0x000ee40000300a00 */
[----:B------:R-:W2:Y:S01]  /*12040*/  LDL.LU R4, [R1+0x210] ;  /* 0x0002100001047983 */ /* 0x000ea20000300800 */
[----:B----4-:R-:W-:Y:S11]  /*12050*/  HMMA.16816.F32.BF16 R12, R12, R6, R24 ;  /* 0x000000060c0c723c */ /* 0x010ff60000041818 */
[----:B------:R-:W-:Y:S11]  /*12060*/  @!UPT UIADD3 URZ, URZ, URZ, URZ ;  /* 0x0000003f3f3ff290 */ /* 0x000ff6000fffe03f */
[----:B------:R-:W-:Y:S01]  /*12070*/  @!UPT UIADD3 URZ, URZ, URZ, URZ ;  /* 0x0000003f3f3ff290 */ /* 0x000fe2000fffe03f */
[----:B------:R0:W-:Y:S01]  /*12080*/  STL.64 [R1+0x2b0], R12 ;  /* 0x0002b00c01007387 */ /* 0x0001e20000100a00 */
[----:B------:R-:W-:Y:S02]  /*12090*/  STL.64 [R1+0x2b8], R14 ;  /* 0x0002b80e01007387 */ /* 0x000fe40000100a00 */
[----:B------:R-:W2:Y:S02]  /*120a0*/  LDL.LU R5, [R1+0x214] ;  /* 0x0002140001057983 */ /* 0x000ea40000300800 */
[----:B------:R-:W2:Y:S01]  /*120b0*/  LDL.LU R6, [R1+0x218] ;  /* 0x0002180001067983 */ /* 0x000ea20000300800 */
[----:B------:R-:W2:Y:S01]  /*120c0*/  LDL.LU R7, [R1+0x21c] ;  /* 0x00021c0001077983 */ /* 0x000ea20000300800 */
[----:B------:R-:W2:Y:S03]  /*120d0*/  LDL.64 R24, [R1+0x10] ;  /* 0x0000100001187983 */ /* 0x000ea60000100a00 */
[----:B0-----:R-:W4:Y:S01]  /*120e0*/  LDL.LU.64 R12, [R1+0xc0] ;  /* 0x0000c000010c7983 */ /* 0x001f220000300a00 */
[----:B---3--:R-:W-:Y:S03]  /*120f0*/  HMMA.16816.F32.BF16 R8, R16, R20, R8 ;  /* 0x000000141008723c */ /* 0x008fe60000041808 */
[----:B----4-:R0:W-:Y:S04]  /*12100*/  STL.64 [R1+0x1690], R12 ;  /* 0x0016900c01007387 */ /* 0x0101e80000100a00 */
[----:B0-----:R-:W3:Y:S01]  /*12110*/  LDL.LU R12, [R1+0x1f0] ;  /* 0x0001f000010c7983 */ /* 0x001ee20000300800 */
[----:B------:R-:W3:Y:S02]  /*12120*/  LDL.LU R13, [R1+0x1f4] ;  /* 0x0001f400010d7983 */ /* 0x000ee40000300800 */
[----:B------:R-:W4:Y:S02]  /*12130*/  LDL.LU R14, [R1+0x1f8] ;  /* 0x0001f800010e7983 */ /* 0x000f240000300800 */
[----:B------:R-:W4:Y:S02]  /*12140*/  LDL.LU R15, [R1+0x1fc] ;  /* 0x0001fc00010f7983 */ /* 0x000f240000300800 */
[----:B----4-:R-:W-:Y:S01]  /*12150*/  STL.64 [R1+0x16b0], R14 ;  /* 0x0016b00e01007387 */ /* 0x010fe20000100a00 */
[----:B---3--:R0:W-:Y:S03]  /*12160*/  STL.64 [R1+0x16a8], R12 ;  /* 0x0016a80c01007387 */ /* 0x0081e60000100a00 */
[----:B0-----:R-:W3:Y:S01]  /*12170*/  LDL.LU R12, [R1+0x200] ;  /* 0x00020000010c7983 */ /* 0x001ee20000300800 */
[----:B------:R-:W3:Y:S04]  /*12180*/  LDL.LU R13, [R1+0x204] ;  /* 0x00020400010d7983 */ /* 0x000ee80000300800 */
[----:B------:R0:W-:Y:S02]  /*12190*/  STL.64 [R1+0x2a0], R8 ;  /* 0x0002a00801007387 */ /* 0x0001e40000100a00 */
[----:B------:R-:W-:-:S02]  /*121a0*/  IMAD.MOV.U32 R14, RZ, RZ, R3 ;  /* 0x000000ffff0e7224 */ /* 0x000fc400078e0003 */
[----:B------:R-:W-:Y:S02]  /*121b0*/  IMAD.MOV.U32 R15, RZ, RZ, R2 ;  /* 0x000000ffff0f7224 */ /* 0x000fe400078e0002 */
[----:B------:R-:W-:Y:S02]  /*121c0*/  IMAD.MOV.U32 R3, RZ, RZ, R10 ;  /* 0x000000ffff037224 */ /* 0x000fe400078e000a */
[----:B------:R-:W-:Y:S01]  /*121d0*/  IMAD.MOV.U32 R2, RZ, RZ, R11 ;  /* 0x000000ffff027224 */ /* 0x000fe200078e000b */
[----:B0-----:R-:W4:Y:S01]  /*121e0*/  LDL.LU R8, [R1+0x1c0] ;  /* 0x0001c00001087983 */ /* 0x001f220000300800 */
[----:B------:R-:W4:Y:S02]  /*121f0*/  LDL.LU R9, [R1+0x1c4] ;  /* 0x0001c40001097983 */ /* 0x000f240000300800 */
[----:B------:R-:W3:Y:S02]  /*12200*/  LDL.LU R10, [R1+0x1c8] ;  /* 0x0001c800010a7983 */ /* 0x000ee40000300800 */
[----:B------:R-:W3:Y:S01]  /*12210*/  LDL.LU R11, [R1+0x1cc] ;  /* 0x0001cc00010b7983 */ /* 0x000ee20000300800 */
[----:B--2---:R-:W-:Y:S01]  /*12220*/  HMMA.16816.F32.BF16 R4, R16, R24, R4 ;  /* 0x000000181004723c */ /* 0x004fe20000041804 */
[----:B---3--:R-:W-:Y:S01]  /*12230*/  STL.64 [R1+0x1670], R10 ;  /* 0x0016700a01007387 */ /* 0x008fe20000100a00 */
[----:B----4-:R0:W-:Y:S02]  /*12240*/  STL.64 [R1+0x1668], R8 ;  /* 0x0016680801007387 */ /* 0x0101e40000100a00 */
[----:B------:R-:W2:Y:S01]  /*12250*/  LDL.64 R20, [R1+0xe0] ;  /* 0x0000e00001147983 */ /* 0x000ea20000100a00 */
[----:B0-----:R-:W3:Y:S04]  /*12260*/  LDL R8, [R1+0xb0] ;  /* 0x0000b00001087983 */ /* 0x001ee80000100800 */
[----:B------:R-:W3:Y:S04]  /*12270*/  LDL R9, [R1+0xb4] ;  /* 0x0000b40001097983 */ /* 0x000ee80000100800 */
[----:B--2---:R0:W-:Y:S04]  /*12280*/  STL.64 [R1+0x1678], R20 ;  /* 0x0016781401007387 */ /* 0x0041e80000100a00 */
[----:B0-----:R-:W3:Y:S01]  /*12290*/  LDL.LU R20, [R1+0x1d0] ;  /* 0x0001d00001147983 */ /* 0x001ee20000300800 */
[----:B------:R-:W3:Y:S02]  /*122a0*/  LDL.LU R21, [R1+0x1d4] ;  /* 0x0001d40001157983 */ /* 0x000ee40000300800 */
[----:B------:R-:W3:Y:S02]  /*122b0*/  LDL.LU R22, [R1+0x1d8] ;  /* 0x0001d80001167983 */ /* 0x000ee40000300800 */
[----:B------:R-:W3:Y:S01]  /*122c0*/  LDL.LU R23, [R1+0x1dc] ;  /* 0x0001dc0001177983 */ /* 0x000ee20000300800 */
[----:B------:R-:W-:Y:S01]  /*122d0*/  STL [R1+0x157c], R2 ;  /* 0x00157c0201007387 */ /* 0x000fe20000100800 */
[----:B------:R-:W-:Y:S02]  /*122e0*/  STL [R1+0x1578], R3 ;  /* 0x0015780301007387 */ /* 0x000fe40000100800 */
[----:B------:R0:W-:Y:S02]  /*122f0*/  STL.64 [R1+0x290], R4 ;  /* 0x0002900401007387 */ /* 0x0001e40000100a00 */
[----:B------:R-:W-:Y:S02]  /*12300*/  STL.64 [R1+0x298], R6 ;  /* 0x0002980601007387 */ /* 0x000fe40000100a00 */
[----:B0-----:R-:W-:-:S02]  /*12310*/  IMAD.MOV.U32 R5, RZ, RZ, R24 ;  /* 0x000000ffff057224 */ /* 0x001fc400078e0018 */
[----:B------:R-:W-:Y:S02]  /*12320*/  IMAD.MOV.U32 R4, RZ, RZ, R25 ;  /* 0x000000ffff047224 */ /* 0x000fe400078e0019 */
[----:B------:R-:W2:Y:S02]  /*12330*/  LDL.LU.64 R24, [R1+0x16b8] ;  /* 0x0016b80001187983 */ /* 0x000ea40000300a00 */
[C---:B--2---:R-:W-:Y:S01]  /*12340*/  HMMA.16816.F32.BF16 R12, R16.reuse, R24, R12 ;  /* 0x00000018100c723c */ /* 0x044fe2000004180c */
[----:B------:R-:W-:Y:S02]  /*12350*/  IMAD.MOV.U32 R3, RZ, RZ, R24 ;  /* 0x000000ffff037224 */ /* 0x000fe400078e0018 */
[----:B------:R-:W-:Y:S11]  /*12360*/  IMAD.MOV.U32 R2, RZ, RZ, R25 ;  /* 0x000000ffff027224 */ /* 0x000ff600078e0019 */
[----:B------:R-:W-:Y:S09]  /*12370*/  @!UPT UIADD3 URZ, URZ, URZ, URZ ;  /* 0x0000003f3f3ff290 */ /* 0x000ff2000fffe03f */
[----:B------:R-:W-:Y:S01]  /*12380*/  STL.64 [R1+0x280], R12 ;  /* 0x0002800c01007387 */ /* 0x000fe20000100a00 */
[----:B------:R0:W-:Y:S03]  /*12390*/  STL.64 [R1+0x288], R14 ;  /* 0x0002880e01007387 */ /* 0x0001e60000100a00 */
[----:B0-----:R-:W2:Y:S01]  /*123a0*/  LDL.LU.64 R14, [R1+0x16b0] ;  /* 0x0016b000010e7983 */ /* 0x001ea20000300a00 */
[----:B------:R-:W2:Y:S02]  /*123b0*/  LDL.LU.64 R12, [R1+0x16a8] ;  /* 0x0016a800010c7983 */ /* 0x000ea40000300a00 */
[----:B------:R-:W4:Y:S02]  /*123c0*/  LDL.LU.64 R26, [R1+0x16a0] ;  /* 0x0016a000011a7983 */ /* 0x000f240000300a00 */
[----:B------:R-:W2:Y:S02]  /*123d0*/  LDL.LU.64 R24, [R1+0x1698] ;  /* 0x0016980001187983 */ /* 0x000ea40000300a00 */
[C---:B--2---:R-:W-:Y:S11]  /*123e0*/  HMMA.16816.F32.BF16 R12, R16.reuse, R24, R12 ;  /* 0x00000018100c723c */ /* 0x044ff6000004180c */
[----:B------:R-:W-:Y:S11]  /*123f0*/  @!UPT UIADD3 URZ, URZ, URZ, URZ ;  /* 0x0000003f3f3ff290 */ /* 0x000ff6000fffe03f */
[----:B------:R-:W-:Y:S01]  /*12400*/  @!UPT UIADD3 URZ, URZ, URZ, URZ ;  /* 0x0000003f3f3ff290 */ /* 0x000fe2000fffe03f */
[----:B------:R0:W-:Y:S01]  /*12410*/  STL.64 [R1+0x270], R12 ;  /* 0x0002700c01007387 */ /* 0x0001e20000100a00 */
[----:B------:R-:W-:Y:S03]  /*12420*/  STL.64 [R1+0x278], R14 ;  /* 0x0002780e01007387 */ /* 0x000fe60000100a00 */
[----:B0-----:R-:W2:Y:S01]  /*12430*/  LDL.LU.64 R12, [R1+0x1690] ;  /* 0x00169000010c7983 */ /* 0x001ea20000300a00 */
[----:B----4-:R-:W-:Y:S02]  /*12440*/  STL.64 [R1+0x1628], R26 ;  /* 0x0016281a01007387 */ /* 0x010fe40000100a00 */
[----:B------:R0:W-:Y:S02]  /*12450*/  STL.64 [R1+0x1620], R24 ;  /* 0x0016201801007387 */ /* 0x0001e40000100a00 */
[----:B0-----:R-:W2:Y:S01]  /*12460*/  LDL.LU R24, [R1+0x1e0] ;  /* 0x0001e00001187983 */ /* 0x001ea20000300800 */
[----:B------:R-:W2:Y:S02]  /*12470*/  LDL.LU R25, [R1+0x1e4] ;  /* 0x0001e40001197983 */ /* 0x000ea40000300800 */
[----:B------:R-:W2:Y:S02]  /*12480*/  LDL.LU R26, [R1+0x1e8] ;  /* 0x0001e800011a7983 */ /* 0x000ea40000300800 */
[----:B------:R-:W2:Y:S02]  /*12490*/  LDL.LU R27, [R1+0x1ec] ;  /* 0x0001ec00011b7983 */ /* 0x000ea40000300800 */
[----:B--2---:R-:W-:Y:S11]  /*124a0*/  HMMA.16816.F32.BF16 R24, R16, R12, R24 ;  /* 0x0000000c1018723c */ /* 0x004ff60000041818 */
[----:B------:R-:W-:Y:S11]  /*124b0*/  @!UPT UIADD3 URZ, URZ, URZ, URZ ;  /* 0x0000003f3f3ff290 */ /* 0x000ff6000fffe03f */
[----:B------:R-:W-:Y:S01]  /*124c0*/  @!UPT UIADD3 URZ, URZ, URZ, URZ ;  /* 0x0000003f3f3ff290 */ /* 0x000fe2000fffe03f */
[----:B------:R0:W-:Y:S01]  /*124d0*/  STL.64 [R1+0x250], R24 ;  /* 0x0002501801007387 */ /* 0x0001e20000100a00 */
[----:B------:R-:W-:Y:S02]  /*124e0*/  STL.64 [R1+0x258], R26 ;  /* 0x0002581a01007387 */ /* 0x000fe40000100a00 */
[----:B0-----:R-:W-:Y:S02]  /*124f0*/  IMAD.MOV.U32 R24, RZ, RZ, R5 ;  /* 0x000000ffff187224 */ /* 0x001fe400078e0005 */
[----:B------:R-:W-:-:S05]  /*12500*/  IMAD.MOV.U32 R25, RZ, RZ, R4 ;  /* 0x000000ffff197224 */ /* 0x000fca00078e0004 */
[----:B------:R-:W-:Y:S01]  /*12510*/  STL.64 [R1+0x1640], R24 ;  /* 0x0016401801007387 */ /* 0x000fe20000100a00 */
[----:B------:R0:W-:Y:S03]  /*12520*/  STL.64 [R1+0x1618], R12 ;  /* 0x0016180c01007387 */ /* 0x0001e60000100a00 */
[----:B0-----:R-:W2:Y:S01]  /*12530*/  LDL.LU R12, [R1+0x1b0] ;  /* 0x0001b000010c7983 */ /* 0x001ea20000300800 */
[----:B------:R-:W2:Y:S02]  /*12540*/  LDL.LU R13, [R1+0x1b4] ;  /* 0x0001b400010d7983 */ /* 0x000ea40000300800 */
[----:B------:R-:W2:Y:S02]  /*12550*/  LDL.LU R14, [R1+0x1b8] ;  /* 0x0001b800010e7983 */ /* 0x000ea40000300800 */
[----:B------:R-:W2:Y:S01]  /*12560*/  LDL.LU R15, [R1+0x1bc] ;  /* 0x0001bc00010f7983 */ /* 0x000ea20000300800 */
[----:B------:R-:W4:Y:S01]  /*12570*/  LDL.LU R4, [R1+0x190] ;  /* 0x0001900001047983 */ /* 0x000f220000300800 */
[----:B---3--:R-:W-:Y:S01]  /*12580*/  HMMA.16816.F32.BF16 R8, R16, R8, R20 ;  /* 0x000000081008723c */ /* 0x008fe20000041814 */
[----:B------:R-:W-:-:S02]  /*12590*/  IMAD.MOV.U32 R5, RZ, RZ, R28 ;  /* 0x000000ffff057224 */ /* 0x000fc400078e001c */
[----:B------:R-:W-:Y:S02]  /*125a0*/  IMAD.MOV.U32 R6, RZ, RZ, R0 ;  /* 0x000000ffff067224 */ /* 0x000fe400078e0000 */
[----:B------:R-:W-:Y:S01]  /*125b0*/  IMAD.MOV.U32 R7, RZ, RZ, R29 ;  /* 0x000000ffff077224 */ /* 0x000fe200078e001d */
[----:B------:R-:W3:Y:S01]  /*125c0*/  LDL.LU R28, [R1+0x1688] ;  /* 0x00168800011c7983 */ /* 0x000ee20000300800 */
[----:B------:R-:W2:Y:S02]  /*125d0*/  LDL.LU R0, [R1+0x1684] ;  /* 0x0016840001007983 */ /* 0x000ea40000300800 */
[----:B------:R-:W2:Y:S02]  /*125e0*/  LDL.LU R29, [R1+0x1680] ;  /* 0x00168000011d7983 */ /* 0x000ea40000300800 */
[----:B------:R-:W2:Y:S01]  /*125f0*/  LDL.64 R24, [R1+0x20] ;  /* 0x0000200001187983 */ /* 0x000ea20000100a00 */
[----:B------:R-:W-:Y:S04]  /*12600*/  STL.64 [R1+0x1588], R6 ;  /* 0x0015880601007387 */ /* 0x000fe80000100a00 */
[----:B----4-:R0:W-:Y:S02]  /*12610*/  STL.64 [R1+0x1580], R4 ;  /* 0x0015800401007387 */ /* 0x0101e40000100a00 */
[----:B0-----:R-:W-:-:S02]  /*12620*/  IMAD.MOV.U32 R4, RZ, RZ, R3 ;  /* 0x000000ffff047224 */ /* 0x001fc400078e0003 */
[----:B------:R-:W-:-:S05]  /*12630*/  IMAD.MOV.U32 R5, RZ, RZ, R2 ;  /* 0x000000ffff057224 */ /* 0x000fca00078e0002 */
[----:B------:R0:W-:Y:S04]  /*12640*/  STL.64 [R1+0x1648], R4 ;  /* 0x0016480401007387 */ /* 0x0001e80000100a00 */
[----:B0-----:R-:W4:Y:S01]  /*12650*/  LDL.LU R4, [R1+0x1a0] ;  /* 0x0001a00001047983 */ /* 0x001f220000300800 */
[----:B------:R-:W4:Y:S02]  /*12660*/  LDL.LU R5, [R1+0x1a4] ;  /* 0x0001a40001057983 */ /* 0x000f240000300800 */
[----:B------:R-:W4:Y:S02]  /*12670*/  LDL.LU R6, [R1+0x1a8] ;  /* 0x0001a80001067983 */ /* 0x000f240000300800 */
[----:B------:R-:W4:Y:S01]  /*12680*/  LDL.LU R7, [R1+0x1ac] ;  /* 0x0001ac0001077983 */ /* 0x000f220000300800 */
[----:B------:R-:W2:Y:S01]  /*12690*/  LDL.LU.64 R20, [R1+0x1678] ;  /* 0x0016780001147983 */ /* 0x000ea20000300a00 */
[----:B------:R-:W-:Y:S02]  /*126a0*/  STL.64 [R1+0x240], R8 ;  /* 0x0002400801007387 */ /* 0x000fe40000100a00 */
[----:B------:R0:W-:Y:S02]  /*126b0*/  STL.64 [R1+0x248], R10 ;  /* 0x0002480a01007387 */ /* 0x0001e40000100a00 */
[----:B0-----:R-:W2:Y:S01]  /*126c0*/  LDL.LU.64 R10, [R1+0x1670] ;  /* 0x00167000010a7983 */ /* 0x001ea20000300a00 */
[----:B------:R-:W2:Y:S02]  /*126d0*/  LDL.LU.64 R8, [R1+0x1668] ;  /* 0x0016680001087983 */ /* 0x000ea40000300a00 */
[C---:B--2---:R-:W-:Y:S11]  /*126e0*/  HMMA.16816.F32.BF16 R8, R16.reuse, R20, R8 ;  /* 0x000000141008723c */ /* 0x044ff60000041808 */
[----:B------:R-:W-:Y:S11]  /*126f0*/  @!UPT UIADD3 URZ, URZ, URZ, URZ ;  /* 0x0000003f3f3ff290 */ /* 0x000ff6000fffe03f */
[----:B------:R-:W-:Y:S01]  /*12700*/  @!UPT UIADD3 URZ, URZ, URZ, URZ ;  /* 0x0000003f3f3ff290 */ /* 0x000fe2000fffe03f */
[----:B------:R0:W-:Y:S01]  /*12710*/  STL.64 [R1+0x230], R8 ;  /* 0x0002300801007387 */ /* 0x0001e20000100a00 */
[----:B------:R-:W-:Y:S03]  /*12720*/  STL.64 [R1+0x238], R10 ;  /* 0x0002380a01007387 */ /* 0x000fe60000100a00 */
[----:B0-----:R-:W2:Y:S01]  /*12730*/  LDL.LU.64 R8, [R1+0x1660] ;  /* 0x0016600001087983 */ /* 0x001ea20000300a00 */
[----:B------:R-:W-:Y:S02]  /*12740*/  IMAD.MOV.U32 R3, RZ, RZ, R20 ;  /* 0x000000ffff037224 */ /* 0x000fe400078e0014 */
[----:B------:R-:W-:Y:S02]  /*12750*/  IMAD.MOV.U32 R2, RZ, RZ, R21 ;  /* 0x000000ffff027224 */ /* 0x000fe400078e0015 */
[----:B------:R-:W4:Y:S01]  /*12760*/  LDL.LU.64 R22, [R1+0x1658] ;  /* 0x0016580001167983 */ /* 0x000f220000300a00 */
[----:B------:R-:W4:Y:S01]  /*12770*/  LDL.LU.64 R20, [R1+0x1650] ;  /* 0x0016500001147983 */ /* 0x000f220000300a00 */
[----:B--2---:R-:W-:Y:S03]  /*12780*/  HMMA.16816.F32.BF16 R16, R16, R8, R12 ;  /* 0x000000081010723c */ /* 0x004fe6000004180c */
[----:B------:R-:W2:Y:S11]  /*12790*/  LDL.LU R12, [R1+0x150] ;  /* 0x00015000010c7983 */ /* 0x000eb60000300800 */
[----:B------:R-:W-:Y:S09]  /*127a0*/  @!UPT UIADD3 URZ, URZ, URZ, URZ ;  /* 0x0000003f3f3ff290 */ /* 0x000ff2000fffe03f */
[----:B------:R-:W-:Y:S01]  /*127b0*/  STL.64 [R1+0x210], R16 ;  /* 0x0002101001007387 */ /* 0x000fe20000100a00 */
[----:B------:R-:W-:Y:S02]  /*127c0*/  STL.64 [R1+0x218], R18 ;  /* 0x0002181201007387 */ /* 0x000fe40000100a00 */
[----:B------:R-:W2:Y:S02]  /*127d0*/  LDL.LU R13, [R1+0x154] ;  /* 0x00015400010d7983 */ /* 0x000ea40000300800 */
[----:B------:R-:W2:Y:S01]  /*127e0*/  LDL.LU R14, [R1+0x158] ;  /* 0x00015800010e7983 */ /* 0x000ea20000300800 */
[----:B------:R-:W2:Y:S01]  /*127f0*/  LDL.LU R15, [R1+0x15c] ;  /* 0x00015c00010f7983 */ /* 0x000ea20000300800 */
[----:B----4-:R-:W-:Y:S03]  /*12800*/  HMMA.16816.F32.BF16 R4, R20, R24, R4 ;  /* 0x000000181404723c */ /* 0x010fe60000041804 */
[----:B--2---:R-:W-:Y:S01]  /*12810*/  STL.64 [R1+0x1638], R14 ;  /* 0x0016380e01007387 */ /* 0x004fe20000100a00 */
[----:B------:R0:W-:Y:S03]  /*12820*/  STL.64 [R1+0x1630], R12 ;  /* 0x0016300c01007387 */ /* 0x0001e60000100a00 */
[----:B0-----:R-:W2:Y:S01]  /*12830*/  LDL.LU R12, [R1+0x180] ;  /* 0x00018000010c7983 */ /* 0x001ea20000300800 */
[----:B------:R-:W2:Y:S02]  /*12840*/  LDL.LU R13, [R1+0x184] ;  /* 0x00018400010d7983 */ /* 0x000ea40000300800 */
[----:B------:R-:W2:Y:S02]  /*12850*/  LDL.LU R14, [R1+0x188] ;  /* 0x00018800010e7983 */ /* 0x000ea40000300800 */
[----:B------:R-:W2:Y:S01]  /*12860*/  LDL.LU R15, [R1+0x18c] ;  /* 0x00018c00010f7983 */ /* 0x000ea20000300800 */
[----:B------:R0:W-:Y:S04]  /*12870*/  STL.64 [R1+0x15e0], R8 ;  /* 0x0015e00801007387 */ /* 0x0001e80000100a00 */
[----:B0-----:R-:W4:Y:S01]  /*12880*/  LDL.LU R8, [R1+0x170] ;  /* 0x0001700001087983 */ /* 0x001f220000300800 */
[----:B------:R-:W4:Y:S02]  /*12890*/  LDL.LU R9, [R1+0x174] ;  /* 0x0001740001097983 */ /* 0x000f240000300800 */
[----:B------:R-:W4:Y:S02]  /*128a0*/  LDL.LU R10, [R1+0x178] ;  /* 0x00017800010a7983 */ /* 0x000f240000300800 */
[----:B------:R-:W4:Y:S01]  /*128b0*/  LDL.LU R11, [R1+0x17c] ;  /* 0x00017c00010b7983 */ /* 0x000f220000300800 */
[----:B------:R-:W2:Y:S04]  /*128c0*/  LDL.LU.64 R16, [R1+0xb0] ;  /* 0x0000b00001107983 */ /* 0x000ea80000300a00 */
[----:B--2---:R0:W-:Y:S04]  /*128d0*/  STL.64 [R1+0x1610], R16 ;  /* 0x0016101001007387 */ /* 0x0041e80000100a00 */
[----:B0-----:R-:W2:Y:S01]  /*128e0*/  LDL.LU R16, [R1+0x140] ;  /* 0x0001400001107983 */ /* 0x001ea20000300800 */
[----:B------:R-:W2:Y:S02]  /*128f0*/  LDL.LU R17, [R1+0x144] ;  /* 0x0001440001117983 */ /* 0x000ea40000300800 */
[----:B------:R-:W2:Y:S02]  /*12900*/  LDL.LU R18, [R1+0x148] ;  /* 0x0001480001127983 */ /* 0x000ea40000300800 */
[----:B------:R-:W2:Y:S01]  /*12910*/  LDL.LU R19, [R1+0x14c] ;  /* 0x00014c0001137983 */ /* 0x000ea20000300800 */
[----:B------:R0:W-:Y:S01]  /*12920*/  STL.64 [R1+0x1f0], R4 ;  /* 0x0001f00401007387 */ /* 0x0001e20000100a00 */
[----:B------:R1:W-:Y:S03]  /*12930*/  STL.64 [R1+0x1f8], R6 ;  /* 0x0001f80601007387 */ /* 0x0003e60000100a00 */
[----:B0-----:R-:W4:Y:S01]  /*12940*/  LDL.LU.64 R4, [R1+0x1648] ;  /* 0x0016480001047983 */ /* 0x001f220000300a00 */
[----:B-1----:R-:W-:-:S02]  /*12950*/  IMAD.MOV.U32 R7, RZ, RZ, R24 ;  /* 0x000000ffff077224 */ /* 0x002fc400078e0018 */
[----:B------:R-:W-:Y:S02]  /*12960*/  IMAD.MOV.U32 R6, RZ, RZ, R25 ;  /* 0x000000ffff067224 */ /* 0x000fe400078e0019 */
[----:B------:R-:W2:Y:S02]  /*12970*/  LDL.LU.64 R24, [R1+0x1640] ;  /* 0x0016400001187983 */ /* 0x000ea40000300a00 */
[C---:B--2---:R-:W-:Y:S02]  /*12980*/  HMMA.16816.F32.BF16 R24, R20.reuse, R24, R12 ;  /* 0x000000181418723c */ /* 0x044fe4000004180c */
[----:B------:R-:W2:Y:S01]  /*12990*/  LDL.LU.64 R14, [R1+0x1638] ;  /* 0x00163800010e7983 */ /* 0x000ea20000300a00 */
[----:B------:R-:W2:Y:S05]  /*129a0*/  LDL.LU.64 R12, [R1+0x1630] ;  /* 0x00163000010c7983 */ /* 0x000eaa0000300a00 */
[----:B----4-:R-:W-:Y:S11]  /*129b0*/  HMMA.16816.F32.BF16 R8, R20, R4, R8 ;  /* 0x000000041408723c */ /* 0x010ff60000041808 */
[----:B------:R-:W-:Y:S04]  /*129c0*/  @!UPT UIADD3 URZ, URZ, URZ, URZ ;  /* 0x0000003f3f3ff290 */ /* 0x000fe8000fffe03f */
[----:B------:R-:W-:Y:S01]  /*129d0*/  STL.64 [R1+0x1e0], R24 ;  /* 0x0001e01801007387 */ /* 0x000fe20000100a00 */
[----:B------:R0:W-:Y:S03]  /*129e0*/  STL.64 [R1+0x1e8], R26 ;  /* 0x0001e81a01007387 */ /* 0x0001e60000100a00 */
[----:B0-----:R-:W4:Y:S01]  /*129f0*/  LDL.LU.64 R26, [R1+0x1628] ;  /* 0x00162800011a7983 */ /* 0x001f220000300a00 */
[----:B------:R-:W2:Y:S02]  /*12a00*/  LDL.LU.64 R24, [R1+0x1620] ;  /* 0x0016200001187983 */ /* 0x000ea40000300a00 */
[----:B------:R0:W-:Y:S02]  /*12a10*/  STL.64 [R1+0x1598], R4 ;  /* 0x0015980401007387 */ /* 0x0001e40000100a00 */
[----:B0-----:R-:W2:Y:S01]  /*12a20*/  LDL.LU.64 R4, [R1+0x10] ;  /* 0x0000100001047983 */ /* 0x001ea20000300a00 */
[----:B------:R0:W-:Y:S02]  /*12a30*/  STL.64 [R1+0x1d0], R8 ;  /* 0x0001d00801007387 */ /* 0x0001e40000100a00 */
[----:B------:R-:W-:Y:S02]  /*12a40*/  STL.64 [R1+0x1d8], R10 ;  /* 0x0001d80a01007387 */ /* 0x000fe40000100a00 */
[----:B0-----:R-:W-:-:S02]  /*12a50*/  IMAD.MOV.U32 R8, RZ, RZ, R3 ;  /* 0x000000ffff087224 */ /* 0x001fc400078e0003 */
[----:B------:R-:W-:Y:S01]  /*12a60*/  IMAD.MOV.U32 R9, RZ, RZ, R2 ;  /* 0x000000ffff097224 */ /* 0x000fe200078e0002 */
[----:B--2---:R0:W-:Y:S04]  /*12a70*/  STL.64 [R1+0x15b0], R4 ;  /* 0x0015b00401007387 */ /* 0x0041e80000100a00 */
[----:B------:R1:W-:Y:S02]  /*12a80*/  STL.64 [R1+0x15f8], R8 ;  /* 0x0015f80801007387 */ /* 0x0003e40000100a00 */
[----:B0-----:R-:W-:Y:S02]  /*12a90*/  IMAD.MOV.U32 R4, RZ, RZ, R7 ;  /* 0x000000ffff047224 */ /* 0x001fe400078e0007 */
[----:B------:R-:W-:Y:S01]  /*12aa0*/  IMAD.MOV.U32 R5, RZ, RZ, R6 ;  /* 0x000000ffff057224 */ /* 0x000fe200078e0006 */
[----:B-1----:R-:W2:Y:S01]  /*12ab0*/  LDL.LU R8, [R1+0x130] ;  /* 0x0001300001087983 */ /* 0x002ea20000300800 */
[----:B------:R-:W2:Y:S02]  /*12ac0*/  LDL.LU R9, [R1+0x134] ;  /* 0x0001340001097983 */ /* 0x000ea40000300800 */
[----:B------:R-:W2:Y:S02]  /*12ad0*/  LDL.LU R10, [R1+0x138] ;  /* 0x00013800010a7983 */ /* 0x000ea40000300800 */
[----:B------:R-:W2:Y:S01]  /*12ae0*/  LDL.LU R11, [R1+0x13c] ;  /* 0x00013c00010b7983 */ /* 0x000ea20000300800 */
[----:B------:R0:W-:Y:S04]  /*12af0*/  STL.64 [R1+0x15d8], R4 ;  /* 0x0015d80401007387 */ /* 0x0001e80000100a00 */
[----:B0-----:R-:W2:Y:S01]  /*12b00*/  LDL.LU R4, [R1+0x110] ;  /* 0x0001100001047983 */ /* 0x001ea20000300800 */
[----:B------:R-:W2:Y:S02]  /*12b10*/  LDL.LU R5, [R1+0x114] ;  /* 0x0001140001057983 */ /* 0x000ea40000300800 */
[----:B------:R-:W2:Y:S02]  /*12b20*/  LDL.LU R6, [R1+0x118] ;  /* 0x0001180001067983 */ /* 0x000ea40000300800 */
[----:B------:R-:W2:Y:S01]  /*12b30*/  LDL.LU R7, [R1+0x11c] ;  /* 0x00011c0001077983 */ /* 0x000ea20000300800 */
[C---:B------:R-:W-:Y:S01]  /*12b40*/  HMMA.16816.F32.BF16 R12, R20.reuse, R24, R12 ;  /* 0x00000018140c723c */ /* 0x040fe2000004180c */
[----:B--2---:R-:W-:Y:S01]  /*12b50*/  STL.64 [R1+0x15f0], R6 ;  /* 0x0015f00601007387 */ /* 0x004fe20000100a00 */
[----:B------:R0:W-:Y:S03]  /*12b60*/  STL.64 [R1+0x15e8], R4 ;  /* 0x0015e80401007387 */ /* 0x0001e60000100a00 */
[----:B0-----:R-:W2:Y:S01]  /*12b70*/  LDL.LU R4, [R1+0x120] ;  /* 0x0001200001047983 */ /* 0x001ea20000300800 */
[----:B------:R-:W2:Y:S11]  /*12b80*/  LDL.LU R5, [R1+0x124] ;  /* 0x0001240001057983 */ /* 0x000eb60000300800 */
[----:B------:R-:W-:Y:S06]  /*12b90*/  @!UPT UIADD3 URZ, URZ, URZ, URZ ;  /* 0x0000003f3f3ff290 */ /* 0x000fec000fffe03f */
[----:B------:R0:W-:Y:S02]  /*12ba0*/  STL.64 [R1+0x1c0], R12 ;  /* 0x0001c00c01007387 */ /* 0x0001e40000100a00 */
[----:B------:R-:W-:Y:S01]  /*12bb0*/  STL.64 [R1+0x1c8], R14 ;  /* 0x0001c80e01007387 */ /* 0x000fe20000100a00 */
[----:B0-----:R-:W2:Y:S02]  /*12bc0*/  LDL.LU.64 R12, [R1+0x1618] ;  /* 0x00161800010c7983 */ /* 0x001ea40000300a00 */
[----:B--2---:R-:W-:Y:S11]  /*12bd0*/  HMMA.16816.F32.BF16 R16, R20, R12, R16 ;  /* 0x0000000c1410723c */ /* 0x004ff60000041810 */
[----:B------:R-:W-:Y:S11]  /*12be0*/  @!UPT UIADD3 URZ, URZ, URZ, URZ ;  /* 0x0000003f3f3ff290 */ /* 0x000ff6000fffe03f */
[----:B------:R-:W-:Y:S01]  /*12bf0*/  @!UPT UIADD3 URZ, URZ, URZ, URZ ;  /* 0x0000003f3f3ff290 */ /* 0x000fe2000fffe03f */
[----:B------:R0:W-:Y:S04]  /*12c00*/  STL.64 [R1+0x1b0], R16 ;  /* 0x0001b01001007387 */ /* 0x0001e80000100a00 */
[----:B0-----:R-:W2:Y:S01]  /*12c10*/  LDL.LU.64 R16, [R1+0x1610] ;  /* 0x0016100001107983 */ /* 0x001ea20000300a00 */
[----:B------:R0:W-:Y:S03]  /*12c20*/  STL.64 [R1+0x1590], R12 ;  /* 0x0015900c01007387 */ /* 0x0001e60000100a00 */
[----:B0-----:R-:W2:Y:S01]  /*12c30*/  LDL.LU R12, [R1+0x160] ;  /* 0x00016000010c7983 */ /* 0x001ea20000300800 */
[----:B------:R-:W2:Y:S02]  /*12c40*/  LDL.LU R13, [R1+0x164] ;  /* 0x00016400010d7983 */ /* 0x000ea40000300800 */
[----:B----4-:R-:W-:-:S02]  /*12c50*/  IMAD.MOV.U32 R14, RZ, RZ, R26 ;  /* 0x000000ffff0e7224 */ /* 0x010fc400078e001a */
[----:B------:R-:W-:Y:S01]  /*12c60*/  IMAD.MOV.U32 R15, RZ, RZ, R27 ;  /* 0x000000ffff0f7224 */ /* 0x000fe200078e001b */
[----:B------:R-:W4:Y:S01]  /*12c70*/  LDL.LU R26, [R1+0x1608] ;  /* 0x00160800011a7983 */ /* 0x000f220000300800 */
[----:B------:R-:W3:Y:S03]  /*12c80*/  LDL.LU R27, [R1+0x1604] ;  /* 0x00160400011b7983 */ /* 0x000ee60000300800 */
[----:B------:R-:W-:Y:S04]  /*12c90*/  STL.64 [R1+0x15a8], R14 ;  /* 0x0015a80e01007387 */ /* 0x000fe80000100a00 */
[----:B--2---:R0:W-:Y:S04]  /*12ca0*/  STL.64 [R1+0x15a0], R12 ;  /* 0x0015a00c01007387 */ /* 0x0041e80000100a00 */
[----:B0-----:R-:W2:Y:S01]  /*12cb0*/  LDL.LU R12, [R1+0xd0] ;  /* 0x0000d000010c7983 */ /* 0x001ea20000300800 */
[----:B------:R-:W2:Y:S02]  /*12cc0*/  LDL.LU R13, [R1+0xd4] ;  /* 0x0000d400010d7983 */ /* 0x000ea40000300800 */
[----:B------:R-:W2:Y:S01]  /*12cd0*/  LDL.LU R14, [R1+0xd8] ;  /* 0x0000d800010e7983 */ /* 0x000ea20000300800 */
[----:B------:R-:W-:Y:S01]  /*12ce0*/  HMMA.16816.F32.BF16 R8, R20, R16, R8 ;  /* 0x000000101408723c */ /* 0x000fe20000041808 */
[----:B---3--:R-:W-:-:S02]  /*12cf0*/  IMAD.MOV.U32 R15, RZ, RZ, R28 ;  /* 0x000000ffff0f7224 */ /* 0x008fc400078e001c */
[----:B------:R-:W-:Y:S02]  /*12d00*/  IMAD.MOV.U32 R7, RZ, RZ, R0 ;  /* 0x000000ffff077224 */ /* 0x000fe400078e0000 */
[----:B------:R-:W-:Y:S02]  /*12d10*/  IMAD.MOV.U32 R6, RZ, RZ, R29 ;  /* 0x000000ffff067224 */ /* 0x000fe400078e001d */
[----:B------:R-:W-:Y:S01]  /*12d20*/  IMAD.MOV.U32 R0, RZ, RZ, R19 ;  /* 0x000000ffff007224 */ /* 0x000fe200078e0013 */
[----:B------:R-:W3:Y:S01]  /*12d30*/  LDL.LU R28, [R1+0x1600] ;  /* 0x00160000011c7983 */ /* 0x000ee20000300800 */
[----:B------:R-:W-:-:S03]  /*12d40*/  IMAD.MOV.U32 R29, RZ, RZ, R18 ;  /* 0x000000ffff1d7224 */ /* 0x000fc600078e0012 */
[----:B--2---:R-:W-:Y:S01]  /*12d50*/  STL.64 [R1+0x15c0], R14 ;  /* 0x0015c00e01007387 */ /* 0x004fe20000100a00 */
[----:B------:R0:W-:Y:S03]  /*12d60*/  STL.64 [R1+0x15b8], R12 ;  /* 0x0015b80c01007387 */ /* 0x0001e60000100a00 */
[----:B0-----:R-:W2:Y:S01]  /*12d70*/  LDL.LU R12, [R1+0xf0] ;  /* 0x0000f000010c7983 */ /* 0x001ea20000300800 */
[----:B------:R-:W2:Y:S02]  /*12d80*/  LDL.LU R13, [R1+0xf4] ;  /* 0x0000f400010d7983 */ /* 0x000ea40000300800 */
[----:B------:R-:W-:Y:S02]  /*12d90*/  STL [R1+0x148c], R0 ;  /* 0x00148c0001007387 */ /* 0x000fe40000100800 */
[----:B------:R-:W-:Y:S02]  /*12da0*/  IMAD.MOV.U32 R14, RZ, RZ, R27 ;  /* 0x000000ffff0e7224 */ /* 0x000fe400078e001b */
[----:B----4-:R-:W-:Y:S01]  /*12db0*/  IMAD.MOV.U32 R15, RZ, RZ, R26 ;  /* 0x000000ffff0f7224 */ /* 0x010fe200078e001a */
[----:B------:R-:W-:Y:S01]  /*12dc0*/  STL [R1+0x1488], R29 ;  /* 0x0014881d01007387 */ /* 0x000fe20000100800 */
[----:B------:R-:W-:-:S02]  /*12dd0*/  IMAD.MOV.U32 R26, RZ, RZ, R8 ;  /* 0x000000ffff1a7224 */ /* 0x000fc400078e0008 */
[----:B------:R0:W-:Y:S02]  /*12de0*/  STL.64 [R1+0x1a8], R10 ;  /* 0x0001a80a01007387 */ /* 0x0001e40000100a00 */
[----:B------:R-:W-:Y:S02]  /*12df0*/  IMAD.MOV.U32 R27, RZ, RZ, R9 ;  /* 0x000000ffff1b7224 */ /* 0x000fe400078e0009 */
[----:B------:R-:W0:Y:S01]  /*12e00*/  LDL.LU.64 R8, [R1+0x15f8] ;  /* 0x0015f80001087983 */ /* 0x000e220000300a00 */
[----:B------:R-:W-:Y:S02]  /*12e10*/  STL [R1+0x1494], R26 ;  /* 0x0014941a01007387 */ /* 0x000fe40000100800 */
[----:B------:R-:W-:Y:S01]  /*12e20*/  STL [R1+0x1490], R27 ;  /* 0x0014901b01007387 */ /* 0x000fe20000100800 */
[C---:B0-----:R-:W-:Y:S01]  /*12e30*/  HMMA.16816.F32.BF16 R8, R20.reuse, R8, R4 ;  /* 0x000000081408723c */ /* 0x041fe20000041804 */
[----:B------:R-:W4:Y:S01]  /*12e40*/  LDL.LU.64 R6, [R1+0x15f0] ;  /* 0x0015f00001067983 */ /* 0x000f220000300a00 */
[----:B------:R-:W4:Y:S11]  /*12e50*/  LDL.LU.64 R4, [R1+0x15e8] ;  /* 0x0015e80001047983 */ /* 0x000f360000300a00 */
[----:B------:R-:W-:Y:S10]  /*12e60*/  @!UPT UIADD3 URZ, URZ, URZ, URZ ;  /* 0x0000003f3f3ff290 */ /* 0x000ff4000fffe03f */
[----:B------:R0:W-:Y:S01]  /*12e70*/  STL.64 [R1+0x170], R8 ;  /* 0x0001700801007387 */ /* 0x0001e20000100a00 */
[----:B------:R1:W-:Y:S03]  /*12e80*/  STL.64 [R1+0x178], R10 ;  /* 0x0001780a01007387 */ /* 0x0003e60000100a00 */
[----:B0-----:R-:W4:Y:S02]  /*12e90*/  LDL.LU.64 R8, [R1+0x15e0] ;  /* 0x0015e00001087983 */ /* 0x001f240000300a00 */
[----:B----4-:R-:W-:Y:S02]  /*12ea0*/  HMMA.16816.F32.BF16 R20, R20, R8, R4 ;  /* 0x000000081414723c */ /* 0x010fe40000041804 */
[----:B------:R-:W2:Y:S01]  /*12eb0*/  LDL.LU.64 R4, [R1+0x15d8] ;  /* 0x0015d80001047983 */ /* 0x000ea20000300a00 */
[----:B-1----:R-:W2:Y:S02]  /*12ec0*/  LDL.LU.64 R10, [R1+0x15d0] ;  /* 0x0015d000010a7983 */ /* 0x002ea40000300a00 */
[----:B------:R-:W2:Y:S11]  /*12ed0*/  LDL.LU.64 R8, [R1+0x15c8] ;  /* 0x0015c80001087983 */ /* 0x000eb60000300a00 */
[----:B------:R-:W-:Y:S07]  /*12ee0*/  @!UPT UIADD3 URZ, URZ, URZ, URZ ;  /* 0x0000003f3f3ff290 */ /* 0x000fee000fffe03f */
[----:B------:R0:W-:Y:S01]  /*12ef0*/  STL.64 [R1+0x150], R20 ;  /* 0x0001501401007387 */ /* 0x0001e20000100a00 */
[----:B------:R-:W-:Y:S03]  /*12f00*/  STL [R1+0x158], R22 ;  /* 0x0001581601007387 */ /* 0x000fe60000100800 */
[----:B0-----:R-:W4:Y:S01]  /*12f10*/  LDL.LU.64 R20, [R1+0xe0] ;  /* 0x0000e00001147983 */ /* 0x001f220000300a00 */
[----:B--2---:R-:W-:Y:S03]  /*12f20*/  HMMA.16816.F32.BF16 R4, R8, R4, R12 ;  /* 0x000000040804723c */ /* 0x004fe6000004180c */
[----:B------:R-:W2:Y:S01]  /*12f30*/  LDL.LU.64 R14, [R1+0x15c0] ;  /* 0x0015c000010e7983 */ /* 0x000ea20000300a00 */
[----:B------:R-:W2:Y:S11]  /*12f40*/  LDL.LU.64 R12, [R1+0x15b8] ;  /* 0x0015b800010c7983 */ /* 0x000eb60000300a00 */
[----:B------:R-:W-:Y:S08]  /*12f50*/  @!UPT UIADD3 URZ, URZ, URZ, URZ ;  /* 0x0000003f3f3ff290 */ /* 0x000ff0000fffe03f */
[----:B------:R0:W-:Y:S01]  /*12f60*/  STL [R1+0x134], R5 ;  /* 0x0001340501007387 */ /* 0x0001e20000100800 */
[----:B------:R-:W-:-:S03]  /*12f70*/  IMAD.MOV.U32 R27, RZ, RZ, R4 ;  /* 0x000000ffff1b7224 */ /* 0x000fc600078e0004 */
[----:B0-----:R-:W2:Y:S02]  /*12f80*/  LDL.LU.64 R4, [R1+0x15b0] ;  /* 0x0015b00001047983 */ /* 0x001ea40000300a00 */
[----:B--2---:R-:W-:Y:S01]  /*12f90*/  HMMA.16816.F32.BF16 R12, R8, R4, R12 ;  /* 0x00000004080c723c */ /* 0x004fe2000004180c */
[----:B------:R-:W-:Y:S02]  /*12fa0*/  IMAD.MOV.U32 R2, RZ, RZ, R4 ;  /* 0x000000ffff027224 */ /* 0x000fe400078e0004 */
[----:B------:R-:W-:Y:S11]  /*12fb0*/  IMAD.MOV.U32 R3, RZ, RZ, R5 ;  /* 0x000000ffff037224 */ /* 0x000ff600078e0005 */
[----:B------:R-:W-:Y:S09]  /*12fc0*/  @!UPT UIADD3 URZ, URZ, URZ, URZ ;  /* 0x0000003f3f3ff290 */ /* 0x000ff2000fffe03f */
[----:B------:R-:W-:Y:S01]  /*12fd0*/  STL.64 [R1+0x110], R12 ;  /* 0x0001100c01007387 */ /* 0x000fe20000100a00 */
[----:B------:R0:W-:Y:S03]  /*12fe0*/  STL.64 [R1+0x118], R14 ;  /* 0x0001180e01007387 */ /* 0x0001e60000100a00 */
[----:B0-----:R-:W2:Y:S01]  /*12ff0*/  LDL.LU.64 R14, [R1+0x15a8] ;  /* 0x0015a800010e7983 */ /* 0x001ea20000300a00 */
[----:B------:R-:W2:Y:S02]  /*13000*/  LDL.LU.64 R12, [R1+0x15a0] ;  /* 0x0015a000010c7983 */ /* 0x000ea40000300a00 */
[----:B------:R-:W2:Y:S02]  /*13010*/  LDL.LU.64 R4, [R1+0x1598] ;  /* 0x0015980001047983 */ /* 0x000ea40000300a00 */
[----:B------:R-:W-:Y:S02]  /*13020*/  IMAD.MOV.U32 R0, RZ, RZ, R6 ;  /* 0x000000ffff007224 */ /* 0x000fe400078e0006 */
[----:B------:R-:W-:-:S02]  /*13030*/  IMAD.MOV.U32 R29, RZ, RZ, R7 ;  /* 0x000000ffff1d7224 */ /* 0x000fc400078e0007 */
[----:B--2---:R-:W-:Y:S01]  /*13040*/  HMMA.16816.F32.BF16 R4, R8, R4, R12 ;  /* 0x000000040804723c */ /* 0x004fe2000004180c */
[----:B------:R-:W2:Y:S11]  /*13050*/  LDL.LU.64 R12, [R1+0x1590] ;  /* 0x00159000010c7983 */ /* 0x000eb60000300a00 */
[----:B------:R-:W-:Y:S11]  /*13060*/  @!UPT UIADD3 URZ, URZ, URZ, URZ ;  /* 0x0000003f3f3ff290 */ /* 0x000ff6000fffe03f */
[----:B------:R-:W-:Y:S01]  /*13070*/  STL.64 [R1+0xf0], R4 ;  /* 0x0000f00401007387 */ /* 0x000fe20000100a00 */
[----:B------:R0:W-:Y:S03]  /*13080*/  STL.64 [R1+0xf8], R6 ;  /* 0x0000f80601007387 */ /* 0x0001e60000100a00 */
[----:B0-----:R-:W2:Y:S01]  /*13090*/  LDL.LU.64 R6, [R1+0x1588] ;  /* 0x0015880001067983 */ /* 0x001ea20000300a00 */
[----:B------:R-:W2:Y:S02]  /*130a0*/  LDL.LU.64 R4, [R1+0x1580] ;  /* 0x0015800001047983 */ /* 0x000ea40000300a00 */
[----:B------:R-:W-:-:S05]  /*130b0*/  IMAD.MOV.U32 R26, RZ, RZ, R23 ;  /* 0x000000ffff1a7224 */ /* 0x000fca00078e0017 */
[----:B------:R-:W-:Y:S01]  /*130c0*/  STL.64 [R1+0x1528], R26 ;  /* 0x0015281a01007387 */ /* 0x000fe20000100a00 */
[----:B------:R0:W-:Y:S01]  /*130d0*/  STL.64 [R1+0x1520], R24 ;  /* 0x0015201801007387 */ /* 0x0001e20000100a00 */
[C---:B--2---:R-:W-:Y:S11]  /*130e0*/  HMMA.16816.F32.BF16 R4, R8.reuse, R24, R4 ;  /* 0x000000180804723c */ /* 0x044ff60000041804 */
[----:B------:R-:W-:Y:S11]  /*130f0*/  @!UPT UIADD3 URZ, URZ, URZ, URZ ;  /* 0x0000003f3f3ff290 */ /* 0x000ff6000fffe03f */
[----:B------:R-:W-:Y:S01]  /*13100*/  @!UPT UIADD3 URZ, URZ, URZ, URZ ;  /* 0x0000003f3f3ff290 */ /* 0x000fe2000fffe03f */
[----:B------:R-:W-:Y:S01]  /*13110*/  STL.64 [R1+0xd0], R4 ;  /* 0x0000d00401007387 */ /* 0x000fe20000100a00 */
[----:B------:R-:W-:Y:S02]  /*13120*/  STL.64 [R1+0xd8], R6 ;  /* 0x0000d80601007387 */ /* 0x000fe40000100a00 */
[----:B---3--:R-:W1:Y:S04]  /*13130*/  LDSM.16.MT88.4 R4, [R28+0x8300] ;  /* 0x008300001c04783b */ /* 0x008e680000004200 */
[----:B0-----:R-:W4:Y:S01]  /*13140*/  LDL.LU R24, [R1+0x340] ;  /* 0x0003400001187983 */ /* 0x001f220000300800 */
[----:B------:R-:W4:Y:S01]  /*13150*/  LDL.LU R25, [R1+0x344] ;  /* 0x0003440001197983 */ /* 0x000f220000300800 */
[----:B------:R-:W4:Y:S02]  /*13160*/  LDL.LU R26, [R1+0x348] ;  /* 0x00034800011a7983 */ /* 0x000f240000300800 */
[----:B------:R-:W4:Y:S01]  /*13170*/  LDL.LU R27, [R1+0x34c] ;  /* 0x00034c00011b7983 */ /* 0x000f220000300800 */
[----:B-1----:R-:W-:Y:S01]  /*13180*/  STL.64 [R1+0x1568], R6 ;  /* 0x0015680601007387 */ /* 0x002fe20000100a00 */
[----:B------:R0:W-:Y:S03]  /*13190*/  STL.64 [R1+0x1560], R4 ;  /* 0x0015600401007387 */ /* 0x0001e60000100a00 */
[----:B0-----:R-:W2:Y:S01]  /*131a0*/  LDL.LU R4, [R1+0x220] ;  /* 0x0002200001047983 */ /* 0x001ea20000300800 */
[----:B------:R-:W2:Y:S02]  /*131b0*/  LDL.LU R5, [R1+0x224] ;  /* 0x0002240001057983 */ /* 0x000ea40000300800 */
[----:B------:R-:W2:Y:S02]  /*131c0*/  LDL.LU R6, [R1+0x228] ;  /* 0x0002280001067983 */ /* 0x000ea40000300800 */
[----:B------:R-:W2:Y:S02]  /*131d0*/  LDL.LU R7, [R1+0x22c] ;  /* 0x00022c0001077983 */ /* 0x000ea40000300800 */
[----:B--2---:R-:W-:Y:S11]  /*131e0*/  HMMA.16816.F32.BF16 R4, R8, R12, R4 ;  /* 0x0000000c0804723c */ /* 0x004ff60000041804 */
[----:B------:R-:W-:Y:S11]  /*131f0*/  @!UPT UIADD3 URZ, URZ, URZ, URZ ;  /* 0x0000003f3f3ff290 */ /* 0x000ff6000fffe03f */
[----:B------:R-:W-:Y:S01]  /*13200*/  @!UPT UIADD3 URZ, URZ, URZ, URZ ;  /* 0x0000003f3f3ff290 */ /* 0x000fe2000fffe03f */
[----:B------:R0:W-:Y:S02]  /*13210*/  STL.64 [R1+0xa0], R4 ;  /* 0x0000a00401007387 */ /* 0x0001e40000100a00 */
[----:B0-----:R-:W-:Y:S02]  /*13220*/  IMAD.MOV.U32 R5, RZ, RZ, R12 ;  /* 0x000000ffff057224 */ /* 0x001fe400078e000c */
[----:B------:R-:W-:Y:S02]  /*13230*/  IMAD.MOV.U32 R4, RZ, RZ, R13 ;  /* 0x000000ffff047224 */ /* 0x000fe400078e000d */
[----:B------:R-:W0:Y:S04]  /*13240*/  LDSM.16.MT88.4 R12, [R28+0xc000] ;  /* 0x00c000001c0c783b */ /* 0x000e280000004200 */
[----:B------:R-:W-:Y:S04]  /*13250*/  STL.64 [R1+0xa8], R6 ;  /* 0x0000a80601007387 */ /* 0x000fe80000100a00 */
[----:B0-----:R-:W-:Y:S01]  /*13260*/  STL.64 [R1+0x14c0], R14 ;  /* 0x0014c00e01007387 */ /* 0x001fe20000100a00 */
[----:B------:R0:W-:Y:S03]  /*13270*/  STL.64 [R1+0x14b8], R12 ;  /* 0x0014b80c01007387 */ /* 0x0001e60000100a00 */
[----:B0-----:R-:W2:Y:S01]  /*13280*/  LDL.LU R12, [R1+0x260] ;  /* 0x00026000010c7983 */ /* 0x001ea20000300800 */
[----:B------:R-:W2:Y:S02]  /*13290*/  LDL.LU R13, [R1+0x264] ;  /* 0x00026400010d7983 */ /* 0x000ea40000300800 */
[----:B------:R-:W2:Y:S02]  /*132a0*/  LDL.LU R14, [R1+0x268] ;  /* 0x00026800010e7983 */ /* 0x000ea40000300800 */
[----:B------:R-:W2:Y:S02]  /*132b0*/  LDL.LU R15, [R1+0x26c] ;  /* 0x00026c00010f7983 */ /* 0x000ea40000300800 */
[----:B------:R-:W-:-:S02]  /*132c0*/  IMAD.MOV.U32 R7, RZ, RZ, R16 ;  /* 0x000000ffff077224 */ /* 0x000fc400078e0010 */
[----:B------:R-:W-:Y:S01]  /*132d0*/  IMAD.MOV.U32 R6, RZ, RZ, R17 ;  /* 0x000000ffff067224 */ /* 0x000fe200078e0011 */
[C---:B--2---:R-:W-:Y:S01]  /*132e0*/  HMMA.16816.F32.BF16 R12, R8.reuse, R16, R12 ;  /* 0x00000010080c723c */ /* 0x044fe2000004180c */
[----:B------:R-:W0:Y:S11]  /*132f0*/  LDSM.16.MT88.4 R16, [R28+0xc100] ;  /* 0x00c100001c10783b */ /* 0x000e360000004200 */
[----:B------:R-:W-:Y:S11]  /*13300*/  @!UPT UIADD3 URZ, URZ, URZ, URZ ;  /* 0x0000003f3f3ff290 */ /* 0x000ff6000fffe03f */
[----:B------:R-:W-:Y:S01]  /*13310*/  STL.64 [R1+0x90], R12 ;  /* 0x0000900c01007387 */ /* 0x000fe20000100a00 */
[----:B------:R-:W-:Y:S03]  /*13320*/  STL.64 [R1+0x98], R14 ;  /* 0x0000980e01007387 */ /* 0x000fe60000100a00 */
[----:B0-----:R-:W-:Y:S01]  /*13330*/  STL.64 [R1+0x1448], R18 ;  /* 0x0014481201007387 */ /* 0x001fe20000100a00 */
[----:B------:R0:W-:Y:S03]  /*13340*/  STL.64 [R1+0x1440], R16 ;  /* 0x0014401001007387 */ /* 0x0001e60000100a00 */
[----:B0-----:R-:W2:Y:S01]  /*13350*/  LDL.LU.64 R16, [R1] ;  /* 0x0000000001107983 */ /* 0x001ea20000300a00 */
[----:B------:R-:W3:Y:S01]  /*13360*/  LDL.64 R18, [R1+0x8] ;  /* 0x0000080001127983 */ /* 0x000ee20000100a00 */
[----:B----4-:R-:W-:Y:S02]  /*13370*/  HMMA.16816.F32.BF16 R12, R8, R20, R24 ;  /* 0x00000014080c723c */ /* 0x010fe40000041818 */
[----:B---3--:R-:W-:Y:S01]  /*13380*/  STL.64 [R1+0x1538], R18 ;  /* 0x0015381201007387 */ /* 0x008fe20000100a00 */
[----:B--2---:R-:W-:Y:S11]  /*13390*/  STL.64 [R1+0x1530], R16 ;  /* 0x0015301001007387 */ /* 0x004ff60000100a00 */
[----:B------:R-:W-:Y:S09]  /*133a0*/  @!UPT UIADD3 URZ, URZ, URZ, URZ ;  /* 0x0000003f3f3ff290 */ /* 0x000ff2000fffe03f */
[----:B------:R0:W-:Y:S02]  /*133b0*/  STL.64 [R1+0x80], R12 ;  /* 0x0000800c01007387 */ /* 0x0001e40000100a00 */
[----:B------:R1:W-:Y:S01]  /*133c0*/  STL.64 [R1+0x88], R14 ;  /* 0x0000880e01007387 */ /* 0x0003e20000100a00 */
[----:B0-----:R-:W2:Y:S01]  /*133d0*/  LDL.LU R12, [R1+0x2b0] ;  /* 0x0002b000010c7983 */ /* 0x001ea20000300800 */
[----:B------:R-:W2:Y:S02]  /*133e0*/  LDL.LU R13, [R1+0x2b4] ;  /* 0x0002b400010d7983 */ /* 0x000ea40000300800 */
[----:B-1----:R-:W3:Y:S02]  /*133f0*/  LDL.LU R14, [R1+0x2b8] ;  /* 0x0002b800010e7983 */ /* 0x002ee40000300800 */
[----:B------:R-:W3:Y:S02]  /*13400*/  LDL.LU R15, [R1+0x2bc] ;  /* 0x0002bc00010f7983 */ /* 0x000ee40000300800 */
[----:B------:R-:W-:-:S02]  /*13410*/  IMAD.MOV.U32 R17, RZ, RZ, R20 ;  /* 0x000000ffff117224 */ /* 0x000fc400078e0014 */
[----:B------:R-:W-:Y:S02]  /*13420*/  IMAD.MOV.U32 R16, RZ, RZ, R21 ;  /* 0x000000ffff107224 */ /* 0x000fe400078e0015 */
[----:B------:R-:W0:Y:S04]  /*13430*/  LDSM.16.MT88.4 R20, [R28+0xc200] ;  /* 0x00c200001c14783b */ /* 0x000e280000004200 */
[----:B---3--:R-:W-:Y:S01]  /*13440*/  STL.64 [R1+0x14d0], R14 ;  /* 0x0014d00e01007387 */ /* 0x008fe20000100a00 */
[----:B--2---:R1:W-:Y:S02]  /*13450*/  STL.64 [R1+0x14c8], R12 ;  /* 0x0014c80c01007387 */ /* 0x0043e40000100a00 */
[----:B-1----:R-:W-:Y:S02]  /*13460*/  IMAD.MOV.U32 R12, RZ, RZ, R17 ;  /* 0x000000ffff0c7224 */ /* 0x002fe400078e0011 */
[----:B------:R-:W-:-:S05]  /*13470*/  IMAD.MOV.U32 R13, RZ, RZ, R16 ;  /* 0x000000ffff0d7224 */ /* 0x000fca00078e0010 */
[----:B------:R1:W-:Y:S02]  /*13480*/  STL.64 [R1+0x14e8], R12 ;  /* 0x0014e80c01007387 */ /* 0x0003e40000100a00 */
[----:B-1----:R-:W-:Y:S02]  /*13490*/  IMAD.MOV.U32 R12, RZ, RZ, R7 ;  /* 0x000000ffff0c7224 */ /* 0x002fe400078e0007 */
[----:B------:R-:W-:-:S05]  /*134a0*/  IMAD.MOV.U32 R13, RZ, RZ, R6 ;  /* 0x000000ffff0d7224 */ /* 0x000fca00078e0006 */
[----:B------:R-:W-:Y:S01]  /*134b0*/  STL.64 [R1+0x1500], R12 ;  /* 0x0015000c01007387 */ /* 0x000fe20000100a00 */
[----:B0-----:R-:W-:Y:S02]  /*134c0*/  STL.64 [R1+0x1398], R22 ;  /* 0x0013981601007387 */ /* 0x001fe40000100a00 */
[----:B------:R0:W-:Y:S02]  /*134d0*/  STL.64 [R1+0x1390], R20 ;  /* 0x0013901401007387 */ /* 0x0001e40000100a00 */
[----:B0-----:R-:W2:Y:S01]  /*134e0*/  LDL.LU R20, [R1+0x280] ;  /* 0x0002800001147983 */ /* 0x001ea20000300800 */
[----:B------:R-:W2:Y:S02]  /*134f0*/  LDL.LU R21, [R1+0x284] ;  /* 0x0002840001157983 */ /* 0x000ea40000300800 */
[----:B------:R-:W3:Y:S02]  /*13500*/  LDL.LU R22, [R1+0x288] ;  /* 0x0002880001167983 */ /* 0x000ee40000300800 */
[----:B------:R-:W3:Y:S02]  /*13510*/  LDL.LU R23, [R1+0x28c] ;  /* 0x00028c0001177983 */ /* 0x000ee40000300800 */
[----:B------:R-:W-:-:S02]  /*13520*/  IMAD.MOV.U32 R12, RZ, RZ, R5 ;  /* 0x000000ffff0c7224 */ /* 0x000fc400078e0005 */
[----:B------:R-:W-:Y:S01]  /*13530*/  IMAD.MOV.U32 R13, RZ, RZ, R4 ;  /* 0x000000ffff0d7224 */ /* 0x000fe200078e0004 */
[----:B------:R-:W4:Y:S04]  /*13540*/  LDL R5, [R1+0x104] ;  /* 0x0001040001057983 */ /* 0x000f280000100800 */
[----:B------:R-:W4:Y:S01]  /*13550*/  LDL R4, [R1+0x100] ;  /* 0x0001000001047983 */ /* 0x000f220000100800 */
[----:B------:R-:W-:Y:S03]  /*13560*/  STL.64 [R1+0x1518], R12 ;  /* 0x0015180c01007387 */ /* 0x000fe60000100a00 */
[----:B---3--:R-:W-:Y:S01]  /*13570*/  STL.64 [R1+0x14a0], R22 ;  /* 0x0014a01601007387 */ /* 0x008fe20000100a00 */
[----:B--2---:R0:W-:Y:S03]  /*13580*/  STL.64 [R1+0x1498], R20 ;  /* 0x0014981401007387 */ /* 0x0041e60000100a00 */
[----:B0-----:R-:W2:Y:S01]  /*13590*/  LDL.LU R20, [R1+0x290] ;  /* 0x0002900001147983 */ /* 0x001ea20000300800 */
[----:B------:R-:W2:Y:S02]  /*135a0*/  LDL.LU R21, [R1+0x294] ;  /* 0x0002940001157983 */ /* 0x000ea40000300800 */
[----:B------:R-:W3:Y:S02]  /*135b0*/  LDL.LU R22, [R1+0x298] ;  /* 0x0002980001167983 */ /* 0x000ee40000300800 */
[----:B------:R-:W3:Y:S01]  /*135c0*/  LDL.LU R23, [R1+0x29c] ;  /* 0x00029c0001177983 */ /* 0x000ee20000300800 */
[----:B------:R-:W2:Y:S01]  /*135d0*/  LDL.LU R12, [R1+0x2f0] ;  /* 0x0002f000010c7983 */ /* 0x000ea20000300800 */
[----:B------:R-:W2:Y:S02]  /*135e0*/  LDL.LU R13, [R1+0x2f4] ;  /* 0x0002f400010d7983 */ /* 0x000ea40000300800 */
[----:B------:R-:W2:Y:S02]  /*135f0*/  LDL.LU R14, [R1+0x2f8] ;  /* 0x0002f800010e7983 */ /* 0x000ea40000300800 */
[----:B------:R-:W2:Y:S02]  /*13600*/  LDL.LU R15, [R1+0x2fc] ;  /* 0x0002fc00010f7983 */ /* 0x000ea40000300800 */
[----:B--2---:R-:W-:Y:S01]  /*13610*/  STL.64 [R1+0x1548], R14 ;  /* 0x0015480e01007387 */ /* 0x004fe20000100a00 */
[----:B------:R-:W-:Y:S02]  /*13620*/  STL.64 [R1+0x1540], R12 ;  /* 0x0015400c01007387 */ /* 0x000fe40000100a00 */
[----:B------:R-:W2:Y:S02]  /*13630*/  LDL.LU R24, [R1+0x300] ;  /* 0x0003000001187983 */ /* 0x000ea40000300800 */
[----:B------:R-:W2:Y:S01]  /*13640*/  LDL.LU R25, [R1+0x304] ;  /* 0x0003040001197983 */ /* 0x000ea20000300800 */
[----:B------:R-:W2:Y:S01]  /*13650*/  LDL.LU R26, [R1+0x308] ;  /* 0x00030800011a7983 */ /* 0x000ea20000300800 */
[----:B------:R-:W2:Y:S02]  /*13660*/  LDL.LU R27, [R1+0x30c] ;  /* 0x00030c00011b7983 */ /* 0x000ea40000300800 */
[----:B------:R-:W-:-:S02]  /*13670*/  IMAD.MOV.U32 R16, RZ, RZ, R2 ;  /* 0x000000ffff107224 */ /* 0x000fc400078e0002 */
[----:B------:R-:W-:Y:S01]  /*13680*/  IMAD.MOV.U32 R17, RZ, RZ, R3 ;  /* 0x000000ffff117224 */ /* 0x000fe200078e0003 */
[----:B--2---:R-:W-:Y:S01]  /*13690*/  STL.64 [R1+0x1558], R26 ;  /* 0x0015581a01007387 */ /* 0x004fe20000100a00 */
[----:B------:R-:W-:Y:S02]  /*136a0*/  STL.64 [R1+0x1550], R24 ;  /* 0x0015501801007387 */ /* 0x000fe40000100a00 */
[----:B------:R-:W2:Y:S02]  /*136b0*/  LDL.LU R2, [R1+0x157c] ;  /* 0x00157c0001027983 */ /* 0x000ea40000300800 */
[----:B------:R-:W2:Y:S01]  /*136c0*/  LDL.LU R3, [R1+0x1578] ;  /* 0x0015780001037983 */ /* 0x000ea20000300800 */
[----:B------:R0:W-:Y:S04]  /*136d0*/  STL.64 [R1+0x1570], R16 ;  /* 0x0015701001007387 */ /* 0x0001e80000100a00 */
[----:B0-----:R-:W4:Y:S01]  /*136e0*/  LDL.LU R16, [R1+0x330] ;  /* 0x0003300001107983 */ /* 0x001f220000300800 */
[----:B------:R-:W4:Y:S02]  /*136f0*/  LDL.LU R17, [R1+0x334] ;  /* 0x0003340001117983 */ /* 0x000f240000300800 */
[----:B------:R-:W4:Y:S02]  /*13700*/  LDL.LU R18, [R1+0x338] ;  /* 0x0003380001127983 */ /* 0x000f240000300800 */
[----:B------:R-:W4:Y:S01]  /*13710*/  LDL.LU R19, [R1+0x33c] ;  /* 0x00033c0001137983 */ /* 0x000f220000300800 */
[----:B------:R-:W2:Y:S01]  /*13720*/  LDL.LU R24, [R1+0x320] ;  /* 0x0003200001187983 */ /* 0x000ea20000300800 */
[----:B------:R-:W2:Y:S02]  /*13730*/  LDL.LU R25, [R1+0x324] ;  /* 0x0003240001197983 */ /* 0x000ea40000300800 */
[----:B------:R-:W2:Y:S02]  /*13740*/  LDL.LU R26, [R1+0x328] ;  /* 0x00032800011a7983 */ /* 0x000ea40000300800 */
[----:B------:R-:W2:Y:S01]  /*13750*/  LDL.LU R27, [R1+0x32c] ;  /* 0x00032c00011b7983 */ /* 0x000ea20000300800 */
[----:B------:R-:W2:Y:S01]  /*13760*/  LDL.LU R12, [R1+0x310] ;  /* 0x00031000010c7983 */ /* 0x000ea20000300800 */
[----:B------:R-:W2:Y:S02]  /*13770*/  LDL.LU R13, [R1+0x314] ;  /* 0x00031400010d7983 */ /* 0x000ea40000300800 */
[----:B------:R-:W2:Y:S02]  /*13780*/  LDL.LU R14, [R1+0x318] ;  /* 0x00031800010e7983 */ /* 0x000ea40000300800 */
[----:B------:R-:W2:Y:S01]  /*13790*/  LDL.LU R15, [R1+0x31c] ;  /* 0x00031c00010f7983 */ /* 0x000ea20000300800 */
[----:B---3--:R-:W-:Y:S01]  /*137a0*/  STL.64 [R1+0x14b0], R22 ;  /* 0x0014b01601007387 */ /* 0x008fe20000100a00 */
[----:B------:R0:W-:Y:S03]  /*137b0*/  STL.64 [R1+0x14a8], R20 ;  /* 0x0014a81401007387 */ /* 0x0001e60000100a00 */
[----:B0-----:R-:W2:Y:S01]  /*137c0*/  LDL.LU.64 R20, [R1+0x20] ;  /* 0x0000200001147983 */ /* 0x001ea20000300a00 */
[----:B------:R-:W3:Y:S01]  /*137d0*/  LDL.64 R22, [R1+0x28] ;  /* 0x0000280001167983 */ /* 0x000ee20000100a00 */
[----:B----4-:R-:W-:Y:S02]  /*137e0*/  HMMA.16816.F32.BF16 R8, R8, R4, R16 ;  /* 0x000000040808723c */ /* 0x010fe40000041810 */
[----:B------:R-:W4:Y:S01]  /*137f0*/  LDL.LU.64 R16, [R1+0x1570] ;  /* 0x0015700001107983 */ /* 0x000f220000300a00 */
[----:B------:R-:W2:Y:S02]  /*13800*/  LDL.LU.64 R6, [R1+0x1568] ;  /* 0x0015680001067983 */ /* 0x000ea40000300a00 */
[----:B------:R-:W2:Y:S11]  /*13810*/  LDL.LU.64 R4, [R1+0x1560] ;  /* 0x0015600001047983 */ /* 0x000eb60000300a00 */
[----:B------:R-:W-:Y:S07]  /*13820*/  @!UPT UIADD3 URZ, URZ, URZ, URZ ;  /* 0x0000003f3f3ff290 */ /* 0x000fee000fffe03f */
[----:B------:R-:W-:Y:S01]  /*13830*/  STL.64 [R1+0x70], R8 ;  /* 0x0000700801007387 */ /* 0x000fe20000100a00 */
[----:B------:R-:W-:Y:S02]  /*13840*/  STL.64 [R1+0x78], R10 ;  /* 0x0000780a01007387 */ /* 0x000fe40000100a00 */
[----:B------:R-:W0:Y:S04]  /*13850*/  LDSM.16.MT88.4 R8, [R28+0xc300] ;  /* 0x00c300001c08783b */ /* 0x000e280000004200 */
[----:B------:R-:W-:Y:S01]  /*13860*/  STL [R1+0x1330], R28 ;  /* 0x0013301c01007387 */ /* 0x000fe20000100800 */
[----:B0-----:R-:W-:Y:S01]  /*13870*/  STL.64 [R1+0x1318], R10 ;  /* 0x0013180a01007387 */ /* 0x001fe20000100a00 */
[----:B------:R0:W-:Y:S03]  /*13880*/  STL.64 [R1+0x1310], R8 ;  /* 0x0013100801007387 */ /* 0x0001e60000100a00 */
[----:B0-----:R-:W2:Y:S01]  /*13890*/  LDL.LU.64 R8, [R1+0x100] ;  /* 0x0001000001087983 */ /* 0x001ea20000300a00 */
[----:B------:R-:W2:Y:S03]  /*138a0*/  LDL.LU.64 R10, [R1+0x108] ;  /* 0x00010800010a7983 */ /* 0x000ea60000300a00 */
[----:B--2---:R-:W-:Y:S01]  /*138b0*/  STL.64 [R1+0x14e0], R10 ;  /* 0x0014e00a01007387 */ /* 0x004fe20000100a00 */
[----:B------:R0:W-:Y:S03]  /*138c0*/  STL.64 [R1+0x14d8], R8 ;  /* 0x0014d80801007387 */ /* 0x0001e60000100a00 */
[----:B0-----:R-:W2:Y:S01]  /*138d0*/  LDL.LU R8, [R1+0x2c0] ;  /* 0x0002c00001087983 */ /* 0x001ea20000300800 */
[----:B------:R-:W2:Y:S02]  /*138e0*/  LDL.LU R9, [R1+0x2c4] ;  /* 0x0002c40001097983 */ /* 0x000ea40000300800 */
[----:B------:R-:W2:Y:S02]  /*138f0*/  LDL.LU R10, [R1+0x2c8] ;  /* 0x0002c800010a7983 */ /* 0x000ea40000300800 */
[----:B------:R-:W2:Y:S01]  /*13900*/  LDL.LU R11, [R1+0x2cc] ;  /* 0x0002cc00010b7983 */ /* 0x000ea20000300800 */
[C---:B------:R-:W-:Y:S08]  /*13910*/  HMMA.16816.F32.BF16 R24, R4.reuse, R20, R24 ;  /* 0x000000140418723c */ /* 0x040ff00000041818 */
[C---:B----4-:R-:W-:Y:S01]  /*13920*/  HMMA.16816.F32.BF16 R16, R4.reuse, R16, R12 ;  /* 0x000000100410723c */ /* 0x050fe2000004180c */
[----:B--2---:R-:W-:Y:S01]  /*13930*/  STL.64 [R1+0x14f8], R10 ;  /* 0x0014f80a01007387 */ /* 0x004fe20000100a00 */
[----:B------:R0:W-:Y:S03]  /*13940*/  STL.64 [R1+0x14f0], R8 ;  /* 0x0014f00801007387 */ /* 0x0001e60000100a00 */
        /* <DEDUP_REMOVED lines=8> */
[----:B------:R-:W2:Y:S02]  /*139d0*/  LDL.LU R10, [R1+0x2e8] ;  /* 0x0002e800010a7983 */ /* 0x000ea40000300800 */
[----:B------:R-:W2:Y:S01]  /*139e0*/  LDL.LU R11, [R1+0x2ec] ;  /* 0x0002ec00010b7983 */ /* 0x000ea20000300800 */
[----:B------:R-:W-:Y:S01]  /*139f0*/  STL.64 [R1+0x60], R24 ;  /* 0x0000601801007387 */ /* 0x000fe20000100a00 */
[----:B------:R0:W-:Y:S03]  /*13a00*/  STL.64 [R1+0x68], R26 ;  /* 0x0000681a01007387 */ /* 0x0001e60000100a00 */
[----:B0-----:R-:W4:Y:S01]  /*13a10*/  LDL.LU.64 R26, [R1+0x1558] ;  /* 0x00155800011a7983 */ /* 0x001f220000300a00 */
[----:B------:R-:W4:Y:S02]  /*13a20*/  LDL.LU.64 R24, [R1+0x1550] ;  /* 0x0015500001187983 */ /* 0x000f240000300a00 */
[----:B------:R-:W2:Y:S02]  /*13a30*/  LDL.LU.64 R14, [R1+0x1548] ;  /* 0x00154800010e7983 */ /* 0x000ea40000300a00 */
[----:B------:R-:W2:Y:S01]  /*13a40*/  LDL.LU.64 R12, [R1+0x1540] ;  /* 0x00154000010c7983 */ /* 0x000ea20000300a00 */
[----:B------:R-:W-:Y:S01]  /*13a50*/  STL.64 [R1+0x50], R16 ;  /* 0x0000501001007387 */ /* 0x000fe20000100a00 */
[----:B------:R0:W-:Y:S03]  /*13a60*/  STL.64 [R1+0x58], R18 ;  /* 0x0000581201007387 */ /* 0x0001e60000100a00 */
[----:B0-----:R-:W2:Y:S01]  /*13a70*/  LDL.LU.64 R18, [R1+0x1538] ;  /* 0x0015380001127983 */ /* 0x001ea20000300a00 */
[----:B------:R-:W4:Y:S02]  /*13a80*/  LDL.LU.64 R16, [R1+0x1530] ;  /* 0x0015300001107983 */ /* 0x000f240000300a00 */
[C---:B----4-:R-:W-:Y:S11]  /*13a90*/  HMMA.16816.F32.BF16 R24, R4.reuse, R16, R24 ;  /* 0x000000100418723c */ /* 0x050ff60000041818 */
[----:B------:R-:W-:Y:S11]  /*13aa0*/  @!UPT UIADD3 URZ, URZ, URZ, URZ ;  /* 0x0000003f3f3ff290 */ /* 0x000ff6000fffe03f */
[----:B------:R-:W-:Y:S01]  /*13ab0*/  @!UPT UIADD3 URZ, URZ, URZ, URZ ;  /* 0x0000003f3f3ff290 */ /* 0x000fe2000fffe03f */
[----:B------:R-:W-:Y:S01]  /*13ac0*/  STL.64 [R1+0x40], R24 ;  /* 0x0000401801007387 */ /* 0x000fe20000100a00 */
[----:B------:R0:W-:Y:S03]  /*13ad0*/  STL.64 [R1+0x48], R26 ;  /* 0x0000481a01007387 */ /* 0x0001e60000100a00 */
[----:B0-----:R-:W4:Y:S01]  /*13ae0*/  LDL.LU.64 R26, [R1+0x1528] ;  /* 0x00152800011a7983 */ /* 0x001f220000300a00 */
[----:B------:R-:W2:Y:S02]  /*13af0*/  LDL.LU.64 R24, [R1+0x1520] ;  /* 0x0015200001187983 */ /* 0x000ea40000300a00 */
[C---:B--2---:R-:W-:Y:S11]  /*13b00*/  HMMA.16816.F32.BF16 R12, R4.reuse, R24, R12 ;  /* 0x00000018040c723c */ /* 0x044ff6000004180c */
[----:B------:R-:W-:Y:S11]  /*13b10*/  @!UPT UIADD3 URZ, URZ, URZ, URZ ;  /* 0x0000003f3f3ff290 */ /* 0x000ff6000fffe03f */
[----:B------:R-:W-:Y:S01]  /*13b20*/  @!UPT UIADD3 URZ, URZ, URZ, URZ ;  /* 0x0000003f3f3ff290 */ /* 0x000fe2000fffe03f */
[----:B------:R0:W-:Y:S01]  /*13b30*/  STL.64 [R1+0x30], R12 ;  /* 0x0000300c01007387 */ /* 0x0001e20000100a00 */
[----:B------:R1:W-:Y:S03]  /*13b40*/  STL.64 [R1+0x38], R14 ;  /* 0x0000380e01007387 */ /* 0x0003e60000100a00 */
[----:B0-----:R-:W1:Y:S02]  /*13b50*/  LDL.LU.64 R12, [R1+0x1518] ;  /* 0x00151800010c7983 */ /* 0x001e640000300a00 */
[C---:B-1----:R-:W-:Y:S02]  /*13b60*/  HMMA.16816.F32.BF16 R12, R4.reuse, R12, R8 ;  /* 0x0000000c040c723c */ /* 0x042fe40000041808 */
[----:B------:R-:W2:Y:S01]  /*13b70*/  LDL.LU.64 R10, [R1+0x1510] ;  /* 0x00151000010a7983 */ /* 0x000ea20000300a00 */
[----:B------:R-:W2:Y:S11]  /*13b80*/  LDL.LU.64 R8, [R1+0x1508] ;  /* 0x0015080001087983 */ /* 0x000eb60000300a00 */
[----:B------:R-:W-:Y:S09]  /*13b90*/  @!UPT UIADD3 URZ, URZ, URZ, URZ ;  /* 0x0000003f3f3ff290 */ /* 0x000ff2000fffe03f */
[----:B------:R0:W-:Y:S01]  /*13ba0*/  STL.64 [R1+0x120], R12 ;  /* 0x0001200c01007387 */ /* 0x0001e20000100a00 */
[----:B------:R2:W-:Y:S03]  /*13bb0*/  STL [R1+0x128], R14 ;  /* 0x0001280e01007387 */ /* 0x0005e60000100800 */
[----:B0-----:R-:W2:Y:S01]  /*13bc0*/  LDL.LU.64 R12, [R1+0x1500] ;  /* 0x00150000010c7983 */ /* 0x001ea20000300a00 */
[----:B------:R-:W-:Y:S02]  /*13bd0*/  IMAD.MOV.U32 R28, RZ, RZ, R15 ;  /* 0x000000ffff1c7224 */ /* 0x000fe400078e000f */
[C---:B--2---:R-:W-:Y:S01]  /*13be0*/  HMMA.16816.F32.BF16 R12, R4.reuse, R12, R8 ;  /* 0x0000000c040c723c */ /* 0x044fe20000041808 */
[----:B------:R-:W2:Y:S01]  /*13bf0*/  LDL.LU.64 R10, [R1+0x14f8] ;  /* 0x0014f800010a7983 */ /* 0x000ea20000300a00 */
[----:B------:R-:W2:Y:S11]  /*13c00*/  LDL.LU.64 R8, [R1+0x14f0] ;  /* 0x0014f00001087983 */ /* 0x000eb60000300a00 */
[----:B------:R-:W-:Y:S10]  /*13c10*/  @!UPT UIADD3 URZ, URZ, URZ, URZ ;  /* 0x0000003f3f3ff290 */ /* 0x000ff4000fffe03f */
[----:B------:R0:W-:Y:S01]  /*13c20*/  STL.64 [R1+0x140], R12 ;  /* 0x0001400c01007387 */ /* 0x0001e20000100a00 */
        /* <DEDUP_REMOVED lines=8> */
[----:B0-----:R-:W2:Y:S01]  /*13cb0*/  LDL.LU.64 R14, [R1+0x14d0] ;  /* 0x0014d000010e7983 */ /* 0x001ea20000300a00 */
[----:B------:R-:W2:Y:S02]  /*13cc0*/  LDL.LU.64 R12, [R1+0x14c8] ;  /* 0x0014c800010c7983 */ /* 0x000ea40000300a00 */
[----:B--2---:R-:W-:Y:S01]  /*13cd0*/  HMMA.16816.F32.BF16 R4, R4, R8, R12 ;  /* 0x000000080404723c */ /* 0x004fe2000004180c */
[----:B------:R-:W3:Y:S01]  /*13ce0*/  LDL.LU.64 R14, [R1+0x14c0] ;  /* 0x0014c000010e7983 */ /* 0x000ee20000300a00 */
[----:B------:R-:W3:Y:S11]  /*13cf0*/  LDL.LU.64 R12, [R1+0x14b8] ;  /* 0x0014b800010c7983 */ /* 0x000ef60000300a00 */
[----:B------:R-:W-:Y:S10]  /*13d00*/  @!UPT UIADD3 URZ, URZ, URZ, URZ ;  /* 0x0000003f3f3ff290 */ /* 0x000ff4000fffe03f */
[----:B------:R-:W-:Y:S01]  /*13d10*/  STL.64 [R1+0x190], R4 ;  /* 0x0001900401007387 */ /* 0x000fe20000100a00 */
[----:B------:R-:W-:Y:S02]  /*13d20*/  IMAD.MOV.U32 R25, RZ, RZ, R6 ;  /* 0x000000ffff197224 */ /* 0x000fe400078e0006 */
[----:B------:R-:W-:Y:S02]  /*13d30*/  IMAD.MOV.U32 R24, RZ, RZ, R7 ;  /* 0x000000ffff187224 */ /* 0x000fe400078e0007 */
[----:B------:R-:W2:Y:S01]  /*13d40*/  LDL R6, [R1+0x18] ;  /* 0x0000180001067983 */ /* 0x000ea20000100800 */
[----:B------:R-:W2:Y:S01]  /*13d50*/  LDL R7, [R1+0x1c] ;  /* 0x00001c0001077983 */ /* 0x000ea20000100800 */
[----:B------:R0:W-:Y:S02]  /*13d60*/  STL.64 [R1+0x1458], R10 ;  /* 0x0014580a01007387 */ /* 0x0001e40000100a00 */
[----:B------:R-:W3:Y:S02]  /*13d70*/  LDL.LU R8, [R1+0x2a0] ;  /* 0x0002a00001087983 */ /* 0x000ee40000300800 */
[----:B------:R-:W3:Y:S02]  /*13d80*/  LDL.LU R9, [R1+0x2a4] ;  /* 0x0002a40001097983 */ /* 0x000ee40000300800 */
[----:B0-----:R-:W-:-:S02]  /*13d90*/  IMAD.MOV.U32 R10, RZ, RZ, R3 ;  /* 0x000000ffff0a7224 */ /* 0x001fc400078e0003 */
[----:B------:R-:W-:-:S07]  /*13da0*/  IMAD.MOV.U32 R11, RZ, RZ, R2 ;  /* 0x000000ffff0b7224 */ /* 0x000fce00078e0002 */
[C---:B---3--:R-:W-:Y:S11]  /*13db0*/  HMMA.16816.F32.BF16 R8, R12.reuse, R22, R8 ;  /* 0x000000160c08723c */ /* 0x048ff60000041808 */
[----:B------:R-:W-:Y:S11]  /*13dc0*/  @!UPT UIADD3 URZ, URZ, URZ, URZ ;  /* 0x0000003f3f3ff290 */ /* 0x000ff6000fffe03f */
[----:B------:R-:W-:Y:S01]  /*13dd0*/  @!UPT UIADD3 URZ, URZ, URZ, URZ ;  /* 0x0000003f3f3ff290 */ /* 0x000fe2000fffe03f */
[----:B------:R0:W-:Y:S01]  /*13de0*/  STL.64 [R1+0x200], R8 ;  /* 0x0002000801007387 */ /* 0x0001e20000100a00 */
[----:B------:R1:W-:Y:S02]  /*13df0*/  STL.64 [R1+0x208], R10 ;  /* 0x0002080a01007387 */ /* 0x0003e40000100a00 */
[----:B0-----:R-:W-:Y:S02]  /*13e00*/  IMAD.MOV.U32 R9, RZ, RZ, R22 ;  /* 0x000000ffff097224 */ /* 0x001fe400078e0016 */
[----:B------:R-:W-:Y:S02]  /*13e10*/  IMAD.MOV.U32 R8, RZ, RZ, R23 ;  /* 0x000000ffff087224 */ /* 0x000fe400078e0017 */
[----:B------:R-:W2:Y:S01]  /*13e20*/  LDL.LU.64 R22, [R1+0x14b0] ;  /* 0x0014b00001167983 */ /* 0x000ea20000300a00 */
[----:B------:R-:W2:Y:S02]  /*13e30*/  LDL.LU.64 R20, [R1+0x14a8] ;  /* 0x0014a80001147983 */ /* 0x000ea40000300a00 */
[C---:B--2---:R-:W-:Y:S01]  /*13e40*/  HMMA.16816.F32.BF16 R4, R12.reuse, R6, R20 ;  /* 0x000000060c04723c */ /* 0x044fe20000041814 */
[----:B------:R-:W2:Y:S01]  /*13e50*/  LDL.LU.64 R22, [R1+0x14a0] ;  /* 0x0014a00001167983 */ /* 0x000ea20000300a00 */
[----:B------:R-:W2:Y:S11]  /*13e60*/  LDL.LU.64 R20, [R1+0x1498] ;  /* 0x0014980001147983 */ /* 0x000eb60000300a00 */
[----:B------:R-:W-:Y:S10]  /*13e70*/  @!UPT UIADD3 URZ, URZ, URZ, URZ ;  /* 0x0000003f3f3ff290 */ /* 0x000ff4000fffe03f */
[----:B------:R2:W-:Y:S01]  /*13e80*/  STL.64 [R1+0x260], R4 ;  /* 0x0002600401007387 */ /* 0x0005e20000100a00 */
[----:B------:R-:W-:Y:S02]  /*13e90*/  IMAD.MOV.U32 R3, RZ, RZ, R6 ;  /* 0x000000ffff037224 */ /* 0x000fe400078e0006 */
[----:B------:R-:W-:Y:S02]  /*13ea0*/  IMAD.MOV.U32 R2, RZ, RZ, R7 ;  /* 0x000000ffff027224 */ /* 0x000fe400078e0007 */
[----:B-1----:R-:W-:Y:S02]  /*13eb0*/  IMAD.MOV.U32 R11, RZ, RZ, R18 ;  /* 0x000000ffff0b7224 */ /* 0x002fe400078e0012 */
[----:B------:R-:W-:Y:S01]  /*13ec0*/  IMAD.MOV.U32 R10, RZ, RZ, R19 ;  /* 0x000000ffff0a7224 */ /* 0x000fe200078e0013 */
[----:B------:R-:W-:Y:S01]  /*13ed0*/  STL [R1+0x1284], R2 ;  /* 0x0012840201007387 */ /* 0x000fe20000100800 */
[----:B------:R-:W-:Y:S01]  /*13ee0*/  STL [R1+0x1280], R3 ;  /* 0x0012800301007387 */ /* 0x000fe20000100800 */
[----:B--2---:R-:W-:Y:S11]  /*13ef0*/  HMMA.16816.F32.BF16 R4, R12, R18, R20 ;  /* 0x000000120c04723c */ /* 0x004ff60000041814 */
[----:B------:R-:W-:Y:S11]  /*13f00*/  @!UPT UIADD3 URZ, URZ, URZ, URZ ;  /* 0x0000003f3f3ff290 */ /* 0x000ff6000fffe03f */
[----:B------:R-:W-:Y:S01]  /*13f10*/  @!UPT UIADD3 URZ, URZ, URZ, URZ ;  /* 0x0000003f3f3ff290 */ /* 0x000fe2000fffe03f */
[----:B------:R-:W-:Y:S01]  /*13f20*/  STL.64 [R1+0x280], R4 ;  /* 0x0002800401007387 */ /* 0x000fe20000100a00 */
[----:B------:R-:W-:Y:S02]  /*13f30*/  STL.64 [R1+0x288], R6 ;  /* 0x0002880601007387 */ /* 0x000fe40000100a00 */
[----:B------:R-:W-:Y:S02]  /*13f40*/  STL.64 [R1+0x1478], R10 ;  /* 0x0014780a01007387 */ /* 0x000fe40000100a00 */
[----:B------:R0:W-:Y:S02]  /*13f50*/  STL.64 [R1+0x1470], R8 ;  /* 0x0014700801007387 */ /* 0x0001e40000100a00 */
[----:B0-----:R-:W2:Y:S01]  /*13f60*/  LDL.LU R8, [R1+0x270] ;  /* 0x0002700001087983 */ /* 0x001ea20000300800 */
[----:B------:R-:W2:Y:S02]  /*13f70*/  LDL.LU R9, [R1+0x274] ;  /* 0x0002740001097983 */ /* 0x000ea40000300800 */
[----:B------:R-:W2:Y:S02]  /*13f80*/  LDL.LU R10, [R1+0x278] ;  /* 0x00027800010a7983 */ /* 0x000ea40000300800 */
[----:B------:R-:W2:Y:S01]  /*13f90*/  LDL.LU R11, [R1+0x27c] ;  /* 0x00027c00010b7983 */ /* 0x000ea20000300800 */
[----:B------:R-:W3:Y:S01]  /*13fa0*/  LDL.LU R20, [R1+0x150] ;  /* 0x0001500001147983 */ /* 0x000ee20000300800 */
[----:B------:R-:W3:Y:S02]  /*13fb0*/  LDL.LU R21, [R1+0x154] ;  /* 0x0001540001157983 */ /* 0x000ee40000300800 */
[----:B------:R-:W2:Y:S02]  /*13fc0*/  LDL.LU R22, [R1+0x158] ;  /* 0x0001580001167983 */ /* 0x000ea40000300800 */
[----:B----4-:R-:W-:-:S02]  /*13fd0*/  IMAD.MOV.U32 R23, RZ, RZ, R26 ;  /* 0x000000ffff177224 */ /* 0x010fc400078e001a */
[----:B------:R-:W4:Y:S04]  /*13fe0*/  LDL.LU R26, [R1+0x1494] ;  /* 0x00149400011a7983 */ /* 0x000f280000300800 */
[----:B--2---:R-:W-:Y:S01]  /*13ff0*/  STL.64 [R1+0x13a8], R22 ;  /* 0x0013a81601007387 */ /* 0x004fe20000100a00 */
[----:B---3--:R0:W-:Y:S03]  /*14000*/  STL.64 [R1+0x13a0], R20 ;  /* 0x0013a01401007387 */ /* 0x0081e60000100a00 */
[----:B0-----:R-:W2:Y:S01]  /*14010*/  LDL.LU R20, [R1+0x170] ;  /* 0x0001700001147983 */ /* 0x001ea20000300800 */
[----:B------:R-:W2:Y:S02]  /*14020*/  LDL.LU R21, [R1+0x174] ;  /* 0x0001740001157983 */ /* 0x000ea40000300800 */
[----:B------:R-:W3:Y:S02]  /*14030*/  LDL.LU R22, [R1+0x178] ;  /* 0x0001780001167983 */ /* 0x000ee40000300800 */
[----:B------:R-:W3:Y:S01]  /*14040*/  LDL.LU R23, [R1+0x17c] ;  /* 0x00017c0001177983 */ /* 0x000ee20000300800 */
[----:B------:R-:W2:Y:S01]  /*14050*/  LDL.LU R16, [R1+0x250] ;  /* 0x0002500001107983 */ /* 0x000ea20000300800 */
[----:B------:R-:W4:Y:S02]  /*14060*/  LDL.LU R17, [R1+0x254] ;  /* 0x0002540001117983 */ /* 0x000f240000300800 */
[----:B------:R-:W4:Y:S02]  /*14070*/  LDL.LU R18, [R1+0x258] ;  /* 0x0002580001127983 */ /* 0x000f240000300800 */
[----:B------:R-:W4:Y:S02]  /*14080*/  LDL.LU R19, [R1+0x25c] ;  /* 0x00025c0001137983 */ /* 0x000f240000300800 */
[----:B------:R-:W-:Y:S01]  /*14090*/  IMAD.MOV.U32 R4, RZ, RZ, R27 ;  /* 0x000000ffff047224 */ /* 0x000fe200078e001b */
[----:B---3--:R0:W-:Y:S01]  /*140a0*/  STL.64 [R1+0x13b8], R22 ;  /* 0x0013b81601007387 */ /* 0x0081e20000100a00 */
[----:B--2---:R-:W-:Y:S03]  /*140b0*/  STL.64 [R1+0x13b0], R20 ;  /* 0x0013b01401007387 */ /* 0x004fe60000100a00 */
[----:B0-----:R-:W2:Y:S01]  /*140c0*/  LDL.LU.64 R22, [R1+0xb8] ;  /* 0x0000b80001167983 */ /* 0x001ea20000300a00 */
[----:B------:R-:W3:Y:S02]  /*140d0*/  LDL.LU R27, [R1+0x1490] ;  /* 0x00149000011b7983 */ /* 0x000ee40000300800 */
[----:B------:R-:W2:Y:S02]  /*140e0*/  LDL.LU R5, [R1+0x134] ;  /* 0x0001340001057983 */ /* 0x000ea40000300800 */
[----:B------:R-:W-:-:S02]  /*140f0*/  IMAD.MOV.U32 R6, RZ, RZ, R0 ;  /* 0x000000ffff067224 */ /* 0x000fc400078e0000 */
[----:B------:R-:W-:Y:S01]  /*14100*/  IMAD.MOV.U32 R7, RZ, RZ, R29 ;  /* 0x000000ffff077224 */ /* 0x000fe200078e001d */
[----:B------:R-:W3:Y:S01]  /*14110*/  LDL.LU R0, [R1+0x148c] ;  /* 0x00148c0001007983 */ /* 0x000ee20000300800 */
[----:B------:R-:W3:Y:S03]  /*14120*/  LDL.LU R29, [R1+0x1488] ;  /* 0x00148800011d7983 */ /* 0x000ee60000300800 */
[----:B------:R-:W-:Y:S04]  /*14130*/  STL.64 [R1+0x13c8], R6 ;  /* 0x0013c80601007387 */ /* 0x000fe80000100a00 */
[----:B--2---:R4:W-:Y:S02]  /*14140*/  STL.64 [R1+0x13c0], R4 ;  /* 0x0013c00401007387 */ /* 0x0049e40000100a00 */
[----:B----4-:R-:W-:-:S02]  /*14150*/  IMAD.MOV.U32 R4, RZ, RZ, R26 ;  /* 0x000000ffff047224 */ /* 0x010fc400078e001a */
[----:B---3--:R-:W-:Y:S01]  /*14160*/  IMAD.MOV.U32 R5, RZ, RZ, R27 ;  /* 0x000000ffff057224 */ /* 0x008fe200078e001b */
[----:B------:R-:W2:Y:S01]  /*14170*/  LDL.LU R26, [R1+0x1484] ;  /* 0x00148400011a7983 */ /* 0x000ea20000300800 */
[----:B------:R-:W2:Y:S02]  /*14180*/  LDL.LU R27, [R1+0x1480] ;  /* 0x00148000011b7983 */ /* 0x000ea40000300800 */
[----:B------:R-:W3:Y:S02]  /*14190*/  LDL.LU R6, [R1+0x1a8] ;  /* 0x0001a80001067983 */ /* 0x000ee40000300800 */
[----:B------:R-:W3:Y:S01]  /*141a0*/  LDL.LU R7, [R1+0x1ac] ;  /* 0x0001ac0001077983 */ /* 0x000ee20000300800 */
[----:B--2---:R-:W-:Y:S01]  /*141b0*/  HMMA.16816.F32.BF16 R8, R12, R26, R8 ;  /* 0x0000001a0c08723c */ /* 0x004fe20000041808 */
[----:B---3--:R0:W-:Y:S01]  /*141c0*/  STL.64 [R1+0x13d8], R6 ;  /* 0x0013d80601007387 */ /* 0x0081e20000100a00 */
[----:B------:R-:W-:Y:S03]  /*141d0*/  STL.64 [R1+0x13d0], R4 ;  /* 0x0013d00401007387 */ /* 0x000fe60000100a00 */
[----:B0-----:R-:W2:Y:S04]  /*141e0*/  LDL R6, [R1+0xc8] ;  /* 0x0000c80001067983 */ /* 0x001ea80000100800 */
[----:B------:R-:W2:Y:S11]  /*141f0*/  LDL R7, [R1+0xcc] ;  /* 0x0000cc0001077983 */ /* 0x000eb60000100800 */
[----:B------:R-:W-:Y:S03]  /*14200*/  @!UPT UIADD3 URZ, URZ, URZ, URZ ;  /* 0x0000003f3f3ff290 */ /* 0x000fe6000fffe03f */
[----:B------:R0:W-:Y:S01]  /*14210*/  STL.64 [R1+0x270], R8 ;  /* 0x0002700801007387 */ /* 0x0001e20000100a00 */
[----:B------:R-:W-:Y:S02]  /*14220*/  IMAD.MOV.U32 R2, RZ, RZ, R10 ;  /* 0x000000ffff027224 */ /* 0x000fe400078e000a */
[----:B------:R-:W-:Y:S02]  /*14230*/  IMAD.MOV.U32 R3, RZ, RZ, R11 ;  /* 0x000000ffff037224 */ /* 0x000fe400078e000b */
[----:B------:R-:W3:Y:S04]  /*14240*/  LDL.LU.64 R10, [R1+0x1478] ;  /* 0x00147800010a7983 */ /* 0x000ee80000300a00 */
[----:B0-----:R-:W4:Y:S01]  /*14250*/  LDL.LU.64 R8, [R1+0x1470] ;  /* 0x0014700001087983 */ /* 0x001f220000300a00 */
[----:B------:R3:W-:Y:S02]  /*14260*/  STL.64 [R1+0x13f8], R26 ;  /* 0x0013f81a01007387 */ /* 0x0007e40000100a00 */
[----:B------:R-:W-:Y:S02]  /*14270*/  STL.64 [R1+0x13f0], R24 ;  /* 0x0013f01801007387 */ /* 0x000fe40000100a00 */
[----:B---3--:R-:W-:-:S02]  /*14280*/  IMAD.MOV.U32 R26, RZ, RZ, R11 ;  /* 0x000000ffff1a7224 */ /* 0x008fc400078e000b */
[----:B------:R-:W-:-:S05]  /*14290*/  IMAD.MOV.U32 R27, RZ, RZ, R10 ;  /* 0x000000ffff1b7224 */ /* 0x000fca00078e000a */
[----:B------:R0:W-:Y:S04]  /*142a0*/  STL.64 [R1+0x1410], R26 ;  /* 0x0014101a01007387 */ /* 0x0001e80000100a00 */
[----:B0-----:R-:W3:Y:S01]  /*142b0*/  LDL.LU.64 R26, [R1+0x18] ;  /* 0x00001800011a7983 */ /* 0x001ee20000300a00 */
[----:B--2---:R-:W-:Y:S03]  /*142c0*/  HMMA.16816.F32.BF16 R16, R12, R6, R16 ;  /* 0x000000060c10723c */ /* 0x004fe60000041810 */
[----:B---3--:R4:W-:Y:S02]  /*142d0*/  STL.64 [R1+0x1428], R26 ;  /* 0x0014281a01007387 */ /* 0x0089e40000100a00 */
[----:B----4-:R-:W-:-:S02]  /*142e0*/  IMAD.MOV.U32 R26, RZ, RZ, R9 ;  /* 0x000000ffff1a7224 */ /* 0x010fc400078e0009 */
[----:B------:R-:W-:-:S05]  /*142f0*/  IMAD.MOV.U32 R27, RZ, RZ, R8 ;  /* 0x000000ffff1b7224 */ /* 0x000fca00078e0008 */
[----:B------:R-:W-:Y:S01]  /*14300*/  STL.64 [R1+0x1450], R26 ;  /* 0x0014501a01007387 */ /* 0x000fe20000100a00 */
[----:B------:R-:W2:Y:S10]  /*14310*/  LDL.LU R8, [R1+0x230] ;  /* 0x0002300001087983 */ /* 0x000eb40000300800 */
[----:B------:R-:W-:Y:S02]  /*14320*/  STL.64 [R1+0x2a0], R16 ;  /* 0x0002a01001007387 */ /* 0x000fe40000100a00 */
[----:B------:R-:W-:Y:S01]  /*14330*/  STL.64 [R1+0x2a8], R18 ;  /* 0x0002a81201007387 */ /* 0x000fe20000100a00 */
[----:B------:R-:W2:Y:S01]  /*14340*/  LDL.LU R9, [R1+0x234] ;  /* 0x0002340001097983 */ /* 0x000ea20000300800 */
        /* <DEDUP_REMOVED lines=8> */
[----:B------:R-:W3:Y:S01]  /*143d0*/  LDL.LU.64 R26, [R1+0xe8] ;  /* 0x0000e800011a7983 */ /* 0x000ee20000300a00 */
[----:B------:R-:W4:Y:S02]  /*143e0*/  LDL.LU R16, [R1+0x210] ;  /* 0x0002100001107983 */ /* 0x000f240000300800 */
[----:B------:R-:W4:Y:S02]  /*143f0*/  LDL.LU R17, [R1+0x214] ;  /* 0x0002140001117983 */ /* 0x000f240000300800 */
[----:B------:R-:W4:Y:S01]  /*14400*/  LDL.LU R18, [R1+0x218] ;  /* 0x0002180001127983 */ /* 0x000f220000300800 */
[----:B------:R-:W4:Y:S01]  /*14410*/  LDL.LU R19, [R1+0x21c] ;  /* 0x00021c0001137983 */ /* 0x000f220000300800 */
[----:B------:R0:W-:Y:S02]  /*14420*/  STL.64 [R1+0x13e8], R6 ;  /* 0x0013e80601007387 */ /* 0x0001e40000100a00 */
[----:B------:R-:W2:Y:S02]  /*14430*/  LDL.LU R4, [R1+0x1c0] ;  /* 0x0001c00001047983 */ /* 0x000ea40000300800 */
[----:B------:R-:W2:Y:S01]  /*14440*/  LDL.LU R5, [R1+0x1c4] ;  /* 0x0001c40001057983 */ /* 0x000ea20000300800 */
[----:B0-----:R-:W2:Y:S01]  /*14450*/  LDL.LU R6, [R1+0x1c8] ;  /* 0x0001c80001067983 */ /* 0x001ea20000300800 */
[----:B------:R-:W2:Y:S03]  /*14460*/  LDL.LU R7, [R1+0x1cc] ;  /* 0x0001cc0001077983 */ /* 0x000ea60000300800 */
[----:B--2---:R-:W-:Y:S01]  /*14470*/  STL.64 [R1+0x1408], R6 ;  /* 0x0014080601007387 */ /* 0x004fe20000100a00 */
[----:B------:R0:W-:Y:S03]  /*14480*/  STL.64 [R1+0x1400], R4 ;  /* 0x0014000401007387 */ /* 0x0001e60000100a00 */
        /* <DEDUP_REMOVED lines=8> */
[----:B------:R-:W2:Y:S02]  /*14510*/  LDL.LU R5, [R1+0x1e4] ;  /* 0x0001e40001057983 */ /* 0x000ea40000300800 */
[----:B------:R-:W2:Y:S02]  /*14520*/  LDL.LU R6, [R1+0x1e8] ;  /* 0x0001e80001067983 */ /* 0x000ea40000300800 */
[----:B------:R-:W2:Y:S02]  /*14530*/  LDL.LU R7, [R1+0x1ec] ;  /* 0x0001ec0001077983 */ /* 0x000ea40000300800 */
[----:B--2---:R-:W-:Y:S01]  /*14540*/  STL.64 [R1+0x1438], R6 ;  /* 0x0014380601007387 */ /* 0x004fe20000100a00 */
[----:B------:R0:W-:Y:S03]  /*14550*/  STL.64 [R1+0x1430], R4 ;  /* 0x0014300401007387 */ /* 0x0001e60000100a00 */
[----:B0-----:R-:W2:Y:S01]  /*14560*/  LDL.LU R4, [R1+0x1f0] ;  /* 0x0001f00001047983 */ /* 0x001ea20000300800 */
[----:B------:R-:W2:Y:S02]  /*14570*/  LDL.LU R5, [R1+0x1f4] ;  /* 0x0001f40001057983 */ /* 0x000ea40000300800 */
[----:B------:R-:W2:Y:S02]  /*14580*/  LDL.LU R6, [R1+0x1f8] ;  /* 0x0001f80001067983 */ /* 0x000ea40000300800 */
[----:B------:R-:W2:Y:S02]  /*14590*/  LDL.LU R7, [R1+0x1fc] ;  /* 0x0001fc0001077983 */ /* 0x000ea40000300800 */
[----:B------:R-:W-:Y:S01]  /*145a0*/  STL.64 [R1+0x2c0], R8 ;  /* 0x0002c00801007387 */ /* 0x000fe20000100a00 */
[----:B------:R0:W-:Y:S03]  /*145b0*/  STL.64 [R1+0x2c8], R10 ;  /* 0x0002c80a01007387 */ /* 0x0001e60000100a00 */
[----:B0-----:R-:W3:Y:S01]  /*145c0*/  LDL.LU.64 R10, [R1+0x1468] ;  /* 0x00146800010a7983 */ /* 0x001ee20000300a00 */
[----:B------:R-:W3:Y:S02]  /*145d0*/  LDL.LU.64 R8, [R1+0x1460] ;  /* 0x0014600001087983 */ /* 0x000ee40000300a00 */
[----:B------:R-:W-:Y:S02]  /*145e0*/  STL.64 [R1+0x13e0], R22 ;  /* 0x0013e01601007387 */ /* 0x000fe40000100a00 */
[----:B------:R-:W2:Y:S01]  /*145f0*/  LDL.LU R20, [R1+0x1b0] ;  /* 0x0001b00001147983 */ /* 0x000ea20000300800 */
[----:B------:R-:W2:Y:S01]  /*14600*/  LDL.LU R21, [R1+0x1b4] ;  /* 0x0001b40001157983 */ /* 0x000ea20000300800 */
[C---:B---3--:R-:W-:Y:S11]  /*14610*/  HMMA.16816.F32.BF16 R8, R12.reuse, R26, R8 ;  /* 0x0000001a0c08723c */ /* 0x048ff60000041808 */
[----:B------:R-:W-:Y:S11]  /*14620*/  @!UPT UIADD3 URZ, URZ, URZ, URZ ;  /* 0x0000003f3f3ff290 */ /* 0x000ff6000fffe03f */
[----:B------:R-:W-:Y:S01]  /*14630*/  @!UPT UIADD3 URZ, URZ, URZ, URZ ;  /* 0x0000003f3f3ff290 */ /* 0x000fe2000fffe03f */
[----:B------:R-:W-:Y:S01]  /*14640*/  STL.64 [R1+0x2e0], R8 ;  /* 0x0002e00801007387 */ /* 0x000fe20000100a00 */
[----:B------:R0:W-:Y:S03]  /*14650*/  STL.64 [R1+0x2e8], R10 ;  /* 0x0002e80a01007387 */ /* 0x0001e60000100a00 */
[----:B0-----:R-:W4:Y:S01]  /*14660*/  LDL.LU.64 R10, [R1+0x1458] ;  /* 0x00145800010a7983 */ /* 0x001f220000300a00 */
[----:B------:R-:W-:Y:S02]  /*14670*/  IMAD.MOV.U32 R23, RZ, RZ, R0 ;  /* 0x000000ffff177224 */ /* 0x000fe400078e0000 */
[----:B------:R-:W-:Y:S02]  /*14680*/  IMAD.MOV.U32 R8, RZ, RZ, R26 ;  /* 0x000000ffff087224 */ /* 0x000fe400078e001a */
[----:B------:R-:W-:Y:S02]  /*14690*/  IMAD.MOV.U32 R0, RZ, RZ, R27 ;  /* 0x000000ffff007224 */ /* 0x000fe400078e001b */
[----:B------:R-:W2:Y:S01]  /*146a0*/  LDL.LU.64 R26, [R1+0x1450] ;  /* 0x00145000011a7983 */ /* 0x000ea20000300a00 */
[----:B----4-:R-:W-:Y:S03]  /*146b0*/  HMMA.16816.F32.BF16 R12, R12, R10, R16 ;  /* 0x0000000a0c0c723c */ /* 0x010fe60000041810 */
[----:B------:R-:W2:Y:S01]  /*146c0*/  LDL.LU.64 R18, [R1+0x1448] ;  /* 0x0014480001127983 */ /* 0x000ea20000300a00 */
        /* <DEDUP_REMOVED lines=10> */
[----:B0-----:R-:W2:Y:S01]  /*14770*/  LDL.LU.64 R26, [R1+0x1428] ;  /* 0x00142800011a7983 */ /* 0x001ea20000300a00 */
[----:B------:R-:W-:Y:S01]  /*14780*/  IMAD.MOV.U32 R14, RZ, RZ, R8 ;  /* 0x000000ffff0e7224 */ /* 0x000fe200078e0008 */
        /* <DEDUP_REMOVED lines=15> */
[----:B0-----:R-:W2:Y:S01]  /*14880*/  LDL.LU.64 R26, [R1+0x13f8] ;  /* 0x0013f800011a7983 */ /* 0x001ea20000300a00 */
[----:B------:R-:W3:Y:S02]  /*14890*/  LDL.LU.64 R24, [R1+0x13f0] ;  /* 0x0013f00001187983 */ /* 0x000ee40000300a00 */
[----:B------:R-:W-:Y:S01]  /*148a0*/  IMAD.MOV.U32 R22, RZ, RZ, R29 ;  /* 0x000000ffff167224 */ /* 0x000fe200078e001d */
[C---:B--2---:R-:W-:Y:S11]  /*148b0*/  HMMA.16816.F32.BF16 R4, R16.reuse, R26, R4 ;  /* 0x0000001a1004723c */ /* 0x044ff60000041804 */
[----:B------:R-:W-:Y:S11]  /*148c0*/  @!UPT UIADD3 URZ, URZ, URZ, URZ ;  /* 0x0000003f3f3ff290 */ /* 0x000ff6000fffe03f */
[----:B------:R-:W-:Y:S01]  /*148d0*/  @!UPT UIADD3 URZ, URZ, URZ, URZ ;  /* 0x0000003f3f3ff290 */ /* 0x000fe2000fffe03f */
[----:B------:R-:W-:Y:S01]  /*148e0*/  STL.64 [R1+0x320], R4 ;  /* 0x0003200401007387 */ /* 0x000fe20000100a00 */
[----:B------:R0:W-:Y:S02]  /*148f0*/  STL [R1+0x328], R6 ;  /* 0x0003280601007387 */ /* 0x0001e40000100800 */
[----:B------:R-:W-:Y:S02]  /*14900*/  IMAD.MOV.U32 R29, RZ, RZ, R7 ;  /* 0x000000ffff1d7224 */ /* 0x000fe400078e0007 */
[----:B0-----:R-:W2:Y:S01]  /*14910*/  LDL.LU.64 R6, [R1+0x13e8] ;  /* 0x0013e80001067983 */ /* 0x001ea20000300a00 */
[----:B------:R0:W-:Y:S02]  /*14920*/  STL.64 [R1+0x1378], R26 ;  /* 0x0013781a01007387 */ /* 0x0001e40000100a00 */
[----:B---3--:R-:W-:Y:S01]  /*14930*/  STL.64 [R1+0x1370], R24 ;  /* 0x0013701801007387 */ /* 0x008fe20000100a00 */
[----:B0-----:R-:W3:Y:S01]  /*14940*/  LDL.LU.64 R26, [R1+0x28] ;  /* 0x00002800011a7983 */ /* 0x001ee20000300a00 */
[C---:B--2---:R-:W-:Y:S03]  /*14950*/  HMMA.16816.F32.BF16 R4, R16.reuse, R6, R20 ;  /* 0x000000061004723c */ /* 0x044fe60000041814 */
[----:B------:R-:W2:Y:S11]  /*14960*/  LDL.LU.64 R22, [R1+0x13e0] ;  /* 0x0013e00001167983 */ /* 0x000eb60000300a00 */
[----:B------:R-:W-:Y:S09]  /*14970*/  @!UPT UIADD3 URZ, URZ, URZ, URZ ;  /* 0x0000003f3f3ff290 */ /* 0x000ff2000fffe03f */
[----:B------:R-:W-:Y:S01]  /*14980*/  STL.64 [R1+0x310], R4 ;  /* 0x0003100401007387 */ /* 0x000fe20000100a00 */
[----:B------:R0:W-:Y:S03]  /*14990*/  STL.64 [R1+0x318], R6 ;  /* 0x0003180601007387 */ /* 0x0001e60000100a00 */
[----:B0-----:R-:W4:Y:S01]  /*149a0*/  LDL.LU.64 R6, [R1+0x13d8] ;  /* 0x0013d80001067983 */ /* 0x001f220000300a00 */
[----:B------:R-:W4:Y:S02]  /*149b0*/  LDL.LU.64 R4, [R1+0x13d0] ;  /* 0x0013d00001047983 */ /* 0x000f240000300a00 */
[----:B------:R-:W-:Y:S02]  /*149c0*/  IMAD.MOV.U32 R15, RZ, RZ, R0 ;  /* 0x000000ffff0f7224 */ /* 0x000fe400078e0000 */
[----:B--2---:R-:W-:Y:S02]  /*149d0*/  IMAD.MOV.U32 R24, RZ, RZ, R22 ;  /* 0x000000ffff187224 */ /* 0x004fe400078e0016 */
[----:B------:R-:W-:Y:S01]  /*149e0*/  IMAD.MOV.U32 R0, RZ, RZ, R23 ;  /* 0x000000ffff007224 */ /* 0x000fe200078e0017 */
[C---:B----4-:R-:W-:Y:S11]  /*149f0*/  HMMA.16816.F32.BF16 R4, R16.reuse, R22, R4 ;  /* 0x000000161004723c */ /* 0x050ff60000041804 */
[----:B------:R-:W-:Y:S11]  /*14a00*/  @!UPT UIADD3 URZ, URZ, URZ, URZ ;  /* 0x0000003f3f3ff290 */ /* 0x000ff6000fffe03f */
[----:B------:R-:W-:Y:S01]  /*14a10*/  @!UPT UIADD3 URZ, URZ, URZ, URZ ;  /* 0x0000003f3f3ff290 */ /* 0x000fe2000fffe03f */
[----:B------:R-:W-:Y:S01]  /*14a20*/  STL.64 [R1+0x300], R4 ;  /* 0x0003000401007387 */ /* 0x000fe20000100a00 */
[----:B------:R0:W-:Y:S03]  /*14a30*/  STL.64 [R1+0x308], R6 ;  /* 0x0003080601007387 */ /* 0x0001e60000100a00 */
[----:B0-----:R-:W3:Y:S01]  /*14a40*/  LDL.LU.64 R6, [R1+0x13c8] ;  /* 0x0013c80001067983 */ /* 0x001ee20000300a00 */
[----:B------:R-:W3:Y:S02]  /*14a50*/  LDL.LU.64 R4, [R1+0x13c0] ;  /* 0x0013c00001047983 */ /* 0x000ee40000300a00 */
[----:B------:R-:W2:Y:S02]  /*14a60*/  LDL.LU.64 R22, [R1+0x13b8] ;  /* 0x0013b80001167983 */ /* 0x000ea40000300a00 */
[----:B------:R-:W2:Y:S02]  /*14a70*/  LDL.LU.64 R20, [R1+0x13b0] ;  /* 0x0013b00001147983 */ /* 0x000ea40000300a00 */
[C---:B--2---:R-:W-:Y:S11]  /*14a80*/  HMMA.16816.F32.BF16 R20, R16.reuse, R14, R20 ;  /* 0x0000000e1014723c */ /* 0x044ff60000041814 */
[----:B------:R-:W-:Y:S11]  /*14a90*/  @!UPT UIADD3 URZ, URZ, URZ, URZ ;  /* 0x0000003f3f3ff290 */ /* 0x000ff6000fffe03f */
[----:B------:R-:W-:Y:S01]  /*14aa0*/  @!UPT UIADD3 URZ, URZ, URZ, URZ ;  /* 0x0000003f3f3ff290 */ /* 0x000fe2000fffe03f */
[----:B------:R-:W-:Y:S01]  /*14ab0*/  STL.64 [R1+0x2f0], R20 ;  /* 0x0002f01401007387 */ /* 0x000fe20000100a00 */
[----:B------:R0:W-:Y:S03]  /*14ac0*/  STL.64 [R1+0x2f8], R22 ;  /* 0x0002f81601007387 */ /* 0x0001e60000100a00 */
[----:B0-----:R-:W2:Y:S01]  /*14ad0*/  LDL.LU.64 R22, [R1+0x13a8] ;  /* 0x0013a80001167983 */ /* 0x001ea20000300a00 */
[----:B------:R-:W2:Y:S02]  /*14ae0*/  LDL.LU.64 R20, [R1+0x13a0] ;  /* 0x0013a00001147983 */ /* 0x000ea40000300a00 */
[----:B------:R0:W-:Y:S02]  /*14af0*/  STL.64 [R1+0x1358], R14 ;  /* 0x0013580e01007387 */ /* 0x0001e40000100a00 */
[----:B------:R-:W4:Y:S01]  /*14b00*/  LDL.LU R12, [R1+0x110] ;  /* 0x00011000010c7983 */ /* 0x000f220000300800 */
[----:B------:R-:W4:Y:S04]  /*14b10*/  LDL.LU R13, [R1+0x114] ;  /* 0x00011400010d7983 */ /* 0x000f280000300800 */
[----:B0-----:R-:W4:Y:S01]  /*14b20*/  LDL.LU R14, [R1+0x118] ;  /* 0x00011800010e7983 */ /* 0x001f220000300800 */
[----:B------:R-:W4:Y:S01]  /*14b30*/  LDL.LU R15, [R1+0x11c] ;  /* 0x00011c00010f7983 */ /* 0x000f220000300800 */
[----:B--2---:R-:W-:Y:S02]  /*14b40*/  HMMA.16816.F32.BF16 R16, R16, R10, R20 ;  /* 0x0000000a1010723c */ /* 0x004fe40000041814 */
[----:B------:R-:W3:Y:S01]  /*14b50*/  LDL.LU.64 R22, [R1+0x1398] ;  /* 0x0013980001167983 */ /* 0x000ee20000300a00 */
[----:B------:R-:W3:Y:S02]  /*14b60*/  LDL.LU.64 R20, [R1+0x1390] ;  /* 0x0013900001147983 */ /* 0x000ee40000300a00 */
[----:B------:R-:W-:Y:S11]  /*14b70*/  STL.64 [R1+0x1338], R10 ;  /* 0x0013380a01007387 */ /* 0x000ff60000100a00 */
[----:B------:R-:W-:Y:S07]  /*14b80*/  @!UPT UIADD3 URZ, URZ, URZ, URZ ;  /* 0x0000003f3f3ff290 */ /* 0x000fee000fffe03f */
[----:B------:R-:W-:Y:S01]  /*14b90*/  STL.64 [R1+0x2b0], R16 ;  /* 0x0002b01001007387 */ /* 0x000fe20000100a00 */
[----:B------:R0:W-:Y:S02]  /*14ba0*/  STL.64 [R1+0x2b8], R18 ;  /* 0x0002b81201007387 */ /* 0x0001e40000100a00 */
[----:B0-----:R-:W-:Y:S02]  /*14bb0*/  IMAD.MOV.U32 R18, RZ, RZ, R24 ;  /* 0x000000ffff127224 */ /* 0x001fe400078e0018 */
[----:B------:R-:W-:-:S05]  /*14bc0*/  IMAD.MOV.U32 R19, RZ, RZ, R0 ;  /* 0x000000ffff137224 */ /* 0x000fca00078e0000 */
[----:B------:R-:W-:Y:S01]  /*14bd0*/  STL.64 [R1+0x1350], R18 ;  /* 0x0013501201007387 */ /* 0x000fe20000100a00 */
[----:B---3--:R-:W-:Y:S11]  /*14be0*/  HMMA.16816.F32.BF16 R4, R20, R26, R4 ;  /* 0x0000001a1404723c */ /* 0x008ff60000041804 */
[----:B------:R-:W-:Y:S11]  /*14bf0*/  @!UPT UIADD3 URZ, URZ, URZ, URZ ;  /* 0x0000003f3f3ff290 */ /* 0x000ff6000fffe03f */
[----:B------:R-:W-:Y:S01]  /*14c00*/  @!UPT UIADD3 URZ, URZ, URZ, URZ ;  /* 0x0000003f3f3ff290 */ /* 0x000fe2000fffe03f */
[----:B------:R0:W-:Y:S01]  /*14c10*/  STL.64 [R1+0x290], R4 ;  /* 0x0002900401007387 */ /* 0x0001e20000100a00 */
[----:B------:R1:W-:Y:S02]  /*14c20*/  STL [R1+0x298], R6 ;  /* 0x0002980601007387 */ /* 0x0003e40000100800 */
[----:B------:R-:W-:Y:S01]  /*14c30*/  IMAD.MOV.U32 R0, RZ, RZ, R7 ;  /* 0x000000ffff007224 */ /* 0x000fe200078e0007 */
[----:B0-----:R-:W2:Y:S01]  /*14c40*/  LDL.LU R4, [R1+0x30] ;  /* 0x0000300001047983 */ /* 0x001ea20000300800 */
[----:B------:R-:W2:Y:S02]  /*14c50*/  LDL.LU R5, [R1+0x34] ;  /* 0x0000340001057983 */ /* 0x000ea40000300800 */
[----:B-1----:R-:W3:Y:S02]  /*14c60*/  LDL.LU R6, [R1+0x38] ;  /* 0x0000380001067983 */ /* 0x002ee40000300800 */
[----:B------:R-:W3:Y:S02]  /*14c70*/  LDL.LU R7, [R1+0x3c] ;  /* 0x00003c0001077983 */ /* 0x000ee40000300800 */
[----:B---3--:R-:W-:Y:S01]  /*14c80*/  STL.64 [R1+0x12d0], R6 ;  /* 0x0012d00601007387 */ /* 0x008fe20000100a00 */
[----:B--2---:R0:W-:Y:S03]  /*14c90*/  STL.64 [R1+0x12c8], R4 ;  /* 0x0012c80401007387 */ /* 0x0041e60000100a00 */
[----:B0-----:R-:W2:Y:S01]  /*14ca0*/  LDL.LU R4, [R1+0x40] ;  /* 0x0000400001047983 */ /* 0x001ea20000300800 */
[----:B------:R-:W2:Y:S02]  /*14cb0*/  LDL.LU R5, [R1+0x44] ;  /* 0x0000440001057983 */ /* 0x000ea40000300800 */
[----:B------:R-:W3:Y:S02]  /*14cc0*/  LDL.LU R6, [R1+0x48] ;  /* 0x0000480001067983 */ /* 0x000ee40000300800 */
[----:B------:R-:W3:Y:S01]  /*14cd0*/  LDL.LU R7, [R1+0x4c] ;  /* 0x00004c0001077983 */ /* 0x000ee20000300800 */
[----:B------:R-:W2:Y:S01]  /*14ce0*/  LDL.LU R24, [R1+0xf0] ;  /* 0x0000f00001187983 */ /* 0x000ea20000300800 */
[----:B------:R-:W-:-:S02]  /*14cf0*/  IMAD.MOV.U32 R17, RZ, RZ, R26 ;  /* 0x000000ffff117224 */ /* 0x000fc400078e001a */
[----:B------:R-:W2:Y:S02]  /*14d00*/  LDL.LU R25, [R1+0xf4] ;  /* 0x0000f40001197983 */ /* 0x000ea40000300800 */
[----:B------:R-:W-:Y:S01]  /*14d10*/  IMAD.MOV.U32 R16, RZ, RZ, R27 ;  /* 0x000000ffff107224 */ /* 0x000fe200078e001b */
[----:B------:R-:W2:Y:S01]  /*14d20*/  LDL.LU R26, [R1+0xf8] ;  /* 0x0000f800011a7983 */ /* 0x000ea20000300800 */
[----:B------:R-:W2:Y:S03]  /*14d30*/  LDL.LU R27, [R1+0xfc] ;  /* 0x0000fc00011b7983 */ /* 0x000ea60000300800 */
[----:B---3--:R0:W-:Y:S02]  /*14d40*/  STL.64 [R1+0x12e0], R6 ;  /* 0x0012e00601007387 */ /* 0x0081e40000100a00 */
[----:B0-----:R-:W-:Y:S02]  /*14d50*/  IMAD.MOV.U32 R6, RZ, RZ, R9 ;  /* 0x000000ffff067224 */ /* 0x001fe400078e0009 */
[----:B------:R-:W-:-:S07]  /*14d60*/  IMAD.MOV.U32 R7, RZ, RZ, R8 ;  /* 0x000000ffff077224 */ /* 0x000fce00078e0008 */
[C---:B----4-:R-:W-:Y:S01]  /*14d70*/  HMMA.16816.F32.BF16 R12, R20.reuse, R6, R12 ;  /* 0x00000006140c723c */ /* 0x050fe2000004180c */
[----:B--2---:R-:W-:Y:S01]  /*14d80*/  STL.64 [R1+0x12d8], R4 ;  /* 0x0012d80401007387 */ /* 0x004fe20000100a00 */
[----:B------:R-:W-:Y:S02]  /*14d90*/  STL [R1+0x11f8], R0 ;  /* 0x0011f80001007387 */ /* 0x000fe40000100800 */
[----:B------:R-:W2:Y:S11]  /*14da0*/  LDL.LU R8, [R1+0x80] ;  /* 0x0000800001087983 */ /* 0x000eb60000300800 */
[----:B------:R-:W-:Y:S08]  /*14db0*/  @!UPT UIADD3 URZ, URZ, URZ, URZ ;  /* 0x0000003f3f3ff290 */ /* 0x000ff0000fffe03f */
[----:B------:R0:W-:Y:S01]  /*14dc0*/  STL.64 [R1+0x250], R12 ;  /* 0x0002500c01007387 */ /* 0x0001e20000100a00 */
[----:B------:R1:W-:Y:S02]  /*14dd0*/  STL.64 [R1+0x258], R14 ;  /* 0x0002580e01007387 */ /* 0x0003e40000100a00 */
[----:B------:R-:W2:Y:S02]  /*14de0*/  LDL.LU R9, [R1+0x84] ;  /* 0x0000840001097983 */ /* 0x000ea40000300800 */
[----:B------:R-:W3:Y:S01]  /*14df0*/  LDL.LU R10, [R1+0x88] ;  /* 0x00008800010a7983 */ /* 0x000ee20000300800 */
[----:B------:R-:W3:Y:S04]  /*14e00*/  LDL.LU R11, [R1+0x8c] ;  /* 0x00008c00010b7983 */ /* 0x000ee80000300800 */
[----:B0-----:R-:W4:Y:S01]  /*14e10*/  LDL.LU R12, [R1+0xa0] ;  /* 0x0000a000010c7983 */ /* 0x001f220000300800 */
[----:B------:R-:W4:Y:S02]  /*14e20*/  LDL.LU R13, [R1+0xa4] ;  /* 0x0000a400010d7983 */ /* 0x000f240000300800 */
[----:B-1----:R-:W2:Y:S02]  /*14e30*/  LDL.LU R14, [R1+0xa8] ;  /* 0x0000a800010e7983 */ /* 0x002ea40000300800 */
[----:B------:R-:W2:Y:S02]  /*14e40*/  LDL.LU R15, [R1+0xac] ;  /* 0x0000ac00010f7983 */ /* 0x000ea40000300800 */
[----:B--2---:R-:W-:Y:S01]  /*14e50*/  STL.64 [R1+0x1368], R14 ;  /* 0x0013680e01007387 */ /* 0x004fe20000100a00 */
[----:B----4-:R0:W-:Y:S03]  /*14e60*/  STL.64 [R1+0x1360], R12 ;  /* 0x0013600c01007387 */ /* 0x0101e60000100a00 */
[----:B0-----:R-:W2:Y:S01]  /*14e70*/  LDL.LU R12, [R1+0xd0] ;  /* 0x0000d000010c7983 */ /* 0x001ea20000300800 */
[----:B------:R-:W2:Y:S02]  /*14e80*/  LDL.LU R13, [R1+0xd4] ;  /* 0x0000d400010d7983 */ /* 0x000ea40000300800 */
[----:B------:R-:W4:Y:S02]  /*14e90*/  LDL.LU R14, [R1+0xd8] ;  /* 0x0000d800010e7983 */ /* 0x000f240000300800 */
[----:B------:R-:W4:Y:S02]  /*14ea0*/  LDL.LU R15, [R1+0xdc] ;  /* 0x0000dc00010f7983 */ /* 0x000f240000300800 */
[----:B----4-:R0:W-:Y:S01]  /*14eb0*/  STL.64 [R1+0x1388], R14 ;  /* 0x0013880e01007387 */ /* 0x0101e20000100a00 */
[----:B--2---:R-:W-:Y:S03]  /*14ec0*/  STL.64 [R1+0x1380], R12 ;  /* 0x0013800c01007387 */ /* 0x004fe60000100a00 */
[----:B0-----:R-:W2:Y:S01]  /*14ed0*/  LDL.LU.64 R14, [R1+0x8] ;  /* 0x00000800010e7983 */ /* 0x001ea20000300a00 */
[----:B------:R-:W4:Y:S02]  /*14ee0*/  LDL.LU.64 R18, [R1+0xc8] ;  /* 0x0000c80001127983 */ /* 0x000f240000300a00 */
[----:B---3--:R-:W-:Y:S02]  /*14ef0*/  STL.64 [R1+0x1348], R10 ;  /* 0x0013480a01007387 */ /* 0x008fe40000100a00 */
[----:B------:R0:W-:Y:S02]  /*14f00*/  STL.64 [R1+0x1340], R8 ;  /* 0x0013400801007387 */ /* 0x0001e40000100a00 */
[----:B0-----:R-:W3:Y:S01]  /*14f10*/  LDL.LU R8, [R1+0x90] ;  /* 0x0000900001087983 */ /* 0x001ee20000300800 */
[----:B------:R-:W3:Y:S02]  /*14f20*/  LDL.LU R9, [R1+0x94] ;  /* 0x0000940001097983 */ /* 0x000ee40000300800 */
[----:B------:R-:W3:Y:S02]  /*14f30*/  LDL.LU R10, [R1+0x98] ;  /* 0x00009800010a7983 */ /* 0x000ee40000300800 */
[----:B------:R-:W3:Y:S01]  /*14f40*/  LDL.LU R11, [R1+0x9c] ;  /* 0x00009c00010b7983 */ /* 0x000ee20000300800 */
[----:B------:R-:W-:Y:S01]  /*14f50*/  STL.64 [R1+0x12f8], R6 ;  /* 0x0012f80601007387 */ /* 0x000fe20000100a00 */
[----:B--2---:R-:W-:Y:S01]  /*14f60*/  HMMA.16816.F32.BF16 R24, R20, R14, R24 ;  /* 0x0000000e1418723c */ /* 0x004fe20000041818 */
[----:B------:R-:W-:-:S02]  /*14f70*/  IMAD.MOV.U32 R5, RZ, RZ, R14 ;  /* 0x000000ffff057224 */ /* 0x000fc400078e000e */
[----:B------:R-:W-:Y:S02]  /*14f80*/  IMAD.MOV.U32 R4, RZ, RZ, R15 ;  /* 0x000000ffff047224 */ /* 0x000fe400078e000f */
[----:B------:R-:W2:Y:S01]  /*14f90*/  LDL.LU.64 R14, [R1+0x1388] ;  /* 0x00138800010e7983 */ /* 0x000ea20000300a00 */
[----:B------:R-:W2:Y:S11]  /*14fa0*/  LDL.LU.64 R12, [R1+0x1380] ;  /* 0x00138000010c7983 */ /* 0x000eb60000300a00 */
[----:B------:R-:W-:Y:S06]  /*14fb0*/  @!UPT UIADD3 URZ, URZ, URZ, URZ ;  /* 0x0000003f3f3ff290 */ /* 0x000fec000fffe03f */
[----:B------:R-:W-:Y:S01]  /*14fc0*/  STL.64 [R1+0x240], R24 ;  /* 0x0002401801007387 */ /* 0x000fe20000100a00 */
[----:B------:R0:W-:Y:S02]  /*14fd0*/  STL [R1+0x248], R26 ;  /* 0x0002481a01007387 */ /* 0x0001e40000100800 */
[----:B------:R-:W-:Y:S02]  /*14fe0*/  IMAD.MOV.U32 R0, RZ, RZ, R27 ;  /* 0x000000ffff007224 */ /* 0x000fe400078e001b */
[----:B0-----:R-:W2:Y:S01]  /*14ff0*/  LDL.LU.64 R26, [R1+0x1378] ;  /* 0x00137800011a7983 */ /* 0x001ea20000300a00 */
[----:B------:R-:W3:Y:S02]  /*15000*/  LDL.LU.64 R24, [R1+0x1370] ;  /* 0x0013700001187983 */ /* 0x000ee40000300a00 */
[----:B------:R-:W-:Y:S02]  /*15010*/  IMAD.MOV.U32 R6, RZ, RZ, R17 ;  /* 0x000000ffff067224 */ /* 0x000fe400078e0011 */
[----:B------:R-:W-:-:S05]  /*15020*/  IMAD.MOV.U32 R7, RZ, RZ, R16 ;  /* 0x000000ffff077224 */ /* 0x000fca00078e0010 */
[----:B------:R-:W-:Y:S01]  /*15030*/  STL.64 [R1+0x1328], R6 ;  /* 0x0013280601007387 */ /* 0x000fe20000100a00 */
[----:B------:R0:W-:Y:S03]  /*15040*/  STL.64 [R1+0x1320], R4 ;  /* 0x0013200401007387 */ /* 0x0001e60000100a00 */
[----:B0-----:R-:W3:Y:S01]  /*15050*/  LDL.LU R4, [R1+0x70] ;  /* 0x0000700001047983 */ /* 0x001ee20000300800 */
[----:B------:R-:W3:Y:S02]  /*15060*/  LDL.LU R5, [R1+0x74] ;  /* 0x0000740001057983 */ /* 0x000ee40000300800 */
[----:B------:R-:W3:Y:S02]  /*15070*/  LDL.LU R6, [R1+0x78] ;  /* 0x0000780001067983 */ /* 0x000ee40000300800 */
[----:B------:R-:W3:Y:S01]  /*15080*/  LDL.LU R7, [R1+0x7c] ;  /* 0x00007c0001077983 */ /* 0x000ee20000300800 */
[----:B------:R0:W-:Y:S04]  /*15090*/  STL [R1+0x11fc], R0 ;  /* 0x0011fc0001007387 */ /* 0x0001e80000100800 */
[----:B0-----:R-:W3:Y:S01]  /*150a0*/  LDL R0, [R1+0x390] ;  /* 0x0003900001007983 */ /* 0x001ee20000100800 */
[C---:B--2---:R-:W-:Y:S11]  /*150b0*/  HMMA.16816.F32.BF16 R12, R20.reuse, R26, R12 ;  /* 0x0000001a140c723c */ /* 0x044ff6000004180c */
[----:B------:R-:W-:Y:S11]  /*150c0*/  @!UPT UIADD3 URZ, URZ, URZ, URZ ;  /* 0x0000003f3f3ff290 */ /* 0x000ff6000fffe03f */
[----:B------:R-:W-:Y:S01]  /*150d0*/  @!UPT UIADD3 URZ, URZ, URZ, URZ ;  /* 0x0000003f3f3ff290 */ /* 0x000fe2000fffe03f */
[----:B------:R-:W-:Y:S01]  /*150e0*/  STL.64 [R1+0x230], R12 ;  /* 0x0002300c01007387 */ /* 0x000fe20000100a00 */
[----:B------:R0:W-:Y:S03]  /*150f0*/  STL.64 [R1+0x238], R14 ;  /* 0x0002380e01007387 */ /* 0x0001e60000100a00 */
[----:B0-----:R-:W4:Y:S01]  /*15100*/  LDL.LU.64 R14, [R1+0x1368] ;  /* 0x00136800010e7983 */ /* 0x001f220000300a00 */
[----:B------:R-:W4:Y:S02]  /*15110*/  LDL.LU.64 R12, [R1+0x1360] ;  /* 0x00136000010c7983 */ /* 0x000f240000300a00 */
[----:B------:R-:W-:Y:S02]  /*15120*/  STL.64 [R1+0x12f0], R26 ;  /* 0x0012f01a01007387 */ /* 0x000fe40000100a00 */
[----:B---3--:R0:W-:Y:S02]  /*15130*/  STL.64 [R1+0x12e8], R24 ;  /* 0x0012e81801007387 */ /* 0x0081e40000100a00 */
[----:B0-----:R-:W2:Y:S01]  /*15140*/  LDL.LU R24, [R1+0x50] ;  /* 0x0000500001187983 */ /* 0x001ea20000300800 */
[----:B------:R-:W2:Y:S02]  /*15150*/  LDL.LU R25, [R1+0x54] ;  /* 0x0000540001197983 */ /* 0x000ea40000300800 */
[----:B------:R-:W3:Y:S02]  /*15160*/  LDL.LU R26, [R1+0x58] ;  /* 0x00005800011a7983 */ /* 0x000ee40000300800 */
[----:B------:R-:W3:Y:S01]  /*15170*/  LDL.LU R27, [R1+0x5c] ;  /* 0x00005c00011b7983 */ /* 0x000ee20000300800 */
[C---:B----4-:R-:W-:Y:S01]  /*15180*/  HMMA.16816.F32.BF16 R12, R20.reuse, R18, R12 ;  /* 0x00000012140c723c */ /* 0x050fe2000004180c */
[----:B---3--:R-:W-:Y:S01]  /*15190*/  STL.64 [R1+0x1308], R26 ;  /* 0x0013081a01007387 */ /* 0x008fe20000100a00 */
[----:B--2---:R0:W-:Y:S03]  /*151a0*/  STL.64 [R1+0x1300], R24 ;  /* 0x0013001801007387 */ /* 0x0041e60000100a00 */
[----:B0-----:R-:W2:Y:S01]  /*151b0*/  LDL.LU R24, [R1+0x60] ;  /* 0x0000600001187983 */ /* 0x001ea20000300800 */
[----:B------:R-:W2:Y:S02]  /*151c0*/  LDL.LU R25, [R1+0x64] ;  /* 0x0000640001197983 */ /* 0x000ea40000300800 */
[----:B------:R-:W2:Y:S02]  /*151d0*/  LDL.LU R26, [R1+0x68] ;  /* 0x00006800011a7983 */ /* 0x000ea40000300800 */
[----:B------:R-:W2:Y:S11]  /*151e0*/  LDL.LU R27, [R1+0x6c] ;  /* 0x00006c00011b7983 */ /* 0x000eb60000300800 */
[----:B------:R-:W-:Y:S02]  /*151f0*/  @!UPT UIADD3 URZ, URZ, URZ, URZ ;  /* 0x0000003f3f3ff290 */ /* 0x000fe4000fffe03f */
[----:B------:R0:W-:Y:S01]  /*15200*/  STL.64 [R1+0x220], R12 ;  /* 0x0002200c01007387 */ /* 0x0001e20000100a00 */
[----:B------:R1:W-:Y:S02]  /*15210*/  STL.64 [R1+0x228], R14 ;  /* 0x0002280e01007387 */ /* 0x0003e40000100a00 */
[----:B0-----:R-:W-:Y:S01]  /*15220*/  IMAD.MOV.U32 R13, RZ, RZ, R18 ;  /* 0x000000ffff0d7224 */ /* 0x001fe200078e0012 */
[----:B-1----:R-:W3:Y:S01]  /*15230*/  LDL.LU.64 R14, [R1+0x1358] ;  /* 0x00135800010e7983 */ /* 0x002ee20000300a00 */
[----:B------:R-:W-:Y:S02]  /*15240*/  IMAD.MOV.U32 R12, RZ, RZ, R19 ;  /* 0x000000ffff0c7224 */ /* 0x000fe400078e0013 */
[----:B------:R-:W4:Y:S02]  /*15250*/  LDL.LU.64 R18, [R1+0x1350] ;  /* 0x0013500001127983 */ /* 0x000f240000300a00 */
[C---:B----4-:R-:W-:Y:S11]  /*15260*/  HMMA.16816.F32.BF16 R8, R20.reuse, R18, R8 ;  /* 0x000000121408723c */ /* 0x050ff60000041808 */
[----:B------:R-:W-:Y:S11]  /*15270*/  @!UPT UIADD3 URZ, URZ, URZ, URZ ;  /* 0x0000003f3f3ff290 */ /* 0x000ff6000fffe03f */
[----:B------:R-:W-:Y:S01]  /*15280*/  @!UPT UIADD3 URZ, URZ, URZ, URZ ;  /* 0x0000003f3f3ff290 */ /* 0x000fe2000fffe03f */
[----:B------:R-:W-:Y:S01]  /*15290*/  STL.64 [R1+0x210], R8 ;  /* 0x0002100801007387 */ /* 0x000fe20000100a00 */
[----:B------:R0:W-:Y:S03]  /*152a0*/  STL.64 [R1+0x218], R10 ;  /* 0x0002180a01007387 */ /* 0x0001e60000100a00 */
[----:B0-----:R-:W3:Y:S01]  /*152b0*/  LDL.LU.64 R10, [R1+0x1348] ;  /* 0x00134800010a7983 */ /* 0x001ee20000300a00 */
[----:B------:R-:W3:Y:S02]  /*152c0*/  LDL.LU.64 R8, [R1+0x1340] ;  /* 0x0013400001087983 */ /* 0x000ee40000300a00 */
[----:B------:R0:W-:Y:S02]  /*152d0*/  STL.64 [R1+0x12b0], R18 ;  /* 0x0012b01201007387 */ /* 0x0001e40000100a00 */
[----:B0-----:R-:W-:Y:S02]  /*152e0*/  IMAD.MOV.U32 R19, RZ, RZ, R12 ;  /* 0x000000ffff137224 */ /* 0x001fe400078e000c */
[----:B------:R-:W-:Y:S01]  /*152f0*/  IMAD.MOV.U32 R18, RZ, RZ, R13 ;  /* 0x000000ffff127224 */ /* 0x000fe200078e000d */
[C---:B---3--:R-:W-:Y:S11]  /*15300*/  HMMA.16816.F32.BF16 R8, R20.reuse, R14, R8 ;  /* 0x0000000e1408723c */ /* 0x048ff60000041808 */
[----:B------:R-:W-:Y:S11]  /*15310*/  @!UPT UIADD3 URZ, URZ, URZ, URZ ;  /* 0x0000003f3f3ff290 */ /* 0x000ff6000fffe03f */
[----:B------:R-:W-:Y:S01]  /*15320*/  @!UPT UIADD3 URZ, URZ, URZ, URZ ;  /* 0x0000003f3f3ff290 */ /* 0x000fe2000fffe03f */
[----:B------:R-:W-:Y:S01]  /*15330*/  STL.64 [R1+0x1f0], R8 ;  /* 0x0001f00801007387 */ /* 0x000fe20000100a00 */
[----:B------:R0:W-:Y:S03]  /*15340*/  STL.64 [R1+0x1f8], R10 ;  /* 0x0001f80a01007387 */ /* 0x0001e60000100a00 */
[----:B0-----:R-:W3:Y:S01]  /*15350*/  LDL.LU.64 R10, [R1+0x1338] ;  /* 0x00133800010a7983 */ /* 0x001ee20000300a00 */
[----:B------:R0:W-:Y:S02]  /*15360*/  STL.64 [R1+0x12a8], R14 ;  /* 0x0012a80e01007387 */ /* 0x0001e40000100a00 */
[----:B------:R-:W4:Y:S02]  /*15370*/  LDL.LU R12, [R1+0x140] ;  /* 0x00014000010c7983 */ /* 0x000f240000300800 */
[----:B------:R-:W4:Y:S01]  /*15380*/  LDL.LU R13, [R1+0x144] ;  /* 0x00014400010d7983 */ /* 0x000f220000300800 */
[----:B0-----:R-:W2:Y:S01]  /*15390*/  LDL.LU R14, [R1+0x148] ;  /* 0x00014800010e7983 */ /* 0x001ea20000300800 */
[----:B------:R-:W2:Y:S01]  /*153a0*/  LDL.LU R15, [R1+0x14c] ;  /* 0x00014c00010f7983 */ /* 0x000ea20000300800 */
[----:B---3--:R-:W-:Y:S01]  /*153b0*/  HMMA.16816.F32.BF16 R20, R20, R10, R4 ;  /* 0x0000000a1414723c */ /* 0x008fe20000041804 */
[----:B------:R-:W-:-:S02]  /*153c0*/  IMAD.MOV.U32 R17, RZ, RZ, R10 ;  /* 0x000000ffff117224 */ /* 0x000fc400078e000a */
[----:B------:R-:W-:Y:S01]  /*153d0*/  IMAD.MOV.U32 R16, RZ, RZ, R11 ;  /* 0x000000ffff107224 */ /* 0x000fe200078e000b */
[----:B--2---:R-:W-:Y:S01]  /*153e0*/  STL.64 [R1+0x12c0], R14 ;  /* 0x0012c00e01007387 */ /* 0x004fe20000100a00 */
[----:B----4-:R0:W-:Y:S03]  /*153f0*/  STL.64 [R1+0x12b8], R12 ;  /* 0x0012b80c01007387 */ /* 0x0101e60000100a00 */
[----:B0-----:R-:W2:Y:S01]  /*15400*/  LDL.LU R12, [R1+0x120] ;  /* 0x00012000010c7983 */ /* 0x001ea20000300800 */
[----:B------:R-:W2:Y:S02]  /*15410*/  LDL.LU R13, [R1+0x124] ;  /* 0x00012400010d7983 */ /* 0x000ea40000300800 */
[----:B------:R-:W2:Y:S02]  /*15420*/  LDL.LU R14, [R1+0x128] ;  /* 0x00012800010e7983 */ /* 0x000ea40000300800 */
[----:B------:R-:W-:-:S02]  /*15430*/  IMAD.MOV.U32 R15, RZ, RZ, R28 ;  /* 0x000000ffff0f7224 */ /* 0x000fc400078e001c */
[----:B------:R-:W3:Y:S01]  /*15440*/  LDL.LU R28, [R1+0x1330] ;  /* 0x00133000011c7983 */ /* 0x000ee20000300800 */
[----:B------:R-:W4:Y:S02]  /*15450*/  LDL.LU.64 R6, [R1+0x1328] ;  /* 0x0013280001067983 */ /* 0x000f240000300a00 */
[----:B------:R-:W2:Y:S05]  /*15460*/  LDL.LU.64 R4, [R1+0x1320] ;  /* 0x0013200001047983 */ /* 0x000eaa0000300a00 */
[----:B------:R-:W-:Y:S01]  /*15470*/  STL.64 [R1+0x1e0], R20 ;  /* 0x0001e01401007387 */ /* 0x000fe20000100a00 */
[----:B------:R2:W-:Y:S01]  /*15480*/  STL.64 [R1+0x1e8], R22 ;  /* 0x0001e81601007387 */ /* 0x0005e20000100a00 */
[----:B------:R-:W4:Y:S02]  /*15490*/  LDL.LU.64 R10, [R1+0x1318] ;  /* 0x00131800010a7983 */ /* 0x000f240000300a00 */
[----:B------:R-:W4:Y:S02]  /*154a0*/  LDL.LU.64 R8, [R1+0x1310] ;  /* 0x0013100001087983 */ /* 0x000f240000300a00 */
[----:B--2---:R-:W-:-:S02]  /*154b0*/  IMAD.MOV.U32 R22, RZ, RZ, R5 ;  /* 0x000000ffff167224 */ /* 0x004fc400078e0005 */
[----:B------:R-:W-:Y:S02]  /*154c0*/  IMAD.MOV.U32 R23, RZ, RZ, R4 ;  /* 0x000000ffff177224 */ /* 0x000fe400078e0004 */
[C---:B----4-:R-:W-:Y:S01]  /*154d0*/  HMMA.16816.F32.BF16 R4, R8.reuse, R6, R24 ;  /* 0x000000060804723c */ /* 0x050fe20000041818 */
        /* <DEDUP_REMOVED lines=8> */
[----:B------:R-:W4:Y:S11]  /*15560*/  LDL.LU.64 R24, [R1+0x12e8] ;  /* 0x0012e80001187983 */ /* 0x000f360000300a00 */
        /* <DEDUP_REMOVED lines=10> */
[----:B------:R2:W-:Y:S02]  /*15610*/  STL.64 [R1+0x1b8], R22 ;  /* 0x0001b81601007387 */ /* 0x0005e40000100a00 */
[----:B--2---:R-:W-:Y:S01]  /*15620*/  HMMA.16816.F32.BF16 R20, R8, R26, R4 ;  /* 0x0000001a0814723c */ /* 0x004fe20000041804 */
[----:B---3--:R-:W0:Y:S04]  /*15630*/  LDSM.16.MT88.4 R4, [R28+0x10000] ;  /* 0x010000001c04783b */ /* 0x008e280000004200 */
[----:B0-----:R0:W-:Y:S02]  /*15640*/  STL.64 [R1+0x1290], R6 ;  /* 0x0012900601007387 */ /* 0x0011e40000100a00 */
[----:B0-----:R-:W-:-:S02]  /*15650*/  IMAD.MOV.U32 R6, RZ, RZ, R17 ;  /* 0x000000ffff067224 */ /* 0x001fc400078e0011 */
[----:B------:R-:W-:Y:S02]  /*15660*/  IMAD.MOV.U32 R7, RZ, RZ, R16 ;  /* 0x000000ffff077224 */ /* 0x000fe400078e0010 */
[C---:B------:R-:W-:Y:S11]  /*15670*/  HMMA.16816.F32.BF16 R16, R8.reuse, R18, R12 ;  /* 0x000000120810723c */ /* 0x040ff6000004180c */
[----:B------:R-:W-:Y:S01]  /*15680*/  @!UPT UIADD3 URZ, URZ, URZ, URZ ;  /* 0x0000003f3f3ff290 */ /* 0x000fe2000fffe03f */
[----:B------:R-:W-:Y:S01]  /*15690*/  STL.64 [R1+0x1a0], R20 ;  /* 0x0001a01401007387 */ /* 0x000fe20000100a00 */
[----:B------:R-:W-:Y:S02]  /*156a0*/  STL.64 [R1+0x1a8], R22 ;  /* 0x0001a81601007387 */ /* 0x000fe40000100a00 */
[----:B------:R0:W-:Y:S02]  /*156b0*/  STL.64 [R1+0x1288], R4 ;  /* 0x0012880401007387 */ /* 0x0001e40000100a00 */
[----:B------:R1:W-:Y:S01]  /*156c0*/  STL.64 [R1+0x12a0], R6 ;  /* 0x0012a00601007387 */ /* 0x0003e20000100a00 */
[----:B------:R-:W-:Y:S04]  /*156d0*/  LDSM.16.M88.4 R20, [R0+0x20080] ;  /* 0x020080000014783b */ /* 0x000fe80000000200 */
[----:B0-----:R-:W2:Y:S01]  /*156e0*/  LDL.LU R4, [R1+0x180] ;  /* 0x0001800001047983 */ /* 0x001ea20000300800 */
[----:B------:R-:W2:Y:S02]  /*156f0*/  LDL.LU R5, [R1+0x184] ;  /* 0x0001840001057983 */ /* 0x000ea40000300800 */
[----:B-1----:R-:W2:Y:S02]  /*15700*/  LDL.LU R6, [R1+0x188] ;  /* 0x0001880001067983 */ /* 0x002ea40000300800 */
[----:B------:R-:W2:Y:S01]  /*15710*/  LDL.LU R7, [R1+0x18c] ;  /* 0x00018c0001077983 */ /* 0x000ea20000300800 */
[----:B------:R-:W3:Y:S01]  /*15720*/  LDL.LU.64 R14, [R1+0x12c0] ;  /* 0x0012c000010e7983 */ /* 0x000ee20000300a00 */
[----:B------:R-:W3:Y:S03]  /*15730*/  LDL.LU.64 R12, [R1+0x12b8] ;  /* 0x0012b800010c7983 */ /* 0x000ee60000300a00 */
[----:B------:R-:W-:Y:S01]  /*15740*/  STL.64 [R1+0x170], R16 ;  /* 0x0001701001007387 */ /* 0x000fe20000100a00 */
[----:B------:R-:W-:Y:S02]  /*15750*/  STL.64 [R1+0x178], R18 ;  /* 0x0001781201007387 */ /* 0x000fe40000100a00 */
[----:B------:R-:W0:Y:S02]  /*15760*/  LDSM.16.M88.4 R16, [R0+0x21080] ;  /* 0x021080000010783b */ /* 0x000e240000000200 */
[----:B0-----:R-:W-:Y:S02]  /*15770*/  STL.64 [R1+0xd0], R16 ;  /* 0x0000d01001007387 */ /* 0x001fe40000100a00 */
[----:B------:R0:W-:Y:S02]  /*15780*/  STL.64 [R1+0xd8], R18 ;  /* 0x0000d81201007387 */ /* 0x0001e40000100a00 */
[----:B0-----:R-:W3:Y:S02]  /*15790*/  LDL.LU.64 R18, [R1+0x12b0] ;  /* 0x0012b00001127983 */ /* 0x001ee40000300a00 */
[----:B---3--:R-:W-:Y:S02]  /*157a0*/  HMMA.16816.F32.BF16 R16, R8, R18, R12 ;  /* 0x000000120810723c */ /* 0x008fe4000004180c */
[----:B------:R-:W2:Y:S01]  /*157b0*/  LDL.LU.64 R14, [R1+0x12a8] ;  /* 0x0012a800010e7983 */ /* 0x000ea20000300a00 */
[----:B------:R-:W-:Y:S02]  /*157c0*/  STL.64 [R1+0xf0], R20 ;  /* 0x0000f01401007387 */ /* 0x000fe40000100a00 */
[----:B------:R4:W-:Y:S02]  /*157d0*/  STL.64 [R1+0xf8], R22 ;  /* 0x0000f81601007387 */ /* 0x0009e40000100a00 */
[----:B----4-:R-:W-:-:S02]  /*157e0*/  IMAD.MOV.U32 R22, RZ, RZ, R25 ;  /* 0x000000ffff167224 */ /* 0x010fc400078e0019 */
[----:B------:R-:W-:Y:S02]  /*157f0*/  IMAD.MOV.U32 R23, RZ, RZ, R24 ;  /* 0x000000ffff177224 */ /* 0x000fe400078e0018 */
[----:B------:R-:W0:Y:S11]  /*15800*/  LDSM.16.M88.4 R24, [R0+0x22080] ;  /* 0x022080000018783b */ /* 0x000e360000000200 */
[----:B------:R-:W-:Y:S01]  /*15810*/  @!UPT UIADD3 URZ, URZ, URZ, URZ ;  /* 0x0000003f3f3ff290 */ /* 0x000fe2000fffe03f */
[----:B------:R-:W-:Y:S01]  /*15820*/  STL.64 [R1+0x160], R16 ;  /* 0x0001601001007387 */ /* 0x000fe20000100a00 */
[----:B------:R-:W-:Y:S02]  /*15830*/  STL.64 [R1+0x168], R18 ;  /* 0x0001681201007387 */ /* 0x000fe40000100a00 */
[----:B------:R1:W-:Y:S02]  /*15840*/  STL.64 [R1+0x1298], R20 ;  /* 0x0012981401007387 */ /* 0x0003e40000100a00 */
[----:B-1----:R-:W3:Y:S01]  /*15850*/  LDL.LU R20, [R1+0x190] ;  /* 0x0001900001147983 */ /* 0x002ee20000300800 */
[----:B------:R-:W3:Y:S03]  /*15860*/  LDL.LU R21, [R1+0x194] ;  /* 0x0001940001157983 */ /* 0x000ee60000300800 */
[----:B0-----:R-:W-:Y:S01]  /*15870*/  STL.64 [R1+0xc0], R24 ;  /* 0x0000c01801007387 */ /* 0x001fe20000100a00 */
[----:B------:R-:W-:Y:S01]  /*15880*/  STL.64 [R1+0xc8], R26 ;  /* 0x0000c81a01007387 */ /* 0x000fe20000100a00 */
[C---:B--2---:R-:W-:Y:S02]  /*15890*/  HMMA.16816.F32.BF16 R12, R8.reuse, R14, R4 ;  /* 0x0000000e080c723c */ /* 0x044fe40000041804 */
[----:B------:R-:W3:Y:S11]  /*158a0*/  LDL.LU.64 R6, [R1+0x12a0] ;  /* 0x0012a00001067983 */ /* 0x000ef60000300a00 */
[----:B------:R-:W-:Y:S10]  /*158b0*/  @!UPT UIADD3 URZ, URZ, URZ, URZ ;  /* 0x0000003f3f3ff290 */ /* 0x000ff4000fffe03f */
[----:B------:R-:W-:Y:S01]  /*158c0*/  STL.64 [R1+0x150], R12 ;  /* 0x0001500c01007387 */ /* 0x000fe20000100a00 */
[----:B------:R-:W-:Y:S02]  /*158d0*/  STL.64 [R1+0x158], R14 ;  /* 0x0001580e01007387 */ /* 0x000fe40000100a00 */
[----:B------:R-:W-:Y:S02]  /*158e0*/  IMAD.MOV.U32 R17, RZ, RZ, R24 ;  /* 0x000000ffff117224 */ /* 0x000fe400078e0018 */
[----:B------:R-:W-:Y:S01]  /*158f0*/  IMAD.MOV.U32 R16, RZ, RZ, R25 ;  /* 0x000000ffff107224 */ /* 0x000fe200078e0019 */
[----:B------:R-:W-:Y:S04]  /*15900*/  LDSM.16.M88.4 R12, [R0+0x24080] ;  /* 0x02408000000c783b */ /* 0x000fe80000000200 */
[----:B------:R-:W0:Y:S01]  /*15910*/  LDSM.16.M88.4 R24, [R0+0x23080] ;  /* 0x023080000018783b */ /* 0x000e220000000200 */
[----:B---3--:R-:W-:Y:S03]  /*15920*/  HMMA.16816.F32.BF16 R8, R8, R6, R20 ;  /* 0x000000060808723c */ /* 0x008fe60000041814 */
[----:B------:R-:W2:Y:S01]  /*15930*/  LDL.LU.64 R20, [R1+0x1298] ;  /* 0x0012980001147983 */ /* 0x000ea20000300a00 */
[----:B------:R-:W2:Y:S02]  /*15940*/  LDL.LU.64 R6, [R1+0x1290] ;  /* 0x0012900001067983 */ /* 0x000ea40000300a00 */
[----:B------:R-:W2:Y:S11]  /*15950*/  LDL.LU.64 R4, [R1+0x1288] ;  /* 0x0012880001047983 */ /* 0x000eb60000300a00 */
[----:B------:R-:W-:Y:S06]  /*15960*/  @!UPT UIADD3 URZ, URZ, URZ, URZ ;  /* 0x0000003f3f3ff290 */ /* 0x000fec000fffe03f */
[----:B------:R1:W-:Y:S01]  /*15970*/  STL.64 [R1+0x140], R8 ;  /* 0x0001400801007387 */ /* 0x0003e20000100a00 */
[----:B------:R3:W-:Y:S03]  /*15980*/  STL.64 [R1+0x148], R10 ;  /* 0x0001480a01007387 */ /* 0x0007e60000100a00 */
[----:B-1----:R-:W4:Y:S01]  /*15990*/  LDL.LU R8, [R1+0x270] ;  /* 0x0002700001087983 */ /* 0x002f220000300800 */
[----:B------:R-:W4:Y:S02]  /*159a0*/  LDL.LU R9, [R1+0x274] ;  /* 0x0002740001097983 */ /* 0x000f240000300800 */
[----:B---3--:R-:W-:Y:S02]  /*159b0*/  IMAD.MOV.U32 R10, RZ, RZ, R2 ;  /* 0x000000ffff0a7224 */ /* 0x008fe400078e0002 */
[----:B------:R-:W-:Y:S01]  /*159c0*/  IMAD.MOV.U32 R11, RZ, RZ, R3 ;  /* 0x000000ffff0b7224 */ /* 0x000fe200078e0003 */
[----:B------:R-:W3:Y:S01]  /*159d0*/  LDL.LU R2, [R1+0x1284] ;  /* 0x0012840001027983 */ /* 0x000ee20000300800 */
[----:B------:R-:W2:Y:S03]  /*159e0*/  LDL.LU R3, [R1+0x1280] ;  /* 0x0012800001037983 */ /* 0x000ea60000300800 */
[----:B------:R-:W-:Y:S04]  /*159f0*/  STL.64 [R1+0x1250], R10 ;  /* 0x0012500a01007387 */ /* 0x000fe80000100a00 */
[----:B----4-:R1:W-:Y:S02]  /*15a00*/  STL.64 [R1+0x1248], R8 ;  /* 0x0012480801007387 */ /* 0x0103e40000100a00 */
[----:B-1----:R-:W-:-:S02]  /*15a10*/  IMAD.MOV.U32 R8, RZ, RZ, R17 ;  /* 0x000000ffff087224 */ /* 0x002fc400078e0011 */
[----:B------:R-:W-:Y:S02]  /*15a20*/  IMAD.MOV.U32 R9, RZ, RZ, R16 ;  /* 0x000000ffff097224 */ /* 0x000fe400078e0010 */
[----:B------:R-:W1:Y:S04]  /*15a30*/  LDSM.16.M88.4 R16, [R0+0x25080] ;  /* 0x025080000010783b */ /* 0x000e680000000200 */
[----:B------:R4:W-:Y:S04]  /*15a40*/  STL.64 [R1+0x1260], R8 ;  /* 0x0012600801007387 */ /* 0x0009e80000100a00 */
[----:B----4-:R-:W4:Y:S04]  /*15a50*/  LDL.64 R8, [R1+0xd0] ;  /* 0x0000d00001087983 */ /* 0x010f280000100a00 */
[----:B----4-:R4:W-:Y:S04]  /*15a60*/  STL.64 [R1+0x1278], R8 ;  /* 0x0012780801007387 */ /* 0x0109e80000100a00 */
[----:B----4-:R-:W2:Y:S01]  /*15a70*/  LDL.LU R8, [R1+0x200] ;  /* 0x0002000001087983 */ /* 0x010ea20000300800 */
[----:B------:R-:W2:Y:S02]  /*15a80*/  LDL.LU R9, [R1+0x204] ;  /* 0x0002040001097983 */ /* 0x000ea40000300800 */
[----:B------:R-:W2:Y:S02]  /*15a90*/  LDL.LU R10, [R1+0x208] ;  /* 0x00020800010a7983 */ /* 0x000ea40000300800 */
[----:B------:R-:W2:Y:S01]  /*15aa0*/  LDL.LU R11, [R1+0x20c] ;  /* 0x00020c00010b7983 */ /* 0x000ea20000300800 */
[----:B0-----:R-:W-:Y:S01]  /*15ab0*/  STL.64 [R1+0xb0], R24 ;  /* 0x0000b01801007387 */ /* 0x001fe20000100a00 */
[----:B------:R-:W-:Y:S02]  /*15ac0*/  STL.64 [R1+0xb8], R26 ;  /* 0x0000b81a01007387 */ /* 0x000fe40000100a00 */
[----:B------:R0:W-:Y:S02]  /*15ad0*/  STL.64 [R1+0x1258], R24 ;  /* 0x0012581801007387 */ /* 0x0001e40000100a00 */
[----:B0-----:R-:W4:Y:S01]  /*15ae0*/  LDL.LU R24, [R1+0x280] ;  /* 0x0002800001187983 */ /* 0x001f220000300800 */
[----:B------:R-:W4:Y:S02]  /*15af0*/  LDL.LU R25, [R1+0x284] ;  /* 0x0002840001197983 */ /* 0x000f240000300800 */
[----:B------:R-:W3:Y:S02]  /*15b00*/  LDL.LU R26, [R1+0x288] ;  /* 0x00028800011a7983 */ /* 0x000ee40000300800 */
[----:B------:R-:W3:Y:S01]  /*15b10*/  LDL.LU R27, [R1+0x28c] ;  /* 0x00028c00011b7983 */ /* 0x000ee20000300800 */
[----:B--2---:R-:W-:Y:S01]  /*15b20*/  HMMA.16816.F32.BF16 R20, R4, R20, R8 ;  /* 0x000000140414723c */ /* 0x004fe20000041808 */
[----:B---3--:R-:W-:Y:S01]  /*15b30*/  STL.64 [R1+0x1270], R26 ;  /* 0x0012701a01007387 */ /* 0x008fe20000100a00 */
[----:B----4-:R0:W-:Y:S03]  /*15b40*/  STL.64 [R1+0x1268], R24 ;  /* 0x0012681801007387 */ /* 0x0101e60000100a00 */
[----:B0-----:R-:W2:Y:S01]  /*15b50*/  LDL.LU R24, [R1+0x260] ;  /* 0x0002600001187983 */ /* 0x001ea20000300800 */
[----:B------:R-:W2:Y:S02]  /*15b60*/  LDL.LU R25, [R1+0x264] ;  /* 0x0002640001197983 */ /* 0x000ea40000300800 */
[----:B------:R-:W-:Y:S02]  /*15b70*/  STL.64 [R1+0xa0], R12 ;  /* 0x0000a00c01007387 */ /* 0x000fe40000100a00 */
[----:B------:R-:W-:Y:S01]  /*15b80*/  STL.64 [R1+0xa8], R14 ;  /* 0x0000a80e01007387 */ /* 0x000fe20000100a00 */
[----:B------:R-:W2:Y:S11]  /*15b90*/  LDL.LU.64 R8, [R1+0x1278] ;  /* 0x0012780001087983 */ /* 0x000eb60000300a00 */
[----:B------:R-:W-:Y:S01]  /*15ba0*/  @!UPT UIADD3 URZ, URZ, URZ, URZ ;  /* 0x0000003f3f3ff290 */ /* 0x000fe2000fffe03f */
[----:B------:R-:W-:Y:S02]  /*15bb0*/  STL.64 [R1+0x130], R20 ;  /* 0x0001301401007387 */ /* 0x000fe40000100a00 */
[----:B------:R-:W-:Y:S02]  /*15bc0*/  STL.64 [R1+0x138], R22 ;  /* 0x0001381601007387 */ /* 0x000fe40000100a00 */
[----:B------:R-:W0:Y:S01]  /*15bd0*/  LDSM.16.M88.4 R20, [R0+0x26080] ;  /* 0x026080000014783b */ /* 0x000e220000000200 */
[----:B------:R-:W-:Y:S02]  /*15be0*/  IMAD.MOV.U32 R26, RZ, RZ, R3 ;  /* 0x000000ffff1a7224 */ /* 0x000fe400078e0003 */
[----:B------:R-:W-:-:S07]  /*15bf0*/  IMAD.MOV.U32 R27, RZ, RZ, R2 ;  /* 0x000000ffff1b7224 */ /* 0x000fce00078e0002 */
[----:B--2---:R-:W-:Y:S11]  /*15c00*/  HMMA.16816.F32.BF16 R24, R4, R8, R24 ;  /* 0x000000080418723c */ /* 0x004ff60000041818 */
[----:B------:R-:W-:Y:S11]  /*15c10*/  @!UPT UIADD3 URZ, URZ, URZ, URZ ;  /* 0x0000003f3f3ff290 */ /* 0x000ff6000fffe03f */
[----:B------:R-:W-:Y:S01]  /*15c20*/  @!UPT UIADD3 URZ, URZ, URZ, URZ ;  /* 0x0000003f3f3ff290 */ /* 0x000fe2000fffe03f */
[----:B------:R-:W-:Y:S01]  /*15c30*/  STL.64 [R1+0x120], R24 ;  /* 0x0001201801007387 */ /* 0x000fe20000100a00 */
[----:B------:R2:W-:Y:S03]  /*15c40*/  STL.64 [R1+0x128], R26 ;  /* 0x0001281a01007387 */ /* 0x0005e60000100a00 */
[----:B--2---:R-:W2:Y:S01]  /*15c50*/  LDL.LU.64 R26, [R1+0x1270] ;  /* 0x00127000011a7983 */ /* 0x004ea20000300a00 */
[----:B------:R-:W2:Y:S02]  /*15c60*/  LDL.LU.64 R24, [R1+0x1268] ;  /* 0x0012680001187983 */ /* 0x000ea40000300a00 */
[----:B-1----:R-:W-:Y:S02]  /*15c70*/  STL.64 [R1+0x90], R16 ;  /* 0x0000901001007387 */ /* 0x002fe40000100a00 */
[----:B------:R-:W-:Y:S01]  /*15c80*/  STL.64 [R1+0x98], R18 ;  /* 0x0000981201007387 */ /* 0x000fe20000100a00 */
[----:B0-----:R-:W-:Y:S01]  /*15c90*/  STL.64 [R1+0x80], R20 ;  /* 0x0000801401007387 */ /* 0x001fe20000100a00 */
[----:B------:R-:W-:Y:S02]  /*15ca0*/  STL.64 [R1+0x88], R22 ;  /* 0x0000881601007387 */ /* 0x000fe40000100a00 */
[----:B------:R0:W-:Y:S02]  /*15cb0*/  STL.64 [R1+0x1230], R20 ;  /* 0x0012301401007387 */ /* 0x0001e40000100a00 */
[----:B0-----:R-:W3:Y:S01]  /*15cc0*/  LDL.LU R20, [R1+0x2c0] ;  /* 0x0002c00001147983 */ /* 0x001ee20000300800 */
[----:B------:R-:W3:Y:S02]  /*15cd0*/  LDL.LU R21, [R1+0x2c4] ;  /* 0x0002c40001157983 */ /* 0x000ee40000300800 */
[----:B------:R-:W4:Y:S02]  /*15ce0*/  LDL.LU R22, [R1+0x2c8] ;  /* 0x0002c80001167983 */ /* 0x000f240000300800 */
[----:B------:R-:W4:Y:S02]  /*15cf0*/  LDL.LU R23, [R1+0x2cc] ;  /* 0x0002cc0001177983 */ /* 0x000f240000300800 */
[----:B------:R-:W-:-:S02]  /*15d00*/  IMAD.MOV.U32 R3, RZ, RZ, R8 ;  /* 0x000000ffff037224 */ /* 0x000fc400078e0008 */
[----:B------:R-:W-:Y:S02]  /*15d10*/  IMAD.MOV.U32 R2, RZ, RZ, R9 ;  /* 0x000000ffff027224 */ /* 0x000fe400078e0009 */
[----:B------:R-:W0:Y:S02]  /*15d20*/  LDSM.16.M88.4 R8, [R0+0x27080] ;  /* 0x027080000008783b */ /* 0x000e240000000200 */
[----:B0-----:R-:W-:Y:S02]  /*15d30*/  IMAD.MOV.U32 R19, RZ, RZ, R8 ;  /* 0x000000ffff137224 */ /* 0x001fe400078e0008 */
[----:B------:R-:W-:Y:S01]  /*15d40*/  IMAD.MOV.U32 R18, RZ, RZ, R9 ;  /* 0x000000ffff127224 */ /* 0x000fe200078e0009 */
[----:B----4-:R-:W-:Y:S01]  /*15d50*/  STL.64 [R1+0x1240], R22 ;  /* 0x0012401601007387 */ /* 0x010fe20000100a00 */
[----:B---3--:R0:W-:Y:S03]  /*15d60*/  STL.64 [R1+0x1238], R20 ;  /* 0x0012381401007387 */ /* 0x0081e60000100a00 */
[----:B0-----:R-:W3:Y:S01]  /*15d70*/  LDL.LU R20, [R1+0x2a0] ;  /* 0x0002a00001147983 */ /* 0x001ee20000300800 */
[----:B------:R-:W3:Y:S02]  /*15d80*/  LDL.LU R21, [R1+0x2a4] ;  /* 0x0002a40001157983 */ /* 0x000ee40000300800 */
[----:B------:R-:W3:Y:S02]  /*15d90*/  LDL.LU R22, [R1+0x2a8] ;  /* 0x0002a80001167983 */ /* 0x000ee40000300800 */
[----:B------:R-:W3:Y:S01]  /*15da0*/  LDL.LU R23, [R1+0x2ac] ;  /* 0x0002ac0001177983 */ /* 0x000ee20000300800 */
[----:B------:R0:W-:Y:S01]  /*15db0*/  STL.64 [R1+0x70], R8 ;  /* 0x0000700801007387 */ /* 0x0001e20000100a00 */
[----:B------:R2:W-:Y:S03]  /*15dc0*/  STL.64 [R1+0x78], R10 ;  /* 0x0000780a01007387 */ /* 0x0005e60000100a00 */
[----:B0-----:R-:W2:Y:S02]  /*15dd0*/  LDL.LU.64 R8, [R1+0x1260] ;  /* 0x0012600001087983 */ /* 0x001ea40000300a00 */
[C---:B--2---:R-:W-:Y:S02]  /*15de0*/  HMMA.16816.F32.BF16 R8, R4.reuse, R8, R24 ;  /* 0x000000080408723c */ /* 0x044fe40000041818 */
[----:B------:R-:W2:Y:S11]  /*15df0*/  LDL.LU.64 R24, [R1+0x1258] ;  /* 0x0012580001187983 */ /* 0x000eb60000300a00 */
[----:B------:R-:W-:Y:S10]  /*15e00*/  @!UPT UIADD3 URZ, URZ, URZ, URZ ;  /* 0x0000003f3f3ff290 */ /* 0x000ff4000fffe03f */
[----:B------:R-:W-:Y:S01]  /*15e10*/  STL.64 [R1+0x110], R8 ;  /* 0x0001100801007387 */ /* 0x000fe20000100a00 */
[----:B------:R0:W-:Y:S03]  /*15e20*/  STL.64 [R1+0x118], R10 ;  /* 0x0001180a01007387 */ /* 0x0001e60000100a00 */
[----:B0-----:R-:W4:Y:S01]  /*15e30*/  LDL.LU.64 R10, [R1+0x1250] ;  /* 0x00125000010a7983 */ /* 0x001f220000300a00 */
[----:B------:R-:W4:Y:S01]  /*15e40*/  LDL.LU.64 R8, [R1+0x1248] ;  /* 0x0012480001087983 */ /* 0x000f220000300a00 */
[C---:B---3--:R-:W-:Y:S02]  /*15e50*/  HMMA.16816.F32.BF16 R20, R4.reuse, R12, R20 ;  /* 0x0000000c0414723c */ /* 0x048fe40000041814 */
[----:B--2---:R0:W-:Y:S06]  /*15e60*/  STL.64 [R1+0x1200], R24 ;  /* 0x0012001801007387 */ /* 0x0041ec0000100a00 */
[----:B----4-:R-:W-:Y:S01]  /*15e70*/  HMMA.16816.F32.BF16 R8, R4, R24, R8 ;  /* 0x000000180408723c */ /* 0x010fe20000041808 */
[----:B0-----:R-:W2:Y:S11]  /*15e80*/  LDL.LU R24, [R1+0x2e0] ;  /* 0x0002e00001187983 */ /* 0x001eb60000300800 */
[----:B------:R-:W-:Y:S11]  /*15e90*/  @!UPT UIADD3 URZ, URZ, URZ, URZ ;  /* 0x0000003f3f3ff290 */ /* 0x000ff6000fffe03f */
[----:B------:R-:W-:Y:S01]  /*15ea0*/  STL.64 [R1+0x100], R8 ;  /* 0x0001000801007387 */ /* 0x000fe20000100a00 */
[----:B------:R-:W-:Y:S02]  /*15eb0*/  STL.64 [R1+0x108], R10 ;  /* 0x0001080a01007387 */ /* 0x000fe40000100a00 */
[----:B------:R-:W2:Y:S02]  /*15ec0*/  LDL.LU R25, [R1+0x2e4] ;  /* 0x0002e40001197983 */ /* 0x000ea40000300800 */
[----:B------:R-:W2:Y:S01]  /*15ed0*/  LDL.LU R26, [R1+0x2e8] ;  /* 0x0002e800011a7983 */ /* 0x000ea20000300800 */
[----:B------:R-:W2:Y:S01]  /*15ee0*/  LDL.LU R27, [R1+0x2ec] ;  /* 0x0002ec00011b7983 */ /* 0x000ea20000300800 */
[----:B------:R-:W-:Y:S02]  /*15ef0*/  STL.64 [R1+0xe0], R20 ;  /* 0x0000e01401007387 */ /* 0x000fe40000100a00 */
[----:B------:R0:W-:Y:S02]  /*15f00*/  STL.64 [R1+0xe8], R22 ;  /* 0x0000e81601007387 */ /* 0x0001e40000100a00 */
[----:B------:R-:W-:Y:S01]  /*15f10*/  IMAD.MOV.U32 R0, RZ, RZ, R13 ;  /* 0x000000ffff007224 */ /* 0x000fe200078e000d */
[----:B------:R-:W-:Y:S04]  /*15f20*/  LDSM.16.MT88.4 R8, [R28+0x10100] ;  /* 0x010100001c08783b */ /* 0x000fe80000004200 */
[----:B------:R-:W1:Y:S04]  /*15f30*/  LDSM.16.MT88.4 R12, [R28+0x10200] ;  /* 0x010200001c0c783b */ /* 0x000e680000004200 */
[----:B0-----:R-:W3:Y:S01]  /*15f40*/  LDL.LU.64 R22, [R1+0x1240] ;  /* 0x0012400001167983 */ /* 0x001ee20000300a00 */
[----:B------:R-:W3:Y:S03]  /*15f50*/  LDL.LU.64 R20, [R1+0x1238] ;  /* 0x0012380001147983 */ /* 0x000ee60000300a00 */
[----:B-1----:R-:W-:Y:S01]  /*15f60*/  STL.64 [R1+0x11b0], R14 ;  /* 0x0011b00e01007387 */ /* 0x002fe20000100a00 */
[----:B------:R0:W-:Y:S02]  /*15f70*/  STL.64 [R1+0x11a8], R12 ;  /* 0x0011a80c01007387 */ /* 0x0001e40000100a00 */
[----:B0-----:R-:W-:-:S02]  /*15f80*/  IMAD.MOV.U32 R12, RZ, RZ, R19 ;  /* 0x000000ffff0c7224 */ /* 0x001fc400078e0013 */
[----:B------:R-:W-:Y:S02]  /*15f90*/  IMAD.MOV.U32 R13, RZ, RZ, R18 ;  /* 0x000000ffff0d7224 */ /* 0x000fe400078e0012 */
[C---:B---3--:R-:W-:Y:S01]  /*15fa0*/  HMMA.16816.F32.BF16 R16, R4.reuse, R16, R20 ;  /* 0x000000100410723c */ /* 0x048fe20000041814 */
[----:B------:R-:W2:Y:S11]  /*15fb0*/  LDL.LU.64 R20, [R1+0x1230] ;  /* 0x0012300001147983 */ /* 0x000eb60000300a00 */
[----:B------:R-:W-:Y:S11]  /*15fc0*/  @!UPT UIADD3 URZ, URZ, URZ, URZ ;  /* 0x0000003f3f3ff290 */ /* 0x000ff6000fffe03f */
[----:B------:R-:W-:Y:S01]  /*15fd0*/  STL.64 [R1+0x60], R16 ;  /* 0x0000601001007387 */ /* 0x000fe20000100a00 */
[----:B------:R-:W-:Y:S02]  /*15fe0*/  STL.64 [R1+0x68], R18 ;  /* 0x0000681201007387 */ /* 0x000fe40000100a00 */
[----:B------:R-:W0:Y:S02]  /*15ff0*/  LDSM.16.MT88.4 R16, [R28+0x10300] ;  /* 0x010300001c10783b */ /* 0x000e240000004200 */
[----:B0-----:R-:W-:Y:S02]  /*16000*/  STL.64 [R1+0x1138], R18 ;  /* 0x0011381201007387 */ /* 0x001fe40000100a00 */
[----:B------:R0:W-:Y:S02]  /*16010*/  STL.64 [R1+0x1130], R16 ;  /* 0x0011301001007387 */ /* 0x0001e40000100a00 */
[----:B0-----:R-:W3:Y:S01]  /*16020*/  LDL.LU R16, [R1+0x350] ;  /* 0x0003500001107983 */ /* 0x001ee20000300800 */
[C---:B--2---:R-:W-:Y:S11]  /*16030*/  HMMA.16816.F32.BF16 R20, R4.reuse, R20, R24 ;  /* 0x000000140414723c */ /* 0x044ff60000041818 */
[----:B------:R-:W-:Y:S11]  /*16040*/  @!UPT UIADD3 URZ, URZ, URZ, URZ ;  /* 0x0000003f3f3ff290 */ /* 0x000ff6000fffe03f */
[----:B------:R-:W-:Y:S01]  /*16050*/  @!UPT UIADD3 URZ, URZ, URZ, URZ ;  /* 0x0000003f3f3ff290 */ /* 0x000fe2000fffe03f */
[----:B------:R-:W-:Y:S01]  /*16060*/  STL.64 [R1+0x50], R20 ;  /* 0x0000501401007387 */ /* 0x000fe20000100a00 */
[----:B------:R-:W-:Y:S02]  /*16070*/  STL.64 [R1+0x58], R22 ;  /* 0x0000581601007387 */ /* 0x000fe40000100a00 */
[----:B------:R-:W3:Y:S02]  /*16080*/  LDL.LU R17, [R1+0x354] ;  /* 0x0003540001117983 */ /* 0x000ee40000300800 */
[----:B------:R-:W3:Y:S01]  /*16090*/  LDL.LU R18, [R1+0x358] ;  /* 0x0003580001127983 */ /* 0x000ee20000300800 */
[----:B------:R-:W3:Y:S01]  /*160a0*/  LDL.LU R19, [R1+0x35c] ;  /* 0x00035c0001137983 */ /* 0x000ee20000300800 */
[----:B------:R-:W2:Y:S03]  /*160b0*/  LDL.LU.64 R24, [R1+0xc0] ;  /* 0x0000c00001187983 */ /* 0x000ea60000300a00 */
[----:B------:R-:W0:Y:S04]  /*160c0*/  LDSM.16.MT88.4 R20, [R28+0x14000] ;  /* 0x014000001c14783b */ /* 0x000e280000004200 */
[----:B--2---:R1:W-:Y:S04]  /*160d0*/  STL.64 [R1+0x1208], R24 ;  /* 0x0012081801007387 */ /* 0x0043e80000100a00 */
[----:B-1----:R-:W2:Y:S01]  /*160e0*/  LDL.LU R24, [R1+0x340] ;  /* 0x0003400001187983 */ /* 0x002ea20000300800 */
[----:B------:R-:W2:Y:S02]  /*160f0*/  LDL.LU R25, [R1+0x344] ;  /* 0x0003440001197983 */ /* 0x000ea40000300800 */
[----:B------:R-:W4:Y:S02]  /*16100*/  LDL.LU R26, [R1+0x348] ;  /* 0x00034800011a7983 */ /* 0x000f240000300800 */
[----:B------:R-:W4:Y:S02]  /*16110*/  LDL.LU R27, [R1+0x34c] ;  /* 0x00034c00011b7983 */ /* 0x000f240000300800 */
[----:B----4-:R-:W-:Y:S01]  /*16120*/  STL.64 [R1+0x1218], R26 ;  /* 0x0012181a01007387 */ /* 0x010fe20000100a00 */
[----:B--2---:R1:W-:Y:S03]  /*16130*/  STL.64 [R1+0x1210], R24 ;  /* 0x0012101801007387 */ /* 0x0043e60000100a00 */
[----:B-1----:R-:W2:Y:S01]  /*16140*/  LDL.LU R24, [R1+0x2d0] ;  /* 0x0002d00001187983 */ /* 0x002ea20000300800 */
[----:B------:R-:W2:Y:S02]  /*16150*/  LDL.LU R25, [R1+0x2d4] ;  /* 0x0002d40001197983 */ /* 0x000ea40000300800 */
[----:B------:R-:W2:Y:S02]  /*16160*/  LDL.LU R26, [R1+0x2d8] ;  /* 0x0002d800011a7983 */ /* 0x000ea40000300800 */
[----:B------:R-:W2:Y:S01]  /*16170*/  LDL.LU R27, [R1+0x2dc] ;  /* 0x0002dc00011b7983 */ /* 0x000ea20000300800 */
[----:B0-----:R-:W-:Y:S01]  /*16180*/  STL [R1+0x1080], R22 ;  /* 0x0010801601007387 */ /* 0x001fe20000100800 */
[----:B------:R-:W-:Y:S02]  /*16190*/  STL [R1+0x107c], R23 ;  /* 0x00107c1701007387 */ /* 0x000fe40000100800 */
        /* <DEDUP_REMOVED lines=8> */
[----:B0-----:R-:W2:Y:S01]  /*16220*/  LDL.64 R20, [R1+0xf0] ;  /* 0x0000f00001147983 */ /* 0x001ea20000100a00 */
[----:B------:R-:W3:Y:S11]  /*16230*/  LDL.LU R12, [R1+0x320] ;  /* 0x00032000010c7983 */ /* 0x000ef60000300800 */
[----:B------:R-:W-:Y:S06]  /*16240*/  @!UPT UIADD3 URZ, URZ, URZ, URZ ;  /* 0x0000003f3f3ff290 */ /* 0x000fec000fffe03f */
[----:B------:R-:W-:Y:S02]  /*16250*/  STL.64 [R1+0x30], R4 ;  /* 0x0000300401007387 */ /* 0x000fe40000100a00 */
[----:B------:R-:W-:Y:S02]  /*16260*/  STL.64 [R1+0x38], R6 ;  /* 0x0000380601007387 */ /* 0x000fe40000100a00 */
[----:B------:R-:W0:Y:S04]  /*16270*/  LDSM.16.MT88.4 R4, [R28+0x14100] ;  /* 0x014100001c04783b */ /* 0x000e280000004200 */
[----:B------:R-:W3:Y:S01]  /*16280*/  LDL.LU R13, [R1+0x324] ;  /* 0x00032400010d7983 */ /* 0x000ee20000300800 */
[----:B------:R-:W3:Y:S02]  /*16290*/  LDL.LU R14, [R1+0x328] ;  /* 0x00032800010e7983 */ /* 0x000ee40000300800 */
[----:B------:R-:W-:Y:S01]  /*162a0*/  STL [R1+0x1040], R28 ;  /* 0x0010401c01007387 */ /* 0x000fe20000100800 */
[----:B0-----:R-:W-:Y:S01]  /*162b0*/  STL.64 [R1+0x1000], R6 ;  /* 0x0010000601007387 */ /* 0x001fe20000100a00 */
[----:B------:R0:W-:Y:S03]  /*162c0*/  STL.64 [R1+0xff8], R4 ;  /* 0x000ff80401007387 */ /* 0x0001e60000100a00 */
[----:B0-----:R-:W4:Y:S01]  /*162d0*/  LDL.LU.64 R4, [R1+0x70] ;  /* 0x0000700001047983 */ /* 0x001f220000300a00 */
[----:B------:R-:W3:Y:S02]  /*162e0*/  LDL.64 R6, [R1+0x78] ;  /* 0x0000780001067983 */ /* 0x000ee40000100a00 */
[----:B------:R-:W-:Y:S01]  /*162f0*/  IMAD.MOV.U32 R15, RZ, RZ, R29 ;  /* 0x000000ffff0f7224 */ /* 0x000fe200078e001d */
[----:B--2---:R-:W-:Y:S07]  /*16300*/  HMMA.16816.F32.BF16 R24, R8, R20, R16 ;  /* 0x000000140818723c */ /* 0x004fee0000041810 */
[----:B------:R-:W-:-:S02]  /*16310*/  IMAD.MOV.U32 R17, RZ, RZ, R20 ;  /* 0x000000ffff117224 */ /* 0x000fc400078e0014 */
[----:B------:R-:W-:Y:S11]  /*16320*/  IMAD.MOV.U32 R16, RZ, RZ, R21 ;  /* 0x000000ffff107224 */ /* 0x000ff600078e0015 */
[----:B------:R-:W-:Y:S04]  /*16330*/  @!UPT UIADD3 URZ, URZ, URZ, URZ ;  /* 0x0000003f3f3ff290 */ /* 0x000fe8000fffe03f */
[----:B------:R-:W-:Y:S01]  /*16340*/  IMAD.MOV.U32 R29, RZ, RZ, R25 ;  /* 0x000000ffff1d7224 */ /* 0x000fe200078e0019 */
[----:B---3--:R-:W-:Y:S01]  /*16350*/  STL [R1+0x1144], R6 ;  /* 0x0011440601007387 */ /* 0x008fe20000100800 */
[----:B------:R-:W-:Y:S02]  /*16360*/  STL [R1+0x1140], R7 ;  /* 0x0011400701007387 */ /* 0x000fe40000100800 */
[----:B----4-:R0:W-:Y:S02]  /*16370*/  STL.64 [R1+0x11b8], R4 ;  /* 0x0011b80401007387 */ /* 0x0101e40000100a00 */
[----:B------:R-:W2:Y:S01]  /*16380*/  LDL.LU.64 R22, [R1+0x1228] ;  /* 0x0012280001167983 */ /* 0x000ea20000300a00 */
[----:B------:R-:W2:Y:S01]  /*16390*/  LDL.LU.64 R20, [R1+0x1220] ;  /* 0x0012200001147983 */ /* 0x000ea20000300a00 */
[----:B------:R1:W-:Y:S02]  /*163a0*/  STL [R1+0x20], R24 ;  /* 0x0000201801007387 */ /* 0x0003e40000100800 */
[----:B0-----:R-:W-:-:S02]  /*163b0*/  IMAD.MOV.U32 R4, RZ, RZ, R3 ;  /* 0x000000ffff047224 */ /* 0x001fc400078e0003 */
[----:B------:R-:W-:Y:S02]  /*163c0*/  IMAD.MOV.U32 R5, RZ, RZ, R2 ;  /* 0x000000ffff057224 */ /* 0x000fe400078e0002 */
[----:B------:R-:W-:Y:S02]  /*163d0*/  IMAD.MOV.U32 R3, RZ, RZ, R26 ;  /* 0x000000ffff037224 */ /* 0x000fe400078e001a */
[----:B------:R-:W-:Y:S02]  /*163e0*/  IMAD.MOV.U32 R2, RZ, RZ, R27 ;  /* 0x000000ffff027224 */ /* 0x000fe400078e001b */
[----:B------:R-:W3:Y:S01]  /*163f0*/  LDL.LU.64 R26, [R1+0x1218] ;  /* 0x00121800011a7983 */ /* 0x000ee20000300a00 */
[----:B-1----:R-:W3:Y:S02]  /*16400*/  LDL.LU.64 R24, [R1+0x1210] ;  /* 0x0012100001187983 */ /* 0x002ee40000300a00 */
[----:B------:R-:W-:Y:S02]  /*16410*/  STL [R1+0x104c], R2 ;  /* 0x00104c0201007387 */ /* 0x000fe40000100800 */
[----:B------:R-:W-:Y:S01]  /*16420*/  STL [R1+0x1048], R3 ;  /* 0x0010480301007387 */ /* 0x000fe20000100800 */
[----:B------:R-:W-:Y:S01]  /*16430*/  STL [R1+0x1044], R29 ;  /* 0x0010441d01007387 */ /* 0x000fe20000100800 */
[C---:B---3--:R-:W-:Y:S03]  /*16440*/  HMMA.16816.F32.BF16 R4, R8.reuse, R4, R24 ;  /* 0x000000040804723c */ /* 0x048fe60000041818 */
[----:B------:R-:W2:Y:S11]  /*16450*/  LDL.LU.64 R24, [R1+0x1208] ;  /* 0x0012080001187983 */ /* 0x000eb60000300a00 */
[----:B------:R-:W-:Y:S10]  /*16460*/  @!UPT UIADD3 URZ, URZ, URZ, URZ ;  /* 0x0000003f3f3ff290 */ /* 0x000ff4000fffe03f */
[----:B------:R-:W-:Y:S01]  /*16470*/  IMAD.MOV.U32 R28, RZ, RZ, R7 ;  /* 0x000000ffff1c7224 */ /* 0x000fe200078e0007 */
[----:B------:R0:W-:Y:S01]  /*16480*/  STL.64 [R1+0x10], R4 ;  /* 0x0000100401007387 */ /* 0x0001e20000100a00 */
[----:B------:R-:W-:Y:S03]  /*16490*/  STL [R1+0x18], R6 ;  /* 0x0000180601007387 */ /* 0x000fe60000100800 */
[----:B------:R-:W-:Y:S01]  /*164a0*/  STL [R1+0x1078], R28 ;  /* 0x0010781c01007387 */ /* 0x000fe20000100800 */
[C---:B--2---:R-:W-:Y:S01]  /*164b0*/  HMMA.16816.F32.BF16 R20, R8.reuse, R24, R20 ;  /* 0x000000180814723c */ /* 0x044fe20000041814 */
[----:B0-----:R-:W-:Y:S02]  /*164c0*/  IMAD.MOV.U32 R5, RZ, RZ, R24 ;  /* 0x000000ffff057224 */ /* 0x001fe400078e0018 */
[----:B------:R-:W-:Y:S02]  /*164d0*/  IMAD.MOV.U32 R4, RZ, RZ, R25 ;  /* 0x000000ffff047224 */ /* 0x000fe400078e0019 */
[----:B------:R-:W2:Y:S11]  /*164e0*/  LDL.LU.64 R24, [R1+0x1200] ;  /* 0x0012000001187983 */ /* 0x000eb60000300a00 */
[----:B------:R-:W-:Y:S08]  /*164f0*/  @!UPT UIADD3 URZ, URZ, URZ, URZ ;  /* 0x0000003f3f3ff290 */ /* 0x000ff0000fffe03f */
[----:B------:R-:W-:Y:S02]  /*16500*/  IMAD.MOV.U32 R29, RZ, RZ, R23 ;  /* 0x000000ffff1d7224 */ /* 0x000fe400078e0017 */
[----:B------:R-:W-:Y:S02]  /*16510*/  IMAD.MOV.U32 R3, RZ, RZ, R22 ;  /* 0x000000ffff037224 */ /* 0x000fe400078e0016 */
[----:B------:R-:W-:Y:S01]  /*16520*/  IMAD.MOV.U32 R2, RZ, RZ, R21 ;  /* 0x000000ffff027224 */ /* 0x000fe200078e0015 */
[----:B------:R-:W-:Y:S01]  /*16530*/  STL [R1], R20 ;  /* 0x0000001401007387 */ /* 0x000fe20000100800 */
[----:B------:R-:W-:Y:S02]  /*16540*/  STL [R1+0x115c], R29 ;  /* 0x00115c1d01007387 */ /* 0x000fe40000100800 */
[----:B------:R-:W-:Y:S01]  /*16550*/  STL [R1+0x1158], R3 ;  /* 0x0011580301007387 */ /* 0x000fe20000100800 */
[----:B------:R-:W-:Y:S01]  /*16560*/  STL [R1+0x1128], R2 ;  /* 0x0011280201007387 */ /* 0x000fe20000100800 */
[----:B--2---:R-:W-:Y:S11]  /*16570*/  HMMA.16816.F32.BF16 R24, R8, R24, R12 ;  /* 0x000000180818723c */ /* 0x004ff6000004180c */
[----:B------:R-:W-:Y:S11]  /*16580*/  @!UPT UIADD3 URZ, URZ, URZ, URZ ;  /* 0x0000003f3f3ff290 */ /* 0x000ff6000fffe03f */
[----:B------:R-:W-:Y:S01]  /*16590*/  @!UPT UIADD3 URZ, URZ, URZ, URZ ;  /* 0x0000003f3f3ff290 */ /* 0x000fe2000fffe03f */
[----:B------:R0:W-:Y:S01]  /*165a0*/  STL.64 [R1+0xfb8], R26 ;  /* 0x000fb81a01007387 */ /* 0x0001e20000100a00 */
[----:B------:R-:W-:Y:S03]  /*165b0*/  STL.64 [R1+0xfb0], R24 ;  /* 0x000fb01801007387 */ /* 0x000fe60000100a00 */
[----:B0-----:R-:W2:Y:S04]  /*165c0*/  LDL R26, [R1+0xc8] ;  /* 0x0000c800011a7983 */ /* 0x001ea80000100800 */
[----:B------:R-:W2:Y:S01]  /*165d0*/  LDL R27, [R1+0xcc] ;  /* 0x0000cc00011b7983 */ /* 0x000ea20000100800 */
[----:B------:R-:W3:Y:S02]  /*165e0*/  LDL.LU R12, [R1+0x2b0] ;  /* 0x0002b000010c7983 */ /* 0x000ee40000300800 */
[----:B------:R-:W3:Y:S02]  /*165f0*/  LDL.LU R13, [R1+0x2b4] ;  /* 0x0002b400010d7983 */ /* 0x000ee40000300800 */
[----:B------:R-:W4:Y:S01]  /*16600*/  LDL.LU R14, [R1+0x2b8] ;  /* 0x0002b800010e7983 */ /* 0x000f220000300800 */
[----:B------:R-:W4:Y:S04]  /*16610*/  LDL.LU R15, [R1+0x2bc] ;  /* 0x0002bc00010f7983 */ /* 0x000f280000300800 */
[----:B----4-:R-:W-:Y:S01]  /*16620*/  STL.64 [R1+0x11c8], R14 ;  /* 0x0011c80e01007387 */ /* 0x010fe20000100a00 */
[----:B---3--:R0:W-:Y:S03]  /*16630*/  STL.64 [R1+0x11c0], R12 ;  /* 0x0011c00c01007387 */ /* 0x0081e60000100a00 */
[----:B0-----:R-:W3:Y:S01]  /*16640*/  LDL.LU R12, [R1+0x2f0] ;  /* 0x0002f000010c7983 */ /* 0x001ee20000300800 */
[----:B------:R-:W3:Y:S02]  /*16650*/  LDL.LU R13, [R1+0x2f4] ;  /* 0x0002f400010d7983 */ /* 0x000ee40000300800 */
[----:B------:R-:W4:Y:S02]  /*16660*/  LDL.LU R14, [R1+0x2f8] ;  /* 0x0002f800010e7983 */ /* 0x000f240000300800 */
[----:B------:R-:W4:Y:S02]  /*16670*/  LDL.LU R15, [R1+0x2fc] ;  /* 0x0002fc00010f7983 */ /* 0x000f240000300800 */
[----:B----4-:R-:W-:Y:S01]  /*16680*/  STL.64 [R1+0x11d8], R14 ;  /* 0x0011d80e01007387 */ /* 0x010fe20000100a00 */
[----:B---3--:R0:W-:Y:S03]  /*16690*/  STL.64 [R1+0x11d0], R12 ;  /* 0x0011d00c01007387 */ /* 0x0081e60000100a00 */
[----:B0-----:R-:W3:Y:S04]  /*166a0*/  LDL R12, [R1+0x90] ;  /* 0x00009000010c7983 */ /* 0x001ee80000100800 */
[----:B------:R-:W3:Y:S01]  /*166b0*/  LDL R13, [R1+0x94] ;  /* 0x00009400010d7983 */ /* 0x000ee20000100800 */
[----:B------:R-:W4:Y:S02]  /*166c0*/  LDL.LU R20, [R1+0x310] ;  /* 0x0003100001147983 */ /* 0x000f240000300800 */
[----:B------:R-:W4:Y:S02]  /*166d0*/  LDL.LU R21, [R1+0x314] ;  /* 0x0003140001157983 */ /* 0x000f240000300800 */
[----:B------:R-:W4:Y:S01]  /*166e0*/  LDL.LU R22, [R1+0x318] ;  /* 0x0003180001167983 */ /* 0x000f220000300800 */
[----:B------:R-:W4:Y:S01]  /*166f0*/  LDL.LU R23, [R1+0x31c] ;  /* 0x00031c0001177983 */ /* 0x000f220000300800 */
[----:B------:R-:W-:-:S02]  /*16700*/  IMAD.MOV.U32 R24, RZ, RZ, R5 ;  /* 0x000000ffff187224 */ /* 0x000fc400078e0005 */
[----:B------:R-:W-:Y:S01]  /*16710*/  IMAD.MOV.U32 R25, RZ, RZ, R4 ;  /* 0x000000ffff197224 */ /* 0x000fe200078e0004 */
[----:B---3--:R0:W-:Y:S04]  /*16720*/  STL.64 [R1+0x11e8], R12 ;  /* 0x0011e80c01007387 */ /* 0x0081e80000100a00 */
[----:B0-----:R-:W4:Y:S01]  /*16730*/  LDL R12, [R1+0xa0] ;  /* 0x0000a000010c7983 */ /* 0x001f220000100800 */
[----:B------:R-:W-:Y:S02]  /*16740*/  IMAD.MOV.U32 R13, RZ, RZ, R0 ;  /* 0x000000ffff0d7224 */ /* 0x000fe400078e0000 */
[----:B------:R-:W3:Y:S02]  /*16750*/  LDL.LU R0, [R1+0x11fc] ;  /* 0x0011fc0001007983 */ /* 0x000ee40000300800 */
[----:B------:R-:W2:Y:S02]  /*16760*/  LDL.LU.64 R4, [R1+0x80] ;  /* 0x0000800001047983 */ /* 0x000ea40000300a00 */
[----:B--2---:R0:W-:Y:S04]  /*16770*/  STL.64 [R1+0x11e0], R4 ;  /* 0x0011e00401007387 */ /* 0x0041e80000100a00 */
[----:B0-----:R-:W2:Y:S01]  /*16780*/  LDL.LU R4, [R1+0x300] ;  /* 0x0003000001047983 */ /* 0x001ea20000300800 */
[----:B------:R-:W2:Y:S02]  /*16790*/  LDL.LU R5, [R1+0x304] ;  /* 0x0003040001057983 */ /* 0x000ea40000300800 */
[----:B------:R-:W2:Y:S02]  /*167a0*/  LDL.LU R6, [R1+0x308] ;  /* 0x0003080001067983 */ /* 0x000ea40000300800 */
[----:B------:R-:W2:Y:S01]  /*167b0*/  LDL.LU R7, [R1+0x30c] ;  /* 0x00030c0001077983 */ /* 0x000ea20000300800 */
[----:B------:R-:W-:Y:S01]  /*167c0*/  STL.64 [R1+0x1178], R26 ;  /* 0x0011781a01007387 */ /* 0x000fe20000100a00 */
[----:B------:R0:W-:Y:S03]  /*167d0*/  STL.64 [R1+0x1170], R24 ;  /* 0x0011701801007387 */ /* 0x0001e60000100a00 */
[----:B0-----:R-:W2:Y:S01]  /*167e0*/  LDL.LU.64 R24, [R1+0xd0] ;  /* 0x0000d00001187983 */ /* 0x001ea20000300a00 */
[----:B---3--:R-:W-:-:S03]  /*167f0*/  IMAD.MOV.U32 R19, RZ, RZ, R0 ;  /* 0x000000ffff137224 */ /* 0x008fc600078e0000 */
[----:B--2---:R0:W-:Y:S02]  /*16800*/  STL.64 [R1+0x1190], R24 ;  /* 0x0011901801007387 */ /* 0x0041e40000100a00 */
[----:B0-----:R-:W-:Y:S02]  /*16810*/  IMAD.MOV.U32 R25, RZ, RZ, R16 ;  /* 0x000000ffff197224 */ /* 0x001fe400078e0010 */
[----:B------:R-:W-:Y:S01]  /*16820*/  IMAD.MOV.U32 R24, RZ, RZ, R17 ;  /* 0x000000ffff187224 */ /* 0x000fe200078e0011 */
[----:B------:R-:W2:Y:S01]  /*16830*/  LDL.LU R16, [R1+0x240] ;  /* 0x0002400001107983 */ /* 0x000ea20000300800 */
[----:B------:R-:W2:Y:S02]  /*16840*/  LDL.LU R17, [R1+0x244] ;  /* 0x0002440001117983 */ /* 0x000ea40000300800 */
[----:B------:R-:W3:Y:S02]  /*16850*/  LDL.LU R18, [R1+0x248] ;  /* 0x0002480001127983 */ /* 0x000ee40000300800 */
[----:B------:R-:W2:Y:S01]  /*16860*/  LDL.LU R0, [R1+0x11f8] ;  /* 0x0011f80001007983 */ /* 0x000ea20000300800 */
[----:B---3--:R-:W-:Y:S01]  /*16870*/  STL.64 [R1+0x1188], R18 ;  /* 0x0011881201007387 */ /* 0x008fe20000100a00 */
[----:B--2---:R0:W-:Y:S03]  /*16880*/  STL.64 [R1+0x1180], R16 ;  /* 0x0011801001007387 */ /* 0x0041e60000100a00 */
[----:B0-----:R-:W2:Y:S01]  /*16890*/  LDL.LU R16, [R1+0x250] ;  /* 0x0002500001107983 */ /* 0x001ea20000300800 */
[----:B------:R-:W2:Y:S02]  /*168a0*/  LDL.LU R17, [R1+0x254] ;  /* 0x0002540001117983 */ /* 0x000ea40000300800 */
[----:B------:R-:W3:Y:S02]  /*168b0*/  LDL.LU R18, [R1+0x258] ;  /* 0x0002580001127983 */ /* 0x000ee40000300800 */
[----:B------:R-:W3:Y:S01]  /*168c0*/  LDL.LU R19, [R1+0x25c] ;  /* 0x00025c0001137983 */ /* 0x000ee20000300800 */
[----:B----4-:R-:W-:Y:S01]  /*168d0*/  HMMA.16816.F32.BF16 R12, R8, R12, R20 ;  /* 0x0000000c080c723c */ /* 0x010fe20000041814 */
[----:B---3--:R-:W-:Y:S01]  /*168e0*/  STL.64 [R1+0x11a0], R18 ;  /* 0x0011a01201007387 */ /* 0x008fe20000100a00 */
[----:B--2---:R0:W-:Y:S03]  /*168f0*/  STL.64 [R1+0x1198], R16 ;  /* 0x0011981001007387 */ /* 0x0041e60000100a00 */
[----:B0-----:R-:W2:Y:S01]  /*16900*/  LDL.LU R16, [R1+0x290] ;  /* 0x0002900001107983 */ /* 0x001ea20000300800 */
[----:B------:R-:W2:Y:S02]  /*16910*/  LDL.LU R17, [R1+0x294] ;  /* 0x0002940001117983 */ /* 0x000ea40000300800 */
[----:B------:R-:W2:Y:S02]  /*16920*/  LDL.LU R18, [R1+0x298] ;  /* 0x0002980001127983 */ /* 0x000ea40000300800 */
[----:B------:R-:W3:Y:S11]  /*16930*/  LDL.LU.64 R20, [R1+0x11f0] ;  /* 0x0011f00001147983 */ /* 0x000ef60000300a00 */
[----:B------:R-:W-:Y:S03]  /*16940*/  @!UPT UIADD3 URZ, URZ, URZ, URZ ;  /* 0x0000003f3f3ff290 */ /* 0x000fe6000fffe03f */
[----:B------:R-:W-:Y:S02]  /*16950*/  IMAD.MOV.U32 R22, RZ, RZ, R12 ;  /* 0x000000ffff167224 */ /* 0x000fe400078e000c */
[----:B------:R-:W-:Y:S01]  /*16960*/  IMAD.MOV.U32 R23, RZ, RZ, R13 ;  /* 0x000000ffff177224 */ /* 0x000fe200078e000d */
[----:B------:R-:W-:Y:S01]  /*16970*/  STL [R1+0x48], R14 ;  /* 0x0000480e01007387 */ /* 0x000fe20000100800 */
[----:B------:R-:W4:Y:S03]  /*16980*/  LDL.LU.64 R12, [R1+0x11e8] ;  /* 0x0011e800010c7983 */ /* 0x000f260000300a00 */
[----:B------:R-:W-:Y:S01]  /*16990*/  STL.64 [R1+0x1090], R22 ;  /* 0x0010901601007387 */ /* 0x000fe20000100a00 */
[----:B------:R-:W-:-:S03]  /*169a0*/  IMAD.MOV.U32 R28, RZ, RZ, R15 ;  /* 0x000000ffff1c7224 */ /* 0x000fc600078e000f */
[----:B---3--:R0:W-:Y:S04]  /*169b0*/  STL.64 [R1+0x1088], R20 ;  /* 0x0010881401007387 */ /* 0x0081e80000100a00 */
[----:B0-----:R-:W3:Y:S01]  /*169c0*/  LDL.LU.64 R20, [R1+0xa0] ;  /* 0x0000a00001147983 */ /* 0x001ee20000300a00 */
[C---:B----4-:R-:W-:Y:S03]  /*169d0*/  HMMA.16816.F32.BF16 R12, R8.reuse, R12, R4 ;  /* 0x0000000c080c723c */ /* 0x050fe60000041804 */
[----:B---3--:R0:W-:Y:S04]  /*169e0*/  STL.64 [R1+0x1168], R20 ;  /* 0x0011681401007387 */ /* 0x0081e80000100a00 */
[----:B0-----:R-:W3:Y:S01]  /*169f0*/  LDL.LU.64 R20, [R1+0xb0] ;  /* 0x0000b00001147983 */ /* 0x001ee20000300a00 */
[----:B------:R-:W4:Y:S11]  /*16a00*/  LDL.LU.64 R4, [R1+0x11e0] ;  /* 0x0011e00001047983 */ /* 0x000f360000300a00 */
[----:B------:R-:W-:Y:S04]  /*16a10*/  @!UPT UIADD3 URZ, URZ, URZ, URZ ;  /* 0x0000003f3f3ff290 */ /* 0x000fe8000fffe03f */
[----:B------:R-:W-:Y:S02]  /*16a20*/  STL.64 [R1+0x180], R12 ;  /* 0x0001800c01007387 */ /* 0x000fe40000100a00 */
[----:B------:R0:W-:Y:S02]  /*16a30*/  STL.64 [R1+0x188], R14 ;  /* 0x0001880e01007387 */ /* 0x0001e40000100a00 */
[----:B0-----:R-:W4:Y:S01]  /*16a40*/  LDL.LU.64 R14, [R1+0x11d8] ;  /* 0x0011d800010e7983 */ /* 0x001f220000300a00 */
[----:B------:R-:W4:Y:S02]  /*16a50*/  LDL.LU.64 R12, [R1+0x11d0] ;  /* 0x0011d000010c7983 */ /* 0x000f240000300a00 */
[C---:B----4-:R-:W-:Y:S01]  /*16a60*/  HMMA.16816.F32.BF16 R12, R8.reuse, R4, R12 ;  /* 0x00000004080c723c */ /* 0x050fe2000004180c */
[----:B------:R-:W-:Y:S02]  /*16a70*/  IMAD.MOV.U32 R29, RZ, RZ, R4 ;  /* 0x000000ffff1d7224 */ /* 0x000fe400078e0004 */
[----:B------:R-:W-:Y:S11]  /*16a80*/  IMAD.MOV.U32 R3, RZ, RZ, R5 ;  /* 0x000000ffff037224 */ /* 0x000ff600078e0005 */
[----:B------:R-:W-:Y:S09]  /*16a90*/  @!UPT UIADD3 URZ, URZ, URZ, URZ ;  /* 0x0000003f3f3ff290 */ /* 0x000ff2000fffe03f */
[----:B------:R-:W-:Y:S01]  /*16aa0*/  STL.64 [R1+0x2e0], R12 ;  /* 0x0002e00c01007387 */ /* 0x000fe20000100a00 */
[----:B------:R0:W-:Y:S03]  /*16ab0*/  STL.64 [R1+0x2e8], R14 ;  /* 0x0002e80e01007387 */ /* 0x0001e60000100a00 */
[----:B0-----:R-:W4:Y:S01]  /*16ac0*/  LDL.LU.64 R14, [R1+0x11c8] ;  /* 0x0011c800010e7983 */ /* 0x001f220000300a00 */
[----:B------:R-:W4:Y:S02]  /*16ad0*/  LDL.LU.64 R12, [R1+0x11c0] ;  /* 0x0011c000010c7983 */ /* 0x000f240000300a00 */
[----:B------:R-:W4:Y:S02]  /*16ae0*/  LDL.LU.64 R4, [R1+0x11b8] ;  /* 0x0011b80001047983 */ /* 0x000f240000300a00 */
[----:B----4-:R-:W-:Y:S01]  /*16af0*/  HMMA.16816.F32.BF16 R8, R8, R4, R12 ;  /* 0x000000040808723c */ /* 0x010fe2000004180c */
[----:B------:R-:W2:Y:S01]  /*16b00*/  LDL.LU.64 R14, [R1+0x11b0] ;  /* 0x0011b000010e7983 */ /* 0x000ea20000300a00 */
[----:B------:R-:W2:Y:S11]  /*16b10*/  LDL.LU.64 R12, [R1+0x11a8] ;  /* 0x0011a800010c7983 */ /* 0x000eb60000300a00 */
[----:B------:R-:W-:Y:S10]  /*16b20*/  @!UPT UIADD3 URZ, URZ, URZ, URZ ;  /* 0x0000003f3f3ff290 */ /* 0x000ff4000fffe03f */
[----:B------:R0:W-:Y:S01]  /*16b30*/  STL.64 [R1+0x280], R8 ;  /* 0x0002800801007387 */ /* 0x0001e20000100a00 */
[----:B------:R-:W-:Y:S03]  /*16b40*/  STL [R1+0x288], R10 ;  /* 0x0002880a01007387 */ /* 0x000fe60000100800 */
[----:B0-----:R-:W4:Y:S01]  /*16b50*/  LDL.LU.64 R8, [R1+0x90] ;  /* 0x0000900001087983 */ /* 0x001f220000300a00 */
[----:B------:R-:W-:Y:S02]  /*16b60*/  IMAD.MOV.U32 R19, RZ, RZ, R0 ;  /* 0x000000ffff137224 */ /* 0x000fe400078e0000 */
[----:B------:R-:W-:-:S05]  /*16b70*/  IMAD.MOV.U32 R0, RZ, RZ, R11 ;  /* 0x000000ffff007224 */ /* 0x000fca00078e000b */
[C---:B--2---:R-:W-:Y:S01]  /*16b80*/  HMMA.16816.F32.BF16 R24, R12.reuse, R24, R16 ;  /* 0x000000180c18723c */ /* 0x044fe20000041810 */
[----:B----4-:R0:W-:Y:S04]  /*16b90*/  STL.64 [R1+0x1160], R8 ;  /* 0x0011600801007387 */ /* 0x0101e80000100a00 */
[----:B0-----:R-:W2:Y:S01]  /*16ba0*/  LDL.LU R8, [R1+0x220] ;  /* 0x0002200001087983 */ /* 0x001ea20000300800 */
[----:B------:R-:W2:Y:S02]  /*16bb0*/  LDL.LU R9, [R1+0x224] ;  /* 0x0002240001097983 */ /* 0x000ea40000300800 */
[----:B------:R-:W2:Y:S02]  /*16bc0*/  LDL.LU R10, [R1+0x228] ;  /* 0x00022800010a7983 */ /* 0x000ea40000300800 */
[----:B------:R-:W2:Y:S01]  /*16bd0*/  LDL.LU R11, [R1+0x22c] ;  /* 0x00022c00010b7983 */ /* 0x000ea20000300800 */
[----:B------:R-:W-:Y:S01]  /*16be0*/  STL [R1+0xf98], R0 ;  /* 0x000f980001007387 */ /* 0x000fe20000100800 */
[----:B------:R-:W4:Y:S02]  /*16bf0*/  LDL.LU.64 R18, [R1+0x11a0] ;  /* 0x0011a00001127983 */ /* 0x000f240000300a00 */
[----:B------:R-:W4:Y:S09]  /*16c00*/  LDL.LU.64 R16, [R1+0x1198] ;  /* 0x0011980001107983 */ /* 0x000f320000300a00 */
[----:B------:R0:W-:Y:S01]  /*16c10*/  STL.64 [R1+0x340], R24 ;  /* 0x0003401801007387 */ /* 0x0001e20000100a00 */
[----:B------:R-:W-:Y:S04]  /*16c20*/  STL.64 [R1+0x348], R26 ;  /* 0x0003481a01007387 */ /* 0x000fe80000100a00 */
[----:B0-----:R-:W4:Y:S02]  /*16c30*/  LDL.LU.64 R24, [R1+0x1190] ;  /* 0x0011900001187983 */ /* 0x001f240000300a00 */
[----:B----4-:R-:W-:Y:S01]  /*16c40*/  HMMA.16816.F32.BF16 R16, R12, R24, R16 ;  /* 0x000000180c10723c */ /* 0x010fe20000041810 */
[----:B------:R-:W-:-:S02]  /*16c50*/  IMAD.MOV.U32 R6, RZ, RZ, R24 ;  /* 0x000000ffff067224 */ /* 0x000fc400078e0018 */
[----:B------:R-:W-:Y:S11]  /*16c60*/  IMAD.MOV.U32 R7, RZ, RZ, R25 ;  /* 0x000000ffff077224 */ /* 0x000ff600078e0019 */
[----:B------:R-:W-:Y:S09]  /*16c70*/  @!UPT UIADD3 URZ, URZ, URZ, URZ ;  /* 0x0000003f3f3ff290 */ /* 0x000ff2000fffe03f */
[----:B------:R-:W-:Y:S01]  /*16c80*/  STL.64 [R1+0x330], R16 ;  /* 0x0003301001007387 */ /* 0x000fe20000100a00 */
[----:B------:R0:W-:Y:S03]  /*16c90*/  STL.64 [R1+0x338], R18 ;  /* 0x0003381201007387 */ /* 0x0001e60000100a00 */
[----:B0-----:R-:W4:Y:S01]  /*16ca0*/  LDL.LU.64 R18, [R1+0x1188] ;  /* 0x0011880001127983 */ /* 0x001f220000300a00 */
[----:B------:R-:W4:Y:S02]  /*16cb0*/  LDL.LU.64 R16, [R1+0x1180] ;  /* 0x0011800001107983 */ /* 0x000f240000300a00 */
[----:B------:R-:W2:Y:S02]  /*16cc0*/  LDL.LU.64 R26, [R1+0x1178] ;  /* 0x00117800011a7983 */ /* 0x000ea40000300a00 */
[----:B------:R-:W4:Y:S01]  /*16cd0*/  LDL.LU.64 R24, [R1+0x1170] ;  /* 0x0011700001187983 */ /* 0x000f220000300a00 */
[----:B------:R-:W-:Y:S01]  /*16ce0*/  STL.64 [R1+0x1150], R6 ;  /* 0x0011500601007387 */ /* 0x000fe20000100a00 */
[----:B------:R0:W-:Y:S03]  /*16cf0*/  STL.64 [R1+0x1148], R4 ;  /* 0x0011480401007387 */ /* 0x0001e60000100a00 */
[----:B0-----:R-:W2:Y:S01]  /*16d00*/  LDL.LU R4, [R1+0x210] ;  /* 0x0002100001047983 */ /* 0x001ea20000300800 */
[----:B------:R-:W2:Y:S02]  /*16d10*/  LDL.LU R5, [R1+0x214] ;  /* 0x0002140001057983 */ /* 0x000ea40000300800 */
[----:B------:R-:W2:Y:S02]  /*16d20*/  LDL.LU R6, [R1+0x218] ;  /* 0x0002180001067983 */ /* 0x000ea40000300800 */
[----:B------:R-:W2:Y:S01]  /*16d30*/  LDL.LU R7, [R1+0x21c] ;  /* 0x00021c0001077983 */ /* 0x000ea20000300800 */
[C---:B----4-:R-:W-:Y:S11]  /*16d40*/  HMMA.16816.F32.BF16 R16, R12.reuse, R24, R16 ;  /* 0x000000180c10723c */ /* 0x050ff60000041810 */
[----:B------:R-:W-:Y:S11]  /*16d50*/  @!UPT UIADD3 URZ, URZ, URZ, URZ ;  /* 0x0000003f3f3ff290 */ /* 0x000ff6000fffe03f */
[----:B------:R-:W-:Y:S01]  /*16d60*/  @!UPT UIADD3 URZ, URZ, URZ, URZ ;  /* 0x0000003f3f3ff290 */ /* 0x000fe2000fffe03f */
[----:B------:R0:W-:Y:S01]  /*16d70*/  STL.64 [R1+0x320], R16 ;  /* 0x0003201001007387 */ /* 0x0001e20000100a00 */
[----:B------:R1:W-:Y:S03]  /*16d80*/  STL.64 [R1+0x328], R18 ;  /* 0x0003281201007387 */ /* 0x0003e60000100a00 */
[----:B0-----:R-:W4:Y:S01]  /*16d90*/  LDL.LU R16, [R1+0x1f0] ;  /* 0x0001f00001107983 */ /* 0x001f220000300800 */
[----:B------:R-:W4:Y:S02]  /*16da0*/  LDL.LU R17, [R1+0x1f4] ;  /* 0x0001f40001117983 */ /* 0x000f240000300800 */
[----:B-1----:R-:W4:Y:S02]  /*16db0*/  LDL.LU R18, [R1+0x1f8] ;  /* 0x0001f80001127983 */ /* 0x002f240000300800 */
[----:B------:R-:W4:Y:S01]  /*16dc0*/  LDL.LU R19, [R1+0x1fc] ;  /* 0x0001fc0001137983 */ /* 0x000f220000300800 */
[----:B--2---:R-:W-:Y:S01]  /*16dd0*/  STL.64 [R1+0x1108], R26 ;  /* 0x0011081a01007387 */ /* 0x004fe20000100a00 */
[----:B------:R0:W-:Y:S03]  /*16de0*/  STL.64 [R1+0x1100], R24 ;  /* 0x0011001801007387 */ /* 0x0001e60000100a00 */
[----:B0-----:R-:W3:Y:S01]  /*16df0*/  LDL.LU R24, [R1+0x230] ;  /* 0x0002300001187983 */ /* 0x001ee20000300800 */
[----:B------:R-:W3:Y:S02]  /*16e00*/  LDL.LU R25, [R1+0x234] ;  /* 0x0002340001197983 */ /* 0x000ee40000300800 */
[----:B------:R-:W3:Y:S02]  /*16e10*/  LDL.LU R26, [R1+0x238] ;  /* 0x00023800011a7983 */ /* 0x000ee40000300800 */
[----:B------:R-:W3:Y:S02]  /*16e20*/  LDL.LU R27, [R1+0x23c] ;  /* 0x00023c00011b7983 */ /* 0x000ee40000300800 */
[C---:B---3--:R-:W-:Y:S11]  /*16e30*/  HMMA.16816.F32.BF16 R24, R12.reuse, R20, R24 ;  /* 0x000000140c18723c */ /* 0x048ff60000041818 */
[----:B------:R-:W-:Y:S11]  /*16e40*/  @!UPT UIADD3 URZ, URZ, URZ, URZ ;  /* 0x0000003f3f3ff290 */ /* 0x000ff6000fffe03f */
[----:B------:R-:W-:Y:S01]  /*16e50*/  @!UPT UIADD3 URZ, URZ, URZ, URZ ;  /* 0x0000003f3f3ff290 */ /* 0x000fe2000fffe03f */
[----:B------:R-:W-:Y:S01]  /*16e60*/  STL.64 [R1+0x310], R24 ;  /* 0x0003101801007387 */ /* 0x000fe20000100a00 */
[----:B------:R0:W-:Y:S02]  /*16e70*/  STL.64 [R1+0x318], R26 ;  /* 0x0003181a01007387 */ /* 0x0001e40000100a00 */
[----:B0-----:R-:W-:Y:S02]  /*16e80*/  IMAD.MOV.U32 R27, RZ, RZ, R20 ;  /* 0x000000ffff1b7224 */ /* 0x001fe400078e0014 */
[----:B------:R-:W-:Y:S02]  /*16e90*/  IMAD.MOV.U32 R26, RZ, RZ, R21 ;  /* 0x000000ffff1a7224 */ /* 0x000fe400078e0015 */
[----:B------:R-:W2:Y:S02]  /*16ea0*/  LDL.LU.64 R20, [R1+0x1168] ;  /* 0x0011680001147983 */ /* 0x000ea40000300a00 */
[----:B--2---:R-:W-:Y:S01]  /*16eb0*/  HMMA.16816.F32.BF16 R8, R12, R20, R8 ;  /* 0x000000140c08723c */ /* 0x004fe20000041808 */
[----:B------:R-:W-:-:S02]  /*16ec0*/  IMAD.MOV.U32 R2, RZ, RZ, R20 ;  /* 0x000000ffff027224 */ /* 0x000fc400078e0014 */
[----:B------:R-:W-:Y:S11]  /*16ed0*/  IMAD.MOV.U32 R0, RZ, RZ, R21 ;  /* 0x000000ffff007224 */ /* 0x000ff600078e0015 */
[----:B------:R-:W-:Y:S09]  /*16ee0*/  @!UPT UIADD3 URZ, URZ, URZ, URZ ;  /* 0x0000003f3f3ff290 */ /* 0x000ff2000fffe03f */
[----:B------:R0:W-:Y:S01]  /*16ef0*/  STL.64 [R1+0x300], R8 ;  /* 0x0003000801007387 */ /* 0x0001e20000100a00 */
[----:B------:R-:W-:Y:S03]  /*16f00*/  STL.64 [R1+0x308], R10 ;  /* 0x0003080a01007387 */ /* 0x000fe60000100a00 */
[----:B0-----:R-:W2:Y:S01]  /*16f10*/  LDL.LU.64 R8, [R1+0x1160] ;  /* 0x0011600001087983 */ /* 0x001ea20000300a00 */
[----:B------:R-:W3:Y:S02]  /*16f20*/  LDL.LU R20, [R1+0x140] ;  /* 0x0001400001147983 */ /* 0x000ee40000300800 */
[----:B------:R-:W3:Y:S02]  /*16f30*/  LDL.LU R21, [R1+0x144] ;  /* 0x0001440001157983 */ /* 0x000ee40000300800 */
[----:B------:R-:W3:Y:S01]  /*16f40*/  LDL.LU R22, [R1+0x148] ;  /* 0x0001480001167983 */ /* 0x000ee20000300800 */
[----:B------:R-:W3:Y:S01]  /*16f50*/  LDL.LU R23, [R1+0x14c] ;  /* 0x00014c0001177983 */ /* 0x000ee20000300800 */
[----:B--2---:R-:W-:Y:S03]  /*16f60*/  HMMA.16816.F32.BF16 R4, R12, R8, R4 ;  /* 0x000000080c04723c */ /* 0x004fe60000041804 */
[----:B---3--:R-:W-:Y:S01]  /*16f70*/  STL.64 [R1+0x10a0], R22 ;  /* 0x0010a01601007387 */ /* 0x008fe20000100a00 */
[----:B------:R0:W-:Y:S02]  /*16f80*/  STL.64 [R1+0x1098], R20 ;  /* 0x0010981401007387 */ /* 0x0001e40000100a00 */
[----:B0-----:R-:W-:-:S02]  /*16f90*/  IMAD.MOV.U32 R20, RZ, RZ, R29 ;  /* 0x000000ffff147224 */ /* 0x001fc400078e001d */
[----:B------:R-:W-:Y:S01]  /*16fa0*/  IMAD.MOV.U32 R21, RZ, RZ, R3 ;  /* 0x000000ffff157224 */ /* 0x000fe200078e0003 */
[----:B------:R-:W2:Y:S01]  /*16fb0*/  LDL.LU R29, [R1+0x115c] ;  /* 0x00115c00011d7983 */ /* 0x000ea20000300800 */
[----:B------:R-:W3:Y:S11]  /*16fc0*/  LDL.LU R3, [R1+0x1158] ;  /* 0x0011580001037983 */ /* 0x000ef60000300800 */
[----:B------:R-:W-:Y:S02]  /*16fd0*/  @!UPT UIADD3 URZ, URZ, URZ, URZ ;  /* 0x0000003f3f3ff290 */ /* 0x000fe4000fffe03f */
[----:B------:R-:W-:Y:S01]  /*16fe0*/  STL.64 [R1+0x2f0], R4 ;  /* 0x0002f00401007387 */ /* 0x000fe20000100a00 */
[----:B------:R0:W-:Y:S02]  /*16ff0*/  STL.64 [R1+0x2f8], R6 ;  /* 0x0002f80601007387 */ /* 0x0001e40000100a00 */
[----:B------:R-:W-:Y:S02]  /*17000*/  IMAD.MOV.U32 R23, RZ, RZ, R8 ;  /* 0x000000ffff177224 */ /* 0x000fe400078e0008 */
[----:B------:R-:W-:Y:S01]  /*17010*/  IMAD.MOV.U32 R22, RZ, RZ, R9 ;  /* 0x000000ffff167224 */ /* 0x000fe200078e0009 */
[----:B0-----:R-:W2:Y:S01]  /*17020*/  LDL.LU.64 R6, [R1+0x1150] ;  /* 0x0011500001067983 */ /* 0x001ea20000300a00 */
[----:B------:R-:W2:Y:S02]  /*17030*/  LDL.LU.64 R4, [R1+0x1148] ;  /* 0x0011480001047983 */ /* 0x000ea40000300a00 */
[----:B------:R-:W2:Y:S02]  /*17040*/  LDL.LU R8, [R1+0x110] ;  /* 0x0001100001087983 */ /* 0x000ea40000300800 */
[----:B------:R-:W2:Y:S01]  /*17050*/  LDL.LU R9, [R1+0x114] ;  /* 0x0001140001097983 */ /* 0x000ea20000300800 */
[----:B------:R-:W2:Y:S01]  /*17060*/  LDL.LU R10, [R1+0x118] ;  /* 0x00011800010a7983 */ /* 0x000ea20000300800 */
[----:B------:R-:W2:Y:S01]  /*17070*/  LDL.LU R11, [R1+0x11c] ;  /* 0x00011c00010b7983 */ /* 0x000ea20000300800 */
[----:B----4-:R-:W-:Y:S02]  /*17080*/  HMMA.16816.F32.BF16 R16, R12, R20, R16 ;  /* 0x000000140c10723c */ /* 0x010fe40000041810 */
        /* <DEDUP_REMOVED lines=8> */
[----:B0-----:R-:W2:Y:S01]  /*17110*/  LDL.LU.64 R8, [R1+0xf0] ;  /* 0x0000f00001087983 */ /* 0x001ea20000300a00 */
[----:B------:R-:W4:Y:S05]  /*17120*/  LDL.64 R10, [R1+0xf8] ;  /* 0x0000f800010a7983 */ /* 0x000f2a0000100a00 */
[----:B------:R0:W-:Y:S02]  /*17130*/  STL.64 [R1+0x2d0], R16 ;  /* 0x0002d01001007387 */ /* 0x0001e40000100a00 */
[----:B------:R1:W-:Y:S01]  /*17140*/  STL.64 [R1+0x2d8], R18 ;  /* 0x0002d81201007387 */ /* 0x0003e20000100a00 */
[----:B0-----:R-:W2:Y:S01]  /*17150*/  LDL.LU R16, [R1+0x1e0] ;  /* 0x0001e00001107983 */ /* 0x001ea20000300800 */
[----:B------:R-:W2:Y:S02]  /*17160*/  LDL.LU R17, [R1+0x1e4] ;  /* 0x0001e40001117983 */ /* 0x000ea40000300800 */
[----:B-1----:R-:W2:Y:S02]  /*17170*/  LDL.LU R18, [R1+0x1e8] ;  /* 0x0001e80001127983 */ /* 0x002ea40000300800 */
[----:B------:R-:W2:Y:S01]  /*17180*/  LDL.LU R19, [R1+0x1ec] ;  /* 0x0001ec0001137983 */ /* 0x000ea20000300800 */
[----:B------:R0:W-:Y:S02]  /*17190*/  STL.64 [R1+0x10b8], R20 ;  /* 0x0010b81401007387 */ /* 0x0001e40000100a00 */
[----:B0-----:R-:W-:-:S02]  /*171a0*/  IMAD.MOV.U32 R20, RZ, RZ, R23 ;  /* 0x000000ffff147224 */ /* 0x001fc400078e0017 */
[----:B------:R-:W-:-:S05]  /*171b0*/  IMAD.MOV.U32 R21, RZ, RZ, R22 ;  /* 0x000000ffff157224 */ /* 0x000fca00078e0016 */
[----:B------:R0:W-:Y:S04]  /*171c0*/  STL.64 [R1+0x10d0], R20 ;  /* 0x0010d01401007387 */ /* 0x0001e80000100a00 */
[----:B0-----:R-:W2:Y:S01]  /*171d0*/  LDL.LU R20, [R1+0x170] ;  /* 0x0001700001147983 */ /* 0x001ea20000300800 */
[----:B------:R-:W2:Y:S02]  /*171e0*/  LDL.LU R21, [R1+0x174] ;  /* 0x0001740001157983 */ /* 0x000ea40000300800 */
[----:B------:R-:W2:Y:S02]  /*171f0*/  LDL.LU R22, [R1+0x178] ;  /* 0x0001780001167983 */ /* 0x000ea40000300800 */
[----:B------:R-:W2:Y:S02]  /*17200*/  LDL.LU R23, [R1+0x17c] ;  /* 0x00017c0001177983 */ /* 0x000ea40000300800 */
[----:B------:R-:W-:-:S02]  /*17210*/  IMAD.MOV.U32 R24, RZ, RZ, R6 ;  /* 0x000000ffff187224 */ /* 0x000fc400078e0006 */
[----:B------:R-:W-:Y:S01]  /*17220*/  IMAD.MOV.U32 R25, RZ, RZ, R7 ;  /* 0x000000ffff197224 */ /* 0x000fe200078e0007 */
[----:B------:R-:W3:Y:S01]  /*17230*/  LDL.LU R6, [R1+0x1144] ;  /* 0x0011440001067983 */ /* 0x000ee20000300800 */
[----:B------:R-:W3:Y:S03]  /*17240*/  LDL.LU R7, [R1+0x1140] ;  /* 0x0011400001077983 */ /* 0x000ee60000300800 */
[----:B------:R0:W-:Y:S04]  /*17250*/  STL.64 [R1+0x1120], R24 ;  /* 0x0011201801007387 */ /* 0x0001e80000100a00 */
[----:B--2---:R-:W-:Y:S01]  /*17260*/  STL.64 [R1+0x10e0], R22 ;  /* 0x0010e01601007387 */ /* 0x004fe20000100a00 */
[----:B------:R1:W-:Y:S02]  /*17270*/  STL.64 [R1+0x10d8], R20 ;  /* 0x0010d81401007387 */ /* 0x0003e40000100a00 */
[----:B0-----:R-:W2:Y:S02]  /*17280*/  LDL.LU R24, [R1+0x1d0] ;  /* 0x0001d00001187983 */ /* 0x001ea40000300800 */
[----:B------:R-:W2:Y:S02]  /*17290*/  LDL.LU R25, [R1+0x1d4] ;  /* 0x0001d40001197983 */ /* 0x000ea40000300800 */
[----:B-1----:R-:W-:-:S02]  /*172a0*/  IMAD.MOV.U32 R20, RZ, RZ, R27 ;  /* 0x000000ffff147224 */ /* 0x002fc400078e001b */
[----:B------:R-:W-:Y:S02]  /*172b0*/  IMAD.MOV.U32 R21, RZ, RZ, R26 ;  /* 0x000000ffff157224 */ /* 0x000fe400078e001a */
[----:B------:R-:W2:Y:S01]  /*172c0*/  LDL.LU R26, [R1+0x1d8] ;  /* 0x0001d800011a7983 */ /* 0x000ea20000300800 */
[----:B------:R-:W2:Y:S02]  /*172d0*/  LDL.LU R27, [R1+0x1dc] ;  /* 0x0001dc00011b7983 */ /* 0x000ea40000300800 */
[----:B------:R0:W-:Y:S02]  /*172e0*/  STL.64 [R1+0x10f8], R20 ;  /* 0x0010f81401007387 */ /* 0x0001e40000100a00 */
[----:B0-----:R-:W2:Y:S01]  /*172f0*/  LDL.LU R20, [R1+0x1b0] ;  /* 0x0001b00001147983 */ /* 0x001ea20000300800 */
[----:B------:R-:W2:Y:S02]  /*17300*/  LDL.LU R21, [R1+0x1b4] ;  /* 0x0001b40001157983 */ /* 0x000ea40000300800 */
[----:B------:R-:W2:Y:S02]  /*17310*/  LDL.LU R22, [R1+0x1b8] ;  /* 0x0001b80001167983 */ /* 0x000ea40000300800 */
[----:B------:R-:W2:Y:S01]  /*17320*/  LDL.LU R23, [R1+0x1bc] ;  /* 0x0001bc0001177983 */ /* 0x000ea20000300800 */
[----:B------:R-:W-:Y:S01]  /*17330*/  HMMA.16816.F32.BF16 R12, R12, R4, R16 ;  /* 0x000000040c0c723c */ /* 0x000fe20000041810 */
[----:B--2---:R-:W-:Y:S01]  /*17340*/  STL.64 [R1+0x1118], R22 ;  /* 0x0011181601007387 */ /* 0x004fe20000100a00 */
[----:B------:R0:W-:Y:S03]  /*17350*/  STL.64 [R1+0x1110], R20 ;  /* 0x0011101401007387 */ /* 0x0001e60000100a00 */
[----:B0-----:R-:W2:Y:S01]  /*17360*/  LDL.LU R20, [R1+0x1c0] ;  /* 0x0001c00001147983 */ /* 0x001ea20000300800 */
[----:B------:R-:W2:Y:S02]  /*17370*/  LDL.LU R21, [R1+0x1c4] ;  /* 0x0001c40001157983 */ /* 0x000ea40000300800 */
[----:B------:R-:W2:Y:S02]  /*17380*/  LDL.LU R22, [R1+0x1c8] ;  /* 0x0001c80001167983 */ /* 0x000ea40000300800 */
[----:B------:R-:W2:Y:S01]  /*17390*/  LDL.LU R23, [R1+0x1cc] ;  /* 0x0001cc0001177983 */ /* 0x000ea20000300800 */
[----:B------:R-:W2:Y:S01]  /*173a0*/  LDL.LU.64 R18, [R1+0x1138] ;  /* 0x0011380001127983 */ /* 0x000ea20000300a00 */
[----:B------:R-:W2:Y:S02]  /*173b0*/  LDL.LU.64 R16, [R1+0x1130] ;  /* 0x0011300001107983 */ /* 0x000ea40000300a00 */
[----:B---3--:R-:W-:Y:S02]  /*173c0*/  STL.64 [R1+0x10b0], R6 ;  /* 0x0010b00601007387 */ /* 0x008fe40000100a00 */
[----:B------:R0:W-:Y:S07]  /*173d0*/  STL.64 [R1+0x10a8], R4 ;  /* 0x0010a80401007387 */ /* 0x0001ee0000100a00 */
[----:B------:R-:W-:Y:S01]  /*173e0*/  STL.64 [R1+0x2c0], R12 ;  /* 0x0002c00c01007387 */ /* 0x000fe20000100a00 */
[----:B------:R-:W-:Y:S03]  /*173f0*/  STL.64 [R1+0x2c8], R14 ;  /* 0x0002c80e01007387 */ /* 0x000fe60000100a00 */
[----:B0-----:R-:W3:Y:S01]  /*17400*/  LDL.LU R4, [R1+0x150] ;  /* 0x0001500001047983 */ /* 0x001ee20000300800 */
[----:B------:R-:W3:Y:S02]  /*17410*/  LDL.LU R5, [R1+0x154] ;  /* 0x0001540001057983 */ /* 0x000ee40000300800 */
[----:B------:R-:W2:Y:S02]  /*17420*/  LDL.LU R6, [R1+0x158] ;  /* 0x0001580001067983 */ /* 0x000ea40000300800 */
[----:B------:R-:W2:Y:S02]  /*17430*/  LDL.LU R7, [R1+0x15c] ;  /* 0x00015c0001077983 */ /* 0x000ea40000300800 */
[----:B--2---:R-:W-:Y:S01]  /*17440*/  STL.64 [R1+0x10c8], R6 ;  /* 0x0010c80601007387 */ /* 0x004fe20000100a00 */
[----:B---3--:R0:W-:Y:S03]  /*17450*/  STL.64 [R1+0x10c0], R4 ;  /* 0x0010c00401007387 */ /* 0x0081e60000100a00 */
[----:B0-----:R-:W2:Y:S01]  /*17460*/  LDL.LU R4, [R1+0x160] ;  /* 0x0001600001047983 */ /* 0x001ea20000300800 */
[----:B------:R-:W2:Y:S02]  /*17470*/  LDL.LU R5, [R1+0x164] ;  /* 0x0001640001057983 */ /* 0x000ea40000300800 */
[----:B------:R-:W3:Y:S02]  /*17480*/  LDL.LU R6, [R1+0x168] ;  /* 0x0001680001067983 */ /* 0x000ee40000300800 */
[----:B------:R-:W3:Y:S01]  /*17490*/  LDL.LU R7, [R1+0x16c] ;  /* 0x00016c0001077983 */ /* 0x000ee20000300800 */
[C---:B------:R-:W-:Y:S01]  /*174a0*/  HMMA.16816.F32.BF16 R24, R16.reuse, R8, R24 ;  /* 0x000000081018723c */ /* 0x040fe20000041818 */
[----:B------:R-:W-:Y:S01]  /*174b0*/  IMAD.MOV.U32 R12, RZ, RZ, R2 ;  /* 0x000000ffff0c7224 */ /* 0x000fe200078e0002 */
[----:B---3--:R-:W-:Y:S01]  /*174c0*/  STL.64 [R1+0x10f0], R6 ;  /* 0x0010f00601007387 */ /* 0x008fe20000100a00 */
[----:B--2---:R0:W-:Y:S03]  /*174d0*/  STL.64 [R1+0x10e8], R4 ;  /* 0x0010e80401007387 */ /* 0x0041e60000100a00 */
[----:B0-----:R-:W2:Y:S01]  /*174e0*/  LDL.LU R4, [R1+0x1a0] ;  /* 0x0001a00001047983 */ /* 0x001ea20000300800 */
[----:B------:R-:W2:Y:S02]  /*174f0*/  LDL.LU R5, [R1+0x1a4] ;  /* 0x0001a40001057983 */ /* 0x000ea40000300800 */
[----:B------:R-:W2:Y:S02]  /*17500*/  LDL.LU R6, [R1+0x1a8] ;  /* 0x0001a80001067983 */ /* 0x000ea40000300800 */
[----:B------:R-:W2:Y:S01]  /*17510*/  LDL.LU R7, [R1+0x1ac] ;  /* 0x0001ac0001077983 */ /* 0x000ea20000300800 */
[----:B------:R-:W3:Y:S01]  /*17520*/  LDL.LU R2, [R1+0x1128] ;  /* 0x0011280001027983 */ /* 0x000ee20000300800 */
[----:B------:R-:W2:Y:S02]  /*17530*/  LDL R14, [R1+0xa8] ;  /* 0x0000a800010e7983 */ /* 0x000ea40000100800 */
[----:B------:R-:W2:Y:S08]  /*17540*/  LDL R15, [R1+0xac] ;  /* 0x0000ac00010f7983 */ /* 0x000eb00000100800 */
[----:B------:R0:W-:Y:S01]  /*17550*/  STL.64 [R1+0x2b0], R24 ;  /* 0x0002b01801007387 */ /* 0x0001e20000100a00 */
[----:B------:R1:W-:Y:S04]  /*17560*/  STL.64 [R1+0x2b8], R26 ;  /* 0x0002b81a01007387 */ /* 0x0003e80000100a00 */
[----:B0-----:R-:W1:Y:S02]  /*17570*/  LDL.LU.64 R24, [R1+0x1120] ;  /* 0x0011200001187983 */ /* 0x001e640000300a00 */
[C---:B-1----:R-:W-:Y:S02]  /*17580*/  HMMA.16816.F32.BF16 R24, R16.reuse, R24, R20 ;  /* 0x000000181018723c */ /* 0x042fe40000041814 */
[----:B------:R-:W2:Y:S01]  /*17590*/  LDL.LU.64 R22, [R1+0x1118] ;  /* 0x0011180001167983 */ /* 0x000ea20000300a00 */
[----:B------:R-:W2:Y:S11]  /*175a0*/  LDL.LU.64 R20, [R1+0x1110] ;  /* 0x0011100001147983 */ /* 0x000eb60000300a00 */
[----:B------:R-:W-:Y:S09]  /*175b0*/  @!UPT UIADD3 URZ, URZ, URZ, URZ ;  /* 0x0000003f3f3ff290 */ /* 0x000ff2000fffe03f */
[----:B------:R-:W-:Y:S01]  /*175c0*/  STL.64 [R1+0x2a0], R24 ;  /* 0x0002a01801007387 */ /* 0x000fe20000100a00 */
[----:B------:R0:W-:Y:S03]  /*175d0*/  STL.64 [R1+0x2a8], R26 ;  /* 0x0002a81a01007387 */ /* 0x0001e60000100a00 */
[----:B0-----:R-:W2:Y:S01]  /*175e0*/  LDL.LU.64 R26, [R1+0x1108] ;  /* 0x00110800011a7983 */ /* 0x001ea20000300a00 */
[----:B------:R-:W2:Y:S02]  /*175f0*/  LDL.LU.64 R24, [R1+0x1100] ;  /* 0x0011000001187983 */ /* 0x000ea40000300a00 */
[C---:B--2---:R-:W-:Y:S11]  /*17600*/  HMMA.16816.F32.BF16 R20, R16.reuse, R24, R20 ;  /* 0x000000181014723c */ /* 0x044ff60000041814 */
[----:B------:R-:W-:Y:S11]  /*17610*/  @!UPT UIADD3 URZ, URZ, URZ, URZ ;  /* 0x0000003f3f3ff290 */ /* 0x000ff6000fffe03f */
[----:B------:R-:W-:Y:S01]  /*17620*/  @!UPT UIADD3 URZ, URZ, URZ, URZ ;  /* 0x0000003f3f3ff290 */ /* 0x000fe2000fffe03f */
[----:B------:R0:W-:Y:S01]  /*17630*/  STL.64 [R1+0x290], R20 ;  /* 0x0002901401007387 */ /* 0x0001e20000100a00 */
[----:B------:R1:W-:Y:S03]  /*17640*/  STL.64 [R1+0x298], R22 ;  /* 0x0002981601007387 */ /* 0x0003e60000100a00 */
[----:B0-----:R-:W1:Y:S02]  /*17650*/  LDL.LU.64 R20, [R1+0x10f8] ;  /* 0x0010f80001147983 */ /* 0x001e640000300a00 */
[----:B-1----:R-:W-:Y:S02]  /*17660*/  HMMA.16816.F32.BF16 R20, R16, R20, R4 ;  /* 0x000000141014723c */ /* 0x002fe40000041804 */
[----:B------:R-:W2:Y:S01]  /*17670*/  LDL.LU.64 R6, [R1+0x10f0] ;  /* 0x0010f00001067983 */ /* 0x000ea20000300a00 */
[----:B------:R-:W2:Y:S11]  /*17680*/  LDL.LU.64 R4, [R1+0x10e8] ;  /* 0x0010e80001047983 */ /* 0x000eb60000300a00 */
[----:B------:R-:W-:Y:S09]  /*17690*/  @!UPT UIADD3 URZ, URZ, URZ, URZ ;  /* 0x0000003f3f3ff290 */ /* 0x000ff2000fffe03f */
[----:B------:R-:W-:Y:S01]  /*176a0*/  STL.64 [R1+0x270], R20 ;  /* 0x0002701401007387 */ /* 0x000fe20000100a00 */
[----:B------:R0:W-:Y:S03]  /*176b0*/  STL.64 [R1+0x278], R22 ;  /* 0x0002781601007387 */ /* 0x0001e60000100a00 */
[----:B0-----:R-:W2:Y:S01]  /*176c0*/  LDL.LU.64 R22, [R1+0x10e0] ;  /* 0x0010e00001167983 */ /* 0x001ea20000300a00 */
[----:B------:R-:W2:Y:S02]  /*176d0*/  LDL.LU.64 R20, [R1+0x10d8] ;  /* 0x0010d80001147983 */ /* 0x000ea40000300a00 */
[----:B------:R-:W-:-:S07]  /*176e0*/  IMAD.MOV.U32 R13, RZ, RZ, R0 ;  /* 0x000000ffff0d7224 */ /* 0x000fce00078e0000 */
[C---:B--2---:R-:W-:Y:S11]  /*176f0*/  HMMA.16816.F32.BF16 R20, R16.reuse, R12, R20 ;  /* 0x0000000c1014723c */ /* 0x044ff60000041814 */
[----:B------:R-:W-:Y:S11]  /*17700*/  @!UPT UIADD3 URZ, URZ, URZ, URZ ;  /* 0x0000003f3f3ff290 */ /* 0x000ff6000fffe03f */
[----:B------:R-:W-:Y:S01]  /*17710*/  @!UPT UIADD3 URZ, URZ, URZ, URZ ;  /* 0x0000003f3f3ff290 */ /* 0x000fe2000fffe03f */
[----:B------:R0:W-:Y:S01]  /*17720*/  STL.64 [R1+0x260], R20 ;  /* 0x0002601401007387 */ /* 0x0001e20000100a00 */
[----:B------:R-:W-:Y:S03]  /*17730*/  STL.64 [R1+0x268], R22 ;  /* 0x0002681601007387 */ /* 0x000fe60000100a00 */
[----:B0-----:R-:W2:Y:S01]  /*17740*/  LDL.LU.64 R20, [R1+0x10d0] ;  /* 0x0010d00001147983 */ /* 0x001ea20000300a00 */
[----:B------:R0:W-:Y:S03]  /*17750*/  STL.64 [R1+0x1050], R14 ;  /* 0x0010500e01007387 */ /* 0x0001e60000100a00 */
[----:B0-----:R-:W3:Y:S01]  /*17760*/  LDL.64 R14, [R1+0xd8] ;  /* 0x0000d800010e7983 */ /* 0x001ee20000100a00 */
[C---:B--2---:R-:W-:Y:S03]  /*17770*/  HMMA.16816.F32.BF16 R20, R16.reuse, R20, R4 ;  /* 0x000000141014723c */ /* 0x044fe60000041804 */
[----:B------:R-:W2:Y:S01]  /*17780*/  LDL.LU.64 R6, [R1+0x10c8] ;  /* 0x0010c80001067983 */ /* 0x000ea20000300a00 */
[----:B------:R-:W2:Y:S11]  /*17790*/  LDL.LU.64 R4, [R1+0x10c0] ;  /* 0x0010c00001047983 */ /* 0x000eb60000300a00 */
[----:B------:R-:W-:Y:S08]  /*177a0*/  @!UPT UIADD3 URZ, URZ, URZ, URZ ;  /* 0x0000003f3f3ff290 */ /* 0x000ff0000fffe03f */
        /* <DEDUP_REMOVED lines=12> */
[----:B------:R-:W2:Y:S01]  /*17870*/  LDL.LU.64 R22, [R1+0x1090] ;  /* 0x0010900001167983 */ /* 0x000ea20000300a00 */
[----:B------:R-:W3:Y:S02]  /*17880*/  LDL.LU.64 R20, [R1+0x1088] ;  /* 0x0010880001147983 */ /* 0x000ee40000300a00 */
[----:B------:R0:W-:Y:S02]  /*17890*/  STL.64 [R1+0x1010], R6 ;  /* 0x0010100601007387 */ /* 0x0001e40000100a00 */
[----:B------:R-:W3:Y:S11]  /*178a0*/  LDL.LU R4, [R1+0x130] ;  /* 0x0001300001047983 */ /* 0x000ef60000300800 */
[----:B------:R-:W-:Y:S06]  /*178b0*/  @!UPT UIADD3 URZ, URZ, URZ, URZ ;  /* 0x0000003f3f3ff290 */ /* 0x000fec000fffe03f */
[----:B------:R2:W-:Y:S01]  /*178c0*/  STL.64 [R1+0x230], R16 ;  /* 0x0002301001007387 */ /* 0x0005e20000100a00 */
[----:B------:R1:W-:Y:S02]  /*178d0*/  STL.64 [R1+0x238], R18 ;  /* 0x0002381201007387 */ /* 0x0003e40000100a00 */
[----:B------:R-:W3:Y:S02]  /*178e0*/  LDL.LU R5, [R1+0x134] ;  /* 0x0001340001057983 */ /* 0x000ee40000300800 */
[----:B0-----:R-:W3:Y:S01]  /*178f0*/  LDL.LU R6, [R1+0x138] ;  /* 0x0001380001067983 */ /* 0x001ee20000300800 */
[----:B------:R-:W3:Y:S01]  /*17900*/  LDL.LU R7, [R1+0x13c] ;  /* 0x00013c0001077983 */ /* 0x000ee20000300800 */
[----:B--2---:R-:W-:Y:S02]  /*17910*/  IMAD.MOV.U32 R16, RZ, RZ, R22 ;  /* 0x000000ffff107224 */ /* 0x004fe400078e0016 */
[----:B------:R-:W-:Y:S01]  /*17920*/  IMAD.MOV.U32 R17, RZ, RZ, R23 ;  /* 0x000000ffff117224 */ /* 0x000fe200078e0017 */
[----:B------:R-:W3:Y:S01]  /*17930*/  LDL.LU R22, [R1+0x1080] ;  /* 0x0010800001167983 */ /* 0x000ee20000300800 */
[----:B------:R-:W3:Y:S02]  /*17940*/  LDL.LU R23, [R1+0x107c] ;  /* 0x00107c0001177983 */ /* 0x000ee40000300800 */
[----:B-1----:R-:W2:Y:S02]  /*17950*/  LDL.LU R18, [R1+0x48] ;  /* 0x0000480001127983 */ /* 0x002ea40000300800 */
[----:B------:R-:W-:-:S02]  /*17960*/  IMAD.MOV.U32 R19, RZ, RZ, R28 ;  /* 0x000000ffff137224 */ /* 0x000fc400078e001c */
[----:B------:R-:W2:Y:S01]  /*17970*/  LDL.LU R28, [R1+0x1078] ;  /* 0x00107800011c7983 */ /* 0x000ea20000300800 */
[----:B----4-:R-:W-:Y:S01]  /*17980*/  IMAD.MOV.U32 R0, RZ, RZ, R11 ;  /* 0x000000ffff007224 */ /* 0x010fe200078e000b */
[C---:B---3--:R-:W-:Y:S02]  /*17990*/  HMMA.16816.F32.BF16 R4, R20.reuse, R10, R4 ;  /* 0x0000000a1404723c */ /* 0x048fe40000041804 */
[----:B--2---:R0:W-:Y:S01]  /*179a0*/  STL.64 [R1+0xfa8], R18 ;  /* 0x000fa81201007387 */ /* 0x0041e20000100a00 */
[----:B------:R-:W-:Y:S03]  /*179b0*/  STL.64 [R1+0xfa0], R16 ;  /* 0x000fa01001007387 */ /* 0x000fe60000100a00 */
[----:B0-----:R-:W2:Y:S04]  /*179c0*/  LDL R18, [R1+0xb8] ;  /* 0x0000b80001127983 */ /* 0x001ea80000100800 */
[----:B------:R-:W2:Y:S11]  /*179d0*/  LDL R19, [R1+0xbc] ;  /* 0x0000bc0001137983 */ /* 0x000eb60000100800 */
[----:B------:R-:W-:Y:S02]  /*179e0*/  @!UPT UIADD3 URZ, URZ, URZ, URZ ;  /* 0x0000003f3f3ff290 */ /* 0x000fe4000fffe03f */
[----:B------:R0:W-:Y:S01]  /*179f0*/  STL.64 [R1+0x220], R4 ;  /* 0x0002200401007387 */ /* 0x0001e20000100a00 */
[----:B------:R-:W-:Y:S02]  /*17a00*/  STL.64 [R1+0x228], R6 ;  /* 0x0002280601007387 */ /* 0x000fe40000100a00 */
[----:B0-----:R-:W-:Y:S02]  /*17a10*/  IMAD.MOV.U32 R4, RZ, RZ, R10 ;  /* 0x000000ffff047224 */ /* 0x001fe400078e000a */
[----:B------:R-:W3:Y:S01]  /*17a20*/  LDL.LU.64 R10, [R1+0x1070] ;  /* 0x00107000010a7983 */ /* 0x000ee20000300a00 */
[----:B------:R-:W3:Y:S02]  /*17a30*/  LDL.LU.64 R8, [R1+0x1068] ;  /* 0x0010680001087983 */ /* 0x000ee40000300a00 */
[C---:B---3--:R-:W-:Y:S11]  /*17a40*/  HMMA.16816.F32.BF16 R8, R20.reuse, R14, R8 ;  /* 0x0000000e1408723c */ /* 0x048ff60000041808 */
[----:B------:R-:W-:Y:S11]  /*17a50*/  @!UPT UIADD3 URZ, URZ, URZ, URZ ;  /* 0x0000003f3f3ff290 */ /* 0x000ff6000fffe03f */
[----:B------:R-:W-:Y:S01]  /*17a60*/  @!UPT UIADD3 URZ, URZ, URZ, URZ ;  /* 0x0000003f3f3ff290 */ /* 0x000fe2000fffe03f */
[----:B------:R-:W-:Y:S01]  /*17a70*/  STL.64 [R1+0x210], R8 ;  /* 0x0002100801007387 */ /* 0x000fe20000100a00 */
[----:B------:R0:W-:Y:S03]  /*17a80*/  STL.64 [R1+0x218], R10 ;  /* 0x0002180a01007387 */ /* 0x0001e60000100a00 */
[----:B0-----:R-:W3:Y:S01]  /*17a90*/  LDL.LU.64 R10, [R1+0x1060] ;  /* 0x00106000010a7983 */ /* 0x001ee20000300a00 */
[----:B------:R-:W3:Y:S02]  /*17aa0*/  LDL.LU.64 R8, [R1+0x1058] ;  /* 0x0010580001087983 */ /* 0x000ee40000300a00 */
[----:B------:R-:W2:Y:S02]  /*17ab0*/  LDL.LU R12, [R1+0x100] ;  /* 0x00010000010c7983 */ /* 0x000ea40000300800 */
[----:B------:R-:W-:Y:S02]  /*17ac0*/  IMAD.MOV.U32 R6, RZ, RZ, R14 ;  /* 0x000000ffff067224 */ /* 0x000fe400078e000e */
[----:B------:R-:W-:Y:S01]  /*17ad0*/  IMAD.MOV.U32 R5, RZ, RZ, R15 ;  /* 0x000000ffff057224 */ /* 0x000fe200078e000f */
[----:B---3--:R-:W-:Y:S11]  /*17ae0*/  HMMA.16816.F32.BF16 R8, R20, R26, R8 ;  /* 0x0000001a1408723c */ /* 0x008ff60000041808 */
[----:B------:R-:W-:Y:S11]  /*17af0*/  @!UPT UIADD3 URZ, URZ, URZ, URZ ;  /* 0x0000003f3f3ff290 */ /* 0x000ff6000fffe03f */
[----:B------:R-:W-:Y:S01]  /*17b00*/  @!UPT UIADD3 URZ, URZ, URZ, URZ ;  /* 0x0000003f3f3ff290 */ /* 0x000fe2000fffe03f */
[----:B------:R-:W-:Y:S01]  /*17b10*/  STL.64 [R1+0x200], R8 ;  /* 0x0002000801007387 */ /* 0x000fe20000100a00 */
[----:B------:R-:W-:Y:S02]  /*17b20*/  STL.64 [R1+0x208], R10 ;  /* 0x0002080a01007387 */ /* 0x000fe40000100a00 */
[----:B------:R-:W2:Y:S02]  /*17b30*/  LDL.LU R13, [R1+0x104] ;  /* 0x00010400010d7983 */ /* 0x000ea40000300800 */
[----:B------:R-:W2:Y:S01]  /*17b40*/  LDL.LU R14, [R1+0x108] ;  /* 0x00010800010e7983 */ /* 0x000ea20000300800 */
[----:B------:R-:W2:Y:S01]  /*17b50*/  LDL.LU R15, [R1+0x10c] ;  /* 0x00010c00010f7983 */ /* 0x000ea20000300800 */
[----:B------:R0:W-:Y:S02]  /*17b60*/  STL.64 [R1+0xfc8], R26 ;  /* 0x000fc81a01007387 */ /* 0x0001e40000100a00 */
[----:B0-----:R-:W-:Y:S02]  /*17b70*/  IMAD.MOV.U32 R26, RZ, RZ, R6 ;  /* 0x000000ffff1a7224 */ /* 0x001fe400078e0006 */
[----:B------:R-:W3:Y:S01]  /*17b80*/  LDL.64 R6, [R1+0x88] ;  /* 0x0000880001067983 */ /* 0x000ee20000100a00 */
[----:B------:R-:W-:-:S03]  /*17b90*/  IMAD.MOV.U32 R27, RZ, RZ, R5 ;  /* 0x000000ffff1b7224 */ /* 0x000fc600078e0005 */
[----:B---3--:R-:W-:Y:S02]  /*17ba0*/  STL.64 [R1+0x1028], R6 ;  /* 0x0010280601007387 */ /* 0x008fe40000100a00 */
[----:B------:R0:W-:Y:S02]  /*17bb0*/  STL.64 [R1+0xfe0], R26 ;  /* 0x000fe01a01007387 */ /* 0x0001e40000100a00 */
[----:B------:R-:W3:Y:S02]  /*17bc0*/  LDL.LU R8, [R1+0x60] ;  /* 0x0000600001087983 */ /* 0x000ee40000300800 */
[----:B------:R-:W3:Y:S01]  /*17bd0*/  LDL.LU R9, [R1+0x64] ;  /* 0x0000640001097983 */ /* 0x000ee20000300800 */
[----:B------:R-:W4:Y:S01]  /*17be0*/  LDL.LU R10, [R1+0x68] ;  /* 0x00006800010a7983 */ /* 0x000f220000300800 */
[----:B------:R-:W4:Y:S02]  /*17bf0*/  LDL.LU R11, [R1+0x6c] ;  /* 0x00006c00010b7983 */ /* 0x000f240000300800 */
[----:B0-----:R-:W-:-:S02]  /*17c00*/  IMAD.MOV.U32 R26, RZ, RZ, R4 ;  /* 0x000000ffff1a7224 */ /* 0x001fc400078e0004 */
[----:B------:R-:W-:Y:S01]  /*17c10*/  IMAD.MOV.U32 R27, RZ, RZ, R0 ;  /* 0x000000ffff1b7224 */ /* 0x000fe200078e0000 */
[----:B----4-:R-:W-:Y:S01]  /*17c20*/  STL.64 [R1+0x1038], R10 ;  /* 0x0010380a01007387 */ /* 0x010fe20000100a00 */
[----:B---3--:R0:W-:Y:S03]  /*17c30*/  STL.64 [R1+0x1030], R8 ;  /* 0x0010300801007387 */ /* 0x0081e60000100a00 */
[----:B0-----:R-:W3:Y:S01]  /*17c40*/  LDL.LU R8, [R1+0xe0] ;  /* 0x0000e00001087983 */ /* 0x001ee20000300800 */
[----:B------:R-:W3:Y:S02]  /*17c50*/  LDL.LU R9, [R1+0xe4] ;  /* 0x0000e40001097983 */ /* 0x000ee40000300800 */
[----:B------:R-:W3:Y:S02]  /*17c60*/  LDL.LU R10, [R1+0xe8] ;  /* 0x0000e800010a7983 */ /* 0x000ee40000300800 */
[----:B------:R-:W3:Y:S01]  /*17c70*/  LDL.LU R11, [R1+0xec] ;  /* 0x0000ec00010b7983 */ /* 0x000ee20000300800 */
[----:B------:R-:W4:Y:S01]  /*17c80*/  LDL.64 R6, [R1+0x98] ;  /* 0x0000980001067983 */ /* 0x000f220000100a00 */
[----:B------:R0:W-:Y:S02]  /*17c90*/  STL.64 [R1+0x1008], R26 ;  /* 0x0010081a01007387 */ /* 0x0001e40000100a00 */
[----:B------:R-:W3:Y:S02]  /*17ca0*/  LDL.LU R24, [R1+0x30] ;  /* 0x0000300001187983 */ /* 0x000ee40000300800 */
[----:B------:R-:W3:Y:S01]  /*17cb0*/  LDL.LU R25, [R1+0x34] ;  /* 0x0000340001197983 */ /* 0x000ee20000300800 */
[----:B0-----:R-:W3:Y:S01]  /*17cc0*/  LDL.LU R26, [R1+0x38] ;  /* 0x00003800011a7983 */ /* 0x001ee20000300800 */
[----:B------:R-:W3:Y:S01]  /*17cd0*/  LDL.LU R27, [R1+0x3c] ;  /* 0x00003c00011b7983 */ /* 0x000ee20000300800 */
[----:B--2---:R-:W-:Y:S02]  /*17ce0*/  HMMA.16816.F32.BF16 R12, R20, R18, R12 ;  /* 0x00000012140c723c */ /* 0x004fe4000004180c */
[----:B---3--:R-:W-:Y:S01]  /*17cf0*/  STL.64 [R1+0x1020], R26 ;  /* 0x0010201a01007387 */ /* 0x008fe20000100a00 */
[----:B------:R0:W-:Y:S03]  /*17d00*/  STL.64 [R1+0x1018], R24 ;  /* 0x0010181801007387 */ /* 0x0001e60000100a00 */
[----:B0-----:R-:W2:Y:S01]  /*17d10*/  LDL.LU R24, [R1+0x50] ;  /* 0x0000500001187983 */ /* 0x001ea20000300800 */
[----:B------:R-:W2:Y:S02]  /*17d20*/  LDL.LU R25, [R1+0x54] ;  /* 0x0000540001197983 */ /* 0x000ea40000300800 */
[----:B------:R-:W2:Y:S02]  /*17d30*/  LDL.LU R26, [R1+0x58] ;  /* 0x00005800011a7983 */ /* 0x000ea40000300800 */
[----:B------:R-:W2:Y:S11]  /*17d40*/  LDL.LU R27, [R1+0x5c] ;  /* 0x00005c00011b7983 */ /* 0x000eb60000300800 */
[----:B------:R-:W-:Y:S01]  /*17d50*/  @!UPT UIADD3 URZ, URZ, URZ, URZ ;  /* 0x0000003f3f3ff290 */ /* 0x000fe2000fffe03f */
[----:B------:R-:W-:Y:S01]  /*17d60*/  STL.64 [R1+0x1f0], R12 ;  /* 0x0001f00c01007387 */ /* 0x000fe20000100a00 */
[----:B------:R0:W-:Y:S03]  /*17d70*/  STL.64 [R1+0x1f8], R14 ;  /* 0x0001f80e01007387 */ /* 0x0001e60000100a00 */
[----:B0-----:R-:W3:Y:S01]  /*17d80*/  LDL.LU.64 R14, [R1+0x1050] ;  /* 0x00105000010e7983 */ /* 0x001ee20000300a00 */
[----:B------:R0:W-:Y:S02]  /*17d90*/  STL.64 [R1+0xfc0], R18 ;  /* 0x000fc01201007387 */ /* 0x0001e40000100a00 */
[----:B------:R-:W2:Y:S02]  /*17da0*/  LDL.LU R16, [R1] ;  /* 0x0000000001107983 */ /* 0x000ea40000300800 */
[----:B------:R-:W-:Y:S02]  /*17db0*/  IMAD.MOV.U32 R17, RZ, RZ, R2 ;  /* 0x000000ffff117224 */ /* 0x000fe400078e0002 */
[----:B------:R-:W3:Y:S01]  /*17dc0*/  LDL.LU R2, [R1+0x104c] ;  /* 0x00104c0001027983 */ /* 0x000ee20000300800 */
[----:B0-----:R-:W-:-:S02]  /*17dd0*/  IMAD.MOV.U32 R18, RZ, RZ, R3 ;  /* 0x000000ffff127224 */ /* 0x001fc400078e0003 */
[----:B------:R-:W-:Y:S01]  /*17de0*/  IMAD.MOV.U32 R19, RZ, RZ, R29 ;  /* 0x000000ffff137224 */ /* 0x000fe200078e001d */
[----:B------:R-:W3:Y:S01]  /*17df0*/  LDL.LU R3, [R1+0x1048] ;  /* 0x0010480001037983 */ /* 0x000ee20000300800 */
[----:B------:R-:W3:Y:S03]  /*17e00*/  LDL.LU R29, [R1+0x1044] ;  /* 0x00104400011d7983 */ /* 0x000ee60000300800 */
[----:B------:R-:W-:Y:S04]  /*17e10*/  STL.64 [R1+0xfd8], R18 ;  /* 0x000fd81201007387 */ /* 0x000fe80000100a00 */
[----:B--2---:R0:W-:Y:S04]  /*17e20*/  STL.64 [R1+0xfd0], R16 ;  /* 0x000fd01001007387 */ /* 0x0041e80000100a00 */
[----:B0-----:R-:W2:Y:S01]  /*17e30*/  LDL.LU R16, [R1+0x10] ;  /* 0x0000100001107983 */ /* 0x001ea20000300800 */
[----:B------:R-:W2:Y:S02]  /*17e40*/  LDL.LU R17, [R1+0x14] ;  /* 0x0000140001117983 */ /* 0x000ea40000300800 */
[----:B------:R-:W2:Y:S01]  /*17e50*/  LDL.LU R18, [R1+0x18] ;  /* 0x0000180001127983 */ /* 0x000ea20000300800 */
[----:B---3--:R-:W-:Y:S01]  /*17e60*/  HMMA.16816.F32.BF16 R8, R20, R14, R8 ;  /* 0x0000000e1408723c */ /* 0x008fe20000041808 */
[----:B------:R-:W-:-:S02]  /*17e70*/  IMAD.MOV.U32 R19, RZ, RZ, R28 ;  /* 0x000000ffff137224 */ /* 0x000fc400078e001c */
[----:B------:R-:W3:Y:S04]  /*17e80*/  LDL.LU R28, [R1+0x1040] ;  /* 0x00104000011c7983 */ /* 0x000ee80000300800 */
[----:B--2---:R-:W-:Y:S01]  /*17e90*/  STL.64 [R1+0xff0], R18 ;  /* 0x000ff01201007387 */ /* 0x004fe20000100a00 */
[----:B------:R0:W-:Y:S03]  /*17ea0*/  STL.64 [R1+0xfe8], R16 ;  /* 0x000fe81001007387 */ /* 0x0001e60000100a00 */
[----:B0-----:R-:W2:Y:S11]  /*17eb0*/  LDL.LU R16, [R1+0x20] ;  /* 0x0000200001107983 */ /* 0x001eb60000300800 */
[----:B------:R-:W-:Y:S01]  /*17ec0*/  @!UPT UIADD3 URZ, URZ, URZ, URZ ;  /* 0x0000003f3f3ff290 */ /* 0x000fe2000fffe03f */
[----:B------:R-:W-:Y:S02]  /*17ed0*/  STL.64 [R1+0x1e0], R8 ;  /* 0x0001e00801007387 */ /* 0x000fe40000100a00 */
[----:B------:R0:W-:Y:S02]  /*17ee0*/  STL.64 [R1+0x1e8], R10 ;  /* 0x0001e80a01007387 */ /* 0x0001e40000100a00 */
[----:B0-----:R-:W4:Y:S01]  /*17ef0*/  LDL.LU.64 R10, [R1+0x1038] ;  /* 0x00103800010a7983 */ /* 0x001f220000300a00 */
[----:B------:R-:W4:Y:S02]  /*17f00*/  LDL.LU.64 R8, [R1+0x1030] ;  /* 0x0010300001087983 */ /* 0x000f240000300a00 */
[C---:B----4-:R-:W-:Y:S11]  /*17f10*/  HMMA.16816.F32.BF16 R8, R20.reuse, R6, R8 ;  /* 0x000000061408723c */ /* 0x050ff60000041808 */
[----:B------:R-:W-:Y:S11]  /*17f20*/  @!UPT UIADD3 URZ, URZ, URZ, URZ ;  /* 0x0000003f3f3ff290 */ /* 0x000ff6000fffe03f */
[----:B------:R-:W-:Y:S01]  /*17f30*/  @!UPT UIADD3 URZ, URZ, URZ, URZ ;  /* 0x0000003f3f3ff290 */ /* 0x000fe2000fffe03f */
[----:B------:R0:W-:Y:S01]  /*17f40*/  STL.64 [R1+0x1d0], R8 ;  /* 0x0001d00801007387 */ /* 0x0001e20000100a00 */
[----:B------:R-:W-:Y:S02]  /*17f50*/  STL.64 [R1+0x1d8], R10 ;  /* 0x0001d80a01007387 */ /* 0x000fe40000100a00 */
[----:B0-----:R-:W-:Y:S02]  /*17f60*/  IMAD.MOV.U32 R9, RZ, RZ, R6 ;  /* 0x000000ffff097224 */ /* 0x001fe400078e0006 */
[----:B------:R-:W-:Y:S02]  /*17f70*/  IMAD.MOV.U32 R8, RZ, RZ, R7 ;  /* 0x000000ffff087224 */ /* 0x000fe400078e0007 */
[----:B------:R-:W4:Y:S01]  /*17f80*/  LDL.LU.64 R6, [R1+0x1028] ;  /* 0x0010280001067983 */ /* 0x000f220000300a00 */
[----:B------:R-:W-:Y:S02]  /*17f90*/  IMAD.MOV.U32 R18, RZ, RZ, R3 ;  /* 0x000000ffff127224 */ /* 0x000fe400078e0003 */
[----:B------:R-:W-:Y:S01]  /*17fa0*/  IMAD.MOV.U32 R19, RZ, RZ, R2 ;  /* 0x000000ffff137224 */ /* 0x000fe200078e0002 */
        /* <DEDUP_REMOVED lines=8> */
[----:B------:R-:W4:Y:S02]  /*18030*/  LDL.LU.64 R6, [R1+0x1010] ;  /* 0x0010100001067983 */ /* 0x000f240000300a00 */
[----:B------:R-:W-:Y:S01]  /*18040*/  IMAD.MOV.U32 R17, RZ, RZ, R29 ;  /* 0x000000ffff117224 */ /* 0x000fe200078e001d */
[----:B----4-:R-:W-:Y:S01]  /*18050*/  HMMA.16816.F32.BF16 R20, R20, R6, R24 ;  /* 0x000000061414723c */ /* 0x010fe20000041818 */
[----:B------:R-:W2:Y:S01]  /*18060*/  LDL.LU.64 R26, [R1+0x1008] ;  /* 0x00100800011a7983 */ /* 0x000ea20000300a00 */
[----:B------:R-:W-:-:S02]  /*18070*/  IMAD.MOV.U32 R0, RZ, RZ, R7 ;  /* 0x000000ffff007224 */ /* 0x000fc400078e0007 */
[----:B------:R-:W2:Y:S02]  /*18080*/  LDL.LU.64 R6, [R1+0x1000] ;  /* 0x0010000001067983 */ /* 0x000ea40000300a00 */
[----:B------:R-:W2:Y:S11]  /*18090*/  LDL.LU.64 R4, [R1+0xff8] ;  /* 0x000ff80001047983 */ /* 0x000eb60000300a00 */
[----:B------:R-:W-:Y:S07]  /*180a0*/  @!UPT UIADD3 URZ, URZ, URZ, URZ ;  /* 0x0000003f3f3ff290 */ /* 0x000fee000fffe03f */
[----:B------:R-:W-:Y:S01]  /*180b0*/  IMAD.MOV.U32 R29, RZ, RZ, R23 ;  /* 0x000000ffff1d7224 */ /* 0x000fe200078e0017 */
[----:B------:R0:W-:Y:S01]  /*180c0*/  STL.64 [R1+0x1b0], R20 ;  /* 0x0001b01401007387 */ /* 0x0001e20000100a00 */
[----:B------:R-:W-:Y:S03]  /*180d0*/  STL [R1+0x1b8], R22 ;  /* 0x0001b81601007387 */ /* 0x000fe60000100800 */
[----:B0-----:R-:W4:Y:S01]  /*180e0*/  LDL R21, [R1+0x8f8] ;  /* 0x0008f80001157983 */ /* 0x001f220000100800 */
[----:B------:R-:W-:Y:S01]  /*180f0*/  STL [R1+0xea8], R29 ;  /* 0x000ea81d01007387 */ /* 0x000fe20000100800 */
        /* <DEDUP_REMOVED lines=27> */
[----:B0-----:R-:W-:Y:S02]  /*182b0*/  IMAD.MOV.U32 R26, RZ, RZ, R9 ;  /* 0x000000ffff1a7224 */ /* 0x001fe400078e0009 */
[----:B------:R-:W-:Y:S02]  /*182c0*/  IMAD.MOV.U32 R27, RZ, RZ, R8 ;  /* 0x000000ffff1b7224 */ /* 0x000fe400078e0008 */
[----:B---3--:R-:W0:Y:S04]  /*182d0*/  LDSM.16.MT88.4 R8, [R28+0x14200] ;  /* 0x014200001c08783b */ /* 0x008e280000004200 */
[----:B0-----:R-:W-:Y:S01]  /*182e0*/  STL.64 [R1+0xf90], R10 ;  /* 0x000f900a01007387 */ /* 0x001fe20000100a00 */
[----:B------:R0:W-:Y:S03]  /*182f0*/  STL.64 [R1+0xf88], R8 ;  /* 0x000f880801007387 */ /* 0x0001e60000100a00 */
[----:B0-----:R-:W3:Y:S01]  /*18300*/  LDL.LU R8, [R1+0x180] ;  /* 0x0001800001087983 */ /* 0x001ee20000300800 */
[----:B------:R-:W3:Y:S02]  /*18310*/  LDL.LU R9, [R1+0x184] ;  /* 0x0001840001097983 */ /* 0x000ee40000300800 */
[----:B------:R-:W3:Y:S02]  /*18320*/  LDL.LU R10, [R1+0x188] ;  /* 0x00018800010a7983 */ /* 0x000ee40000300800 */
[----:B------:R-:W3:Y:S01]  /*18330*/  LDL.LU R11, [R1+0x18c] ;  /* 0x00018c00010b7983 */ /* 0x000ee20000300800 */
[----:B--2---:R-:W-:Y:S01]  /*18340*/  HMMA.16816.F32.BF16 R16, R4, R14, R16 ;  /* 0x0000000e0410723c */ /* 0x004fe20000041810 */
[----:B------:R-:W0:Y:S04]  /*18350*/  LDSM.16.MT88.4 R12, [R28+0x14300] ;  /* 0x014300001c0c783b */ /* 0x000e280000004200 */
[----:B0-----:R-:W-:Y:S11]  /*18360*/  STL.64 [R1+0xef8], R14 ;  /* 0x000ef80e01007387 */ /* 0x001ff60000100a00 */
[----:B------:R-:W-:Y:S07]  /*18370*/  @!UPT UIADD3 URZ, URZ, URZ, URZ ;  /* 0x0000003f3f3ff290 */ /* 0x000fee000fffe03f */
[----:B------:R-:W-:Y:S02]  /*18380*/  STL.64 [R1+0x150], R16 ;  /* 0x0001501001007387 */ /* 0x000fe40000100a00 */
[----:B------:R-:W-:Y:S02]  /*18390*/  STL.64 [R1+0x158], R18 ;  /* 0x0001581201007387 */ /* 0x000fe40000100a00 */
[----:B------:R-:W0:Y:S04]  /*183a0*/  LDSM.16.MT88.4 R16, [R28+0x18000] ;  /* 0x018000001c10783b */ /* 0x000e280000004200 */
[----:B------:R-:W-:Y:S02]  /*183b0*/  STL.64 [R1+0xef0], R12 ;  /* 0x000ef00c01007387 */ /* 0x000fe40000100a00 */
[----:B----4-:R-:W1:Y:S02]  /*183c0*/  LDSM.16.M88.4 R12, [R21+0x20080] ;  /* 0x02008000150c783b */ /* 0x010e640000000200 */
[----:B0-----:R0:W-:Y:S02]  /*183d0*/  STL.64 [R1+0xe50], R18 ;  /* 0x000e501201007387 */ /* 0x0011e40000100a00 */
[----:B------:R-:W-:Y:S02]  /*183e0*/  STL.64 [R1+0xe48], R16 ;  /* 0x000e481001007387 */ /* 0x000fe40000100a00 */
[----:B0-----:R-:W2:Y:S01]  /*183f0*/  LDL.LU R18, [R1+0x78] ;  /* 0x0000780001127983 */ /* 0x001ea20000300800 */
[----:B------:R-:W-:-:S02]  /*18400*/  IMAD.MOV.U32 R19, RZ, RZ, R0 ;  /* 0x000000ffff137224 */ /* 0x000fc400078e0000 */
[----:B------:R-:W4:Y:S01]  /*18410*/  LDL.LU R0, [R1+0xf98] ;  /* 0x000f980001007983 */ /* 0x000f220000300800 */
[----:B---3--:R-:W-:Y:S01]  /*18420*/  HMMA.16816.F32.BF16 R24, R4, R26, R8 ;  /* 0x0000001a0418723c */ /* 0x008fe20000041808 */
[----:B------:R-:W-:Y:S02]  /*18430*/  IMAD.MOV.U32 R23, RZ, RZ, R2 ;  /* 0x000000ffff177224 */ /* 0x000fe400078e0002 */
[----:B------:R-:W-:Y:S01]  /*18440*/  IMAD.MOV.U32 R22, RZ, RZ, R3 ;  /* 0x000000ffff167224 */ /* 0x000fe200078e0003 */
[----:B-1----:R0:W-:Y:S01]  /*18450*/  STL.64 [R1+0x60], R12 ;  /* 0x0000600c01007387 */ /* 0x0021e20000100a00 */
[----:B------:R-:W-:Y:S02]  /*18460*/  IMAD.MOV.U32 R2, RZ, RZ, R15 ;  /* 0x000000ffff027224 */ /* 0x000fe400078e000f */
[----:B------:R-:W-:Y:S02]  /*18470*/  IMAD.MOV.U32 R3, RZ, RZ, R14 ;  /* 0x000000ffff037224 */ /* 0x000fe400078e000e */
[----:B------:R1:W-:Y:S01]  /*18480*/  STL.64 [R1+0x68], R14 ;  /* 0x0000680e01007387 */ /* 0x0003e20000100a00 */
[----:B0-----:R-:W2:Y:S01]  /*18490*/  LDL.LU R12, [R1+0x280] ;  /* 0x00028000010c7983 */ /* 0x001ea20000300800 */
[----:B------:R-:W2:Y:S02]  /*184a0*/  LDL.LU R13, [R1+0x284] ;  /* 0x00028400010d7983 */ /* 0x000ea40000300800 */
[----:B-1----:R-:W2:Y:S02]  /*184b0*/  LDL.LU R14, [R1+0x288] ;  /* 0x00028800010e7983 */ /* 0x002ea40000300800 */
[----:B------:R-:W-:Y:S01]  /*184c0*/  STL [R1+0xc2c], R2 ;  /* 0x000c2c0201007387 */ /* 0x000fe20000100800 */
[----:B------:R0:W-:Y:S01]  /*184d0*/  STL [R1+0xc28], R3 ;  /* 0x000c280301007387 */ /* 0x0001e20000100800 */
[----:B------:R-:W3:Y:S02]  /*184e0*/  LDL.LU.64 R10, [R1+0xf90] ;  /* 0x000f9000010a7983 */ /* 0x000ee40000300a00 */
[----:B------:R-:W3:Y:S05]  /*184f0*/  LDL.LU.64 R8, [R1+0xf88] ;  /* 0x000f880001087983 */ /* 0x000eea0000300a00 */
[----:B------:R-:W-:-:S02]  /*18500*/  IMAD.MOV.U32 R29, RZ, RZ, R24 ;  /* 0x000000ffff1d7224 */ /* 0x000fc400078e0018 */
[----:B------:R-:W-:Y:S02]  /*18510*/  IMAD.MOV.U32 R17, RZ, RZ, R25 ;  /* 0x000000ffff117224 */ /* 0x000fe400078e0019 */
[----:B------:R-:W-:Y:S02]  /*18520*/  IMAD.MOV.U32 R16, RZ, RZ, R26 ;  /* 0x000000ffff107224 */ /* 0x000fe400078e001a */
[----:B0-----:R-:W-:Y:S02]  /*18530*/  IMAD.MOV.U32 R3, RZ, RZ, R27 ;  /* 0x000000ffff037224 */ /* 0x001fe400078e001b */
[----:B------:R-:W0:Y:S04]  /*18540*/  LDSM.16.M88.4 R24, [R21+0x21080] ;  /* 0x021080001518783b */ /* 0x000e280000000200 */
[----:B------:R-:W-:Y:S01]  /*18550*/  STL [R1+0xecc], R16 ;  /* 0x000ecc1001007387 */ /* 0x000fe20000100800 */
[----:B------:R-:W-:Y:S02]  /*18560*/  STL [R1+0xec8], R17 ;  /* 0x000ec81101007387 */ /* 0x000fe40000100800 */
[----:B------:R-:W-:Y:S02]  /*18570*/  STL [R1+0xec4], R3 ;  /* 0x000ec40301007387 */ /* 0x000fe40000100800 */
[----:B------:R-:W-:Y:S01]  /*18580*/  STL [R1+0xec0], R29 ;  /* 0x000ec01d01007387 */ /* 0x000fe20000100800 */
[----:B0-----:R-:W-:Y:S01]  /*18590*/  STL.64 [R1+0x50], R24 ;  /* 0x0000501801007387 */ /* 0x001fe20000100a00 */
[----:B------:R-:W-:Y:S02]  /*185a0*/  STL.64 [R1+0x58], R26 ;  /* 0x0000581a01007387 */ /* 0x000fe40000100a00 */
[----:B------:R-:W0:Y:S02]  /*185b0*/  LDSM.16.M88.4 R24, [R21+0x22080] ;  /* 0x022080001518783b */ /* 0x000e240000000200 */
[----:B0-----:R-:W-:Y:S02]  /*185c0*/  STL.64 [R1+0x40], R24 ;  /* 0x0000401801007387 */ /* 0x001fe40000100a00 */
[----:B------:R-:W-:Y:S02]  /*185d0*/  STL.64 [R1+0x48], R26 ;  /* 0x0000481a01007387 */ /* 0x000fe40000100a00 */
[----:B------:R-:W0:Y:S02]  /*185e0*/  LDSM.16.M88.4 R24, [R21+0x23080] ;  /* 0x023080001518783b */ /* 0x000e240000000200 */
[----:B0-----:R-:W-:Y:S02]  /*185f0*/  STL.64 [R1+0x30], R24 ;  /* 0x0000301801007387 */ /* 0x001fe40000100a00 */
[----:B------:R-:W-:-:S02]  /*18600*/  IMAD.MOV.U32 R2, RZ, RZ, R24 ;  /* 0x000000ffff027224 */ /* 0x000fc400078e0018 */
[----:B------:R-:W-:Y:S02]  /*18610*/  STL.64 [R1+0x38], R26 ;  /* 0x0000381a01007387 */ /* 0x000fe40000100a00 */
[----:B----4-:R-:W-:Y:S02]  /*18620*/  IMAD.MOV.U32 R15, RZ, RZ, R0 ;  /* 0x000000ffff0f7224 */ /* 0x010fe400078e0000 */
[----:B------:R-:W-:Y:S02]  /*18630*/  IMAD.MOV.U32 R0, RZ, RZ, R25 ;  /* 0x000000ffff007224 */ /* 0x000fe400078e0019 */
[----:B------:R-:W0:Y:S04]  /*18640*/  LDSM.16.M88.4 R24, [R21+0x24080] ;  /* 0x024080001518783b */ /* 0x000e280000000200 */
[----:B0-----:R-:W-:Y:S01]  /*18650*/  STL.64 [R1+0x20], R24 ;  /* 0x0000201801007387 */ /* 0x001fe20000100a00 */
[----:B------:R-:W-:Y:S02]  /*18660*/  STL.64 [R1+0x28], R26 ;  /* 0x0000281a01007387 */ /* 0x000fe40000100a00 */
[----:B------:R-:W0:Y:S02]  /*18670*/  LDSM.16.M88.4 R24, [R21+0x25080] ;  /* 0x025080001518783b */ /* 0x000e240000000200 */
[----:B0-----:R-:W-:Y:S02]  /*18680*/  STL.64 [R1+0x10], R24 ;  /* 0x0000101801007387 */ /* 0x001fe40000100a00 */
[----:B------:R-:W-:Y:S02]  /*18690*/  STL.64 [R1+0x18], R26 ;  /* 0x0000181a01007387 */ /* 0x000fe40000100a00 */
[----:B------:R-:W0:Y:S02]  /*186a0*/  LDSM.16.M88.4 R24, [R21+0x26080] ;  /* 0x026080001518783b */ /* 0x000e240000000200 */
[----:B0-----:R-:W-:Y:S02]  /*186b0*/  STL.64 [R1], R24 ;  /* 0x0000001801007387 */ /* 0x001fe40000100a00 */
[----:B------:R-:W-:Y:S02]  /*186c0*/  STL.64 [R1+0x8], R26 ;  /* 0x0000081a01007387 */ /* 0x000fe40000100a00 */
[----:B------:R-:W0:Y:S02]  /*186d0*/  LDSM.16.M88.4 R24, [R21+0x27080] ;  /* 0x027080001518783b */ /* 0x000e240000000200 */
[----:B0-----:R-:W-:Y:S02]  /*186e0*/  STL [R1+0xcbc], R26 ;  /* 0x000cbc1a01007387 */ /* 0x001fe40000100800 */
[----:B------:R-:W-:Y:S02]  /*186f0*/  STL [R1+0xcb8], R27 ;  /* 0x000cb81b01007387 */ /* 0x000fe40000100800 */
[----:B------:R0:W-:Y:S02]  /*18700*/  STL.64 [R1+0xed8], R24 ;  /* 0x000ed81801007387 */ /* 0x0001e40000100a00 */
[----:B0-----:R-:W4:Y:S01]  /*18710*/  LDL.LU R24, [R1+0x2e0] ;  /* 0x0002e00001187983 */ /* 0x001f220000300800 */
[----:B------:R-:W4:Y:S02]  /*18720*/  LDL.LU R25, [R1+0x2e4] ;  /* 0x0002e40001197983 */ /* 0x000f240000300800 */
[----:B------:R-:W4:Y:S02]  /*18730*/  LDL.LU R26, [R1+0x2e8] ;  /* 0x0002e800011a7983 */ /* 0x000f240000300800 */
[----:B------:R-:W4:Y:S02]  /*18740*/  LDL.LU R27, [R1+0x2ec] ;  /* 0x0002ec00011b7983 */ /* 0x000f240000300800 */
[C---:B----4-:R-:W-:Y:S01]  /*18750*/  HMMA.16816.F32.BF16 R24, R4.reuse, R22, R24 ;  /* 0x000000160418723c */ /* 0x050fe20000041818 */
[----:B------:R-:W0:Y:S04]  /*18760*/  LDSM.16.MT88.4 R20, [R28+0x18100] ;  /* 0x018100001c14783b */ /* 0x000e280000004200 */
[----:B0-----:R0:W-:Y:S11]  /*18770*/  STL.64 [R1+0xde8], R22 ;  /* 0x000de81601007387 */ /* 0x0011f60000100a00 */
[----:B------:R-:W-:Y:S07]  /*18780*/  @!UPT UIADD3 URZ, URZ, URZ, URZ ;  /* 0x0000003f3f3ff290 */ /* 0x000fee000fffe03f */
[----:B------:R-:W-:Y:S02]  /*18790*/  STL.64 [R1+0x130], R24 ;  /* 0x0001301801007387 */ /* 0x000fe40000100a00 */
[----:B------:R-:W-:Y:S02]  /*187a0*/  STL.64 [R1+0x138], R26 ;  /* 0x0001381a01007387 */ /* 0x000fe40000100a00 */
[----:B------:R-:W-:Y:S01]  /*187b0*/  STL.64 [R1+0xde0], R20 ;  /* 0x000de01401007387 */ /* 0x000fe20000100a00 */
[----:B0-----:R-:W4:Y:S01]  /*187c0*/  LDL.LU R22, [R1+0xc8] ;  /* 0x0000c80001167983 */ /* 0x001f220000300800 */
[----:B------:R-:W4:Y:S01]  /*187d0*/  LDL.LU R23, [R1+0xcc] ;  /* 0x0000cc0001177983 */ /* 0x000f220000300800 */
[----:B--2---:R-:W-:Y:S02]  /*187e0*/  HMMA.16816.F32.BF16 R4, R4, R18, R12 ;  /* 0x000000120404723c */ /* 0x004fe4000004180c */
[----:B----4-:R-:W-:Y:S01]  /*187f0*/  STL.64 [R1+0xf68], R22 ;  /* 0x000f681601007387 */ /* 0x010fe20000100a00 */
[----:B------:R0:W-:Y:S02]  /*18800*/  STL.64 [R1+0xf10], R18 ;  /* 0x000f101201007387 */ /* 0x0001e40000100a00 */
[----:B------:R-:W2:Y:S11]  /*18810*/  LDL.LU R12, [R1+0x2c0] ;  /* 0x0002c000010c7983 */ /* 0x000eb60000300800 */
[----:B------:R-:W-:Y:S07]  /*18820*/  @!UPT UIADD3 URZ, URZ, URZ, URZ ;  /* 0x0000003f3f3ff290 */ /* 0x000fee000fffe03f */
[----:B------:R-:W-:Y:S01]  /*18830*/  STL.64 [R1+0x120], R4 ;  /* 0x0001200401007387 */ /* 0x000fe20000100a00 */
[----:B------:R-:W-:Y:S01]  /*18840*/  STL.64 [R1+0x128], R6 ;  /* 0x0001280601007387 */ /* 0x000fe20000100a00 */
[----:B------:R-:W2:Y:S02]  /*18850*/  LDL.LU R13, [R1+0x2c4] ;  /* 0x0002c400010d7983 */ /* 0x000ea40000300800 */
[----:B------:R-:W4:Y:S02]  /*18860*/  LDL.LU R14, [R1+0x2c8] ;  /* 0x0002c800010e7983 */ /* 0x000f240000300800 */
[----:B------:R-:W4:Y:S01]  /*18870*/  LDL.LU R15, [R1+0x2cc] ;  /* 0x0002cc00010f7983 */ /* 0x000f220000300800 */
[----:B------:R-:W2:Y:S01]  /*18880*/  LDL.LU R16, [R1+0x2d0] ;  /* 0x0002d00001107983 */ /* 0x000ea20000300800 */
[----:B------:R-:W2:Y:S03]  /*18890*/  LDL.LU R17, [R1+0x2d4] ;  /* 0x0002d40001117983 */ /* 0x000ea60000300800 */
[----:B------:R-:W1:Y:S04]  /*188a0*/  LDSM.16.MT88.4 R4, [R28+0x18200] ;  /* 0x018200001c04783b */ /* 0x000e680000004200 */
[----:B0-----:R-:W2:Y:S01]  /*188b0*/  LDL.LU R18, [R1+0x2d8] ;  /* 0x0002d80001127983 */ /* 0x001ea20000300800 */
[----:B------:R-:W2:Y:S03]  /*188c0*/  LDL.LU R19, [R1+0x2dc] ;  /* 0x0002dc0001137983 */ /* 0x000ea60000300800 */
        /* <DEDUP_REMOVED lines=8> */
[----:B------:R-:W2:Y:S02]  /*18950*/  LDL.LU R20, [R1+0x330] ;  /* 0x0003300001147983 */ /* 0x000ea40000300800 */
[----:B------:R-:W2:Y:S01]  /*18960*/  LDL.LU R21, [R1+0x334] ;  /* 0x0003340001157983 */ /* 0x000ea20000300800 */
[----:B------:R-:W2:Y:S01]  /*18970*/  LDL.LU R22, [R1+0x338] ;  /* 0x0003380001167983 */ /* 0x000ea20000300800 */
[----:B------:R-:W2:Y:S03]  /*18980*/  LDL.LU R23, [R1+0x33c] ;  /* 0x00033c0001177983 */ /* 0x000ea60000300800 */
[----:B--2---:R0:W-:Y:S01]  /*18990*/  STL.64 [R1+0xf78], R22 ;  /* 0x000f781601007387 */ /* 0x0041e20000100a00 */
[----:B------:R-:W-:Y:S03]  /*189a0*/  STL.64 [R1+0xf70], R20 ;  /* 0x000f701401007387 */ /* 0x000fe60000100a00 */
[----:B0-----:R-:W3:Y:S01]  /*189b0*/  LDL.LU.64 R22, [R1+0xf8] ;  /* 0x0000f80001167983 */ /* 0x001ee20000300a00 */
[----:B------:R-:W2:Y:S03]  /*189c0*/  LDL.LU.64 R26, [R1+0xd8] ;  /* 0x0000d800011a7983 */ /* 0x000ea60000300a00 */
[----:B--2---:R0:W-:Y:S01]  /*189d0*/  STL.64 [R1+0xf80], R26 ;  /* 0x000f801a01007387 */ /* 0x0041e20000100a00 */
[----:B------:R-:W3:Y:S02]  /*189e0*/  LDL.LU R24, [R1+0x340] ;  /* 0x0003400001187983 */ /* 0x000ee40000300800 */
[----:B------:R-:W3:Y:S01]  /*189f0*/  LDL.LU R25, [R1+0x344] ;  /* 0x0003440001197983 */ /* 0x000ee20000300800 */
[----:B0-----:R-:W3:Y:S01]  /*18a00*/  LDL.LU R26, [R1+0x348] ;  /* 0x00034800011a7983 */ /* 0x001ee20000300800 */
[----:B------:R-:W3:Y:S02]  /*18a10*/  LDL.LU R27, [R1+0x34c] ;  /* 0x00034c00011b7983 */ /* 0x000ee40000300800 */
[----:B------:R-:W-:Y:S02]  /*18a20*/  STL.64 [R1+0xf50], R18 ;  /* 0x000f501201007387 */ /* 0x000fe40000100a00 */
[----:B------:R0:W-:Y:S02]  /*18a30*/  STL.64 [R1+0xf48], R16 ;  /* 0x000f481001007387 */ /* 0x0001e40000100a00 */
        /* <DEDUP_REMOVED lines=9> */
[----:B------:R-:W2:Y:S01]  /*18ad0*/  LDL.LU R19, [R1+0x32c] ;  /* 0x00032c0001137983 */ /* 0x000ea20000300800 */
[----:B----4-:R0:W-:Y:S01]  /*18ae0*/  STL.64 [R1+0xf08], R14 ;  /* 0x000f080e01007387 */ /* 0x0101e20000100a00 */
[----:B------:R4:W-:Y:S03]  /*18af0*/  STL.64 [R1+0xf00], R12 ;  /* 0x000f000c01007387 */ /* 0x0009e60000100a00 */
[----:B0-----:R-:W2:Y:S01]  /*18b00*/  LDL.LU.64 R14, [R1+0x88] ;  /* 0x00008800010e7983 */ /* 0x001ea20000300a00 */
[----:B---3--:R-:W-:Y:S03]  /*18b10*/  HMMA.16816.F32.BF16 R24, R8, R22, R24 ;  /* 0x000000160818723c */ /* 0x008fe60000041818 */
[----:B--2---:R0:W-:Y:S01]  /*18b20*/  STL.64 [R1+0xf28], R14 ;  /* 0x000f280e01007387 */ /* 0x0041e20000100a00 */
[----:B----4-:R-:W2:Y:S02]  /*18b30*/  LDL.LU R12, [R1+0x2f0] ;  /* 0x0002f000010c7983 */ /* 0x010ea40000300800 */
[----:B------:R-:W2:Y:S01]  /*18b40*/  LDL.LU R13, [R1+0x2f4] ;  /* 0x0002f400010d7983 */ /* 0x000ea20000300800 */
[----:B0-----:R-:W3:Y:S01]  /*18b50*/  LDL.LU R14, [R1+0x2f8] ;  /* 0x0002f800010e7983 */ /* 0x001ee20000300800 */
[----:B------:R-:W3:Y:S03]  /*18b60*/  LDL.LU R15, [R1+0x2fc] ;  /* 0x0002fc00010f7983 */ /* 0x000ee60000300800 */
[----:B---3--:R0:W-:Y:S01]  /*18b70*/  STL.64 [R1+0xf40], R14 ;  /* 0x000f400e01007387 */ /* 0x0081e20000100a00 */
[----:B--2---:R2:W-:Y:S03]  /*18b80*/  STL.64 [R1+0xf38], R12 ;  /* 0x000f380c01007387 */ /* 0x0045e60000100a00 */
[----:B0-----:R-:W3:Y:S01]  /*18b90*/  LDL.LU.64 R14, [R1+0xa8] ;  /* 0x0000a800010e7983 */ /* 0x001ee20000300a00 */
[----:B-1----:R0:W-:Y:S02]  /*18ba0*/  STL.64 [R1+0xd60], R6 ;  /* 0x000d600601007387 */ /* 0x0021e40000100a00 */
[----:B------:R1:W-:Y:S02]  /*18bb0*/  STL.64 [R1+0xd58], R4 ;  /* 0x000d580401007387 */ /* 0x0003e40000100a00 */
[----:B--2---:R-:W-:Y:S01]  /*18bc0*/  IMAD.MOV.U32 R12, RZ, RZ, R22 ;  /* 0x000000ffff0c7224 */ /* 0x004fe200078e0016 */
[----:B0-----:R-:W2:Y:S01]  /*18bd0*/  LDL.LU R6, [R1+0xb8] ;  /* 0x0000b80001067983 */ /* 0x001ea20000300800 */
[----:B------:R-:W2:Y:S02]  /*18be0*/  LDL.LU R7, [R1+0xbc] ;  /* 0x0000bc0001077983 */ /* 0x000ea40000300800 */
[----:B------:R-:W-:Y:S02]  /*18bf0*/  STL [R1+0xd38], R28 ;  /* 0x000d381c01007387 */ /* 0x000fe40000100800 */
[----:B------:R-:W-:Y:S01]  /*18c00*/  STL.64 [R1+0x110], R24 ;  /* 0x0001101801007387 */ /* 0x000fe20000100a00 */
[----:B------:R0:W-:Y:S01]  /*18c10*/  STL.64 [R1+0x118], R26 ;  /* 0x0001181a01007387 */ /* 0x0001e20000100a00 */
[----:B-1----:R-:W-:-:S03]  /*18c20*/  IMAD.MOV.U32 R5, RZ, RZ, R23 ;  /* 0x000000ffff057224 */ /* 0x002fc600078e0017 */
[----:B0-----:R-:W4:Y:S01]  /*18c30*/  LDL.LU.64 R26, [R1+0xf80] ;  /* 0x000f8000011a7983 */ /* 0x001f220000300a00 */
[----:B------:R-:W4:Y:S02]  /*18c40*/  LDL.LU.64 R22, [R1+0xf78] ;  /* 0x000f780001167983 */ /* 0x000f240000300a00 */
[----:B------:R-:W4:Y:S02]  /*18c50*/  LDL.LU.64 R20, [R1+0xf70] ;  /* 0x000f700001147983 */ /* 0x000f240000300a00 */
[C---:B----4-:R-:W-:Y:S01]  /*18c60*/  HMMA.16816.F32.BF16 R20, R8.reuse, R26, R20 ;  /* 0x0000001a0814723c */ /* 0x050fe20000041814 */
[----:B------:R-:W-:Y:S11]  /*18c70*/  IMAD.MOV.U32 R4, RZ, RZ, R26 ;  /* 0x000000ffff047224 */ /* 0x000ff600078e001a */
[----:B------:R-:W-:Y:S11]  /*18c80*/  @!UPT UIADD3 URZ, URZ, URZ, URZ ;  /* 0x0000003f3f3ff290 */ /* 0x000ff6000fffe03f */
[----:B------:R-:W-:Y:S01]  /*18c90*/  STL.64 [R1+0x100], R20 ;  /* 0x0001001401007387 */ /* 0x000fe20000100a00 */
[----:B------:R0:W-:Y:S03]  /*18ca0*/  STL.64 [R1+0x108], R22 ;  /* 0x0001081601007387 */ /* 0x0001e60000100a00 */
[----:B0-----:R-:W4:Y:S01]  /*18cb0*/  LDL.LU.64 R22, [R1+0xf68] ;  /* 0x000f680001167983 */ /* 0x001f220000300a00 */
[----:B------:R-:W2:Y:S02]  /*18cc0*/  LDL.LU R24, [R1+0x2a0] ;  /* 0x0002a00001187983 */ /* 0x000ea40000300800 */
[----:B------:R-:W2:Y:S02]  /*18cd0*/  LDL.LU R25, [R1+0x2a4] ;  /* 0x0002a40001197983 */ /* 0x000ea40000300800 */
[----:B------:R-:W-:Y:S01]  /*18ce0*/  IMAD.MOV.U32 R3, RZ, RZ, R27 ;  /* 0x000000ffff037224 */ /* 0x000fe200078e001b */
[----:B------:R-:W2:Y:S01]  /*18cf0*/  LDL.LU R26, [R1+0x2a8] ;  /* 0x0002a800011a7983 */ /* 0x000ea20000300800 */
[----:B------:R-:W2:Y:S01]  /*18d00*/  LDL.LU R27, [R1+0x2ac] ;  /* 0x0002ac00011b7983 */ /* 0x000ea20000300800 */
[C---:B----4-:R-:W-:Y:S02]  /*18d10*/  HMMA.16816.F32.BF16 R16, R8.reuse, R22, R16 ;  /* 0x000000160810723c */ /* 0x050fe40000041810 */
[----:B--2---:R-:W-:Y:S01]  /*18d20*/  STL.64 [R1+0xee8], R26 ;  /* 0x000ee81a01007387 */ /* 0x004fe20000100a00 */
[----:B------:R-:W-:Y:S11]  /*18d30*/  STL.64 [R1+0xee0], R24 ;  /* 0x000ee01801007387 */ /* 0x000ff60000100a00 */
[----:B------:R-:W-:Y:S09]  /*18d40*/  @!UPT UIADD3 URZ, URZ, URZ, URZ ;  /* 0x0000003f3f3ff290 */ /* 0x000ff2000fffe03f */
[----:B------:R-:W-:Y:S01]  /*18d50*/  STL.64 [R1+0xe0], R16 ;  /* 0x0000e01001007387 */ /* 0x000fe20000100a00 */
[----:B------:R0:W-:Y:S03]  /*18d60*/  STL.64 [R1+0xe8], R18 ;  /* 0x0000e81201007387 */ /* 0x0001e60000100a00 */
[----:B0-----:R-:W2:Y:S01]  /*18d70*/  LDL.LU.64 R18, [R1+0xf60] ;  /* 0x000f600001127983 */ /* 0x001ea20000300a00 */
[----:B------:R-:W2:Y:S02]  /*18d80*/  LDL.LU.64 R16, [R1+0xf58] ;  /* 0x000f580001107983 */ /* 0x000ea40000300a00 */
[----:B------:R-:W-:Y:S01]  /*18d90*/  STL.64 [R1+0xed0], R22 ;  /* 0x000ed01601007387 */ /* 0x000fe20000100a00 */
[----:B--2---:R-:W-:Y:S11]  /*18da0*/  HMMA.16816.F32.BF16 R16, R8, R6, R16 ;  /* 0x000000060810723c */ /* 0x004ff60000041810 */
[----:B------:R-:W-:Y:S11]  /*18db0*/  @!UPT UIADD3 URZ, URZ, URZ, URZ ;  /* 0x0000003f3f3ff290 */ /* 0x000ff6000fffe03f */
[----:B------:R-:W-:Y:S01]  /*18dc0*/  @!UPT UIADD3 URZ, URZ, URZ, URZ ;  /* 0x0000003f3f3ff290 */ /* 0x000fe2000fffe03f */
[----:B------:R-:W-:Y:S01]  /*18dd0*/  STL.64 [R1+0x180], R16 ;  /* 0x0001801001007387 */ /* 0x000fe20000100a00 */
[----:B------:R0:W-:Y:S03]  /*18de0*/  STL.64 [R1+0x188], R18 ;  /* 0x0001881201007387 */ /* 0x0001e60000100a00 */
[----:B0-----:R-:W2:Y:S01]  /*18df0*/  LDL.LU.64 R18, [R1+0xf50] ;  /* 0x000f500001127983 */ /* 0x001ea20000300a00 */
[----:B------:R-:W2:Y:S02]  /*18e00*/  LDL.LU.64 R16, [R1+0xf48] ;  /* 0x000f480001107983 */ /* 0x000ea40000300a00 */
[----:B------:R-:W-:Y:S02]  /*18e10*/  IMAD.MOV.U32 R27, RZ, RZ, R5 ;  /* 0x000000ffff1b7224 */ /* 0x000fe400078e0005 */
[----:B------:R-:W-:Y:S02]  /*18e20*/  IMAD.MOV.U32 R22, RZ, RZ, R4 ;  /* 0x000000ffff167224 */ /* 0x000fe400078e0004 */
[----:B---3--:R-:W-:-:S02]  /*18e30*/  IMAD.MOV.U32 R5, RZ, RZ, R14 ;  /* 0x000000ffff057224 */ /* 0x008fc400078e000e */
[----:B------:R-:W-:Y:S02]  /*18e40*/  IMAD.MOV.U32 R4, RZ, RZ, R15 ;  /* 0x000000ffff047224 */ /* 0x000fe400078e000f */
[----:B------:R-:W-:Y:S01]  /*18e50*/  IMAD.MOV.U32 R26, RZ, RZ, R12 ;  /* 0x000000ffff1a7224 */ /* 0x000fe200078e000c */
[C---:B--2---:R-:W-:Y:S01]  /*18e60*/  HMMA.16816.F32.BF16 R16, R8.reuse, R14, R16 ;  /* 0x0000000e0810723c */ /* 0x044fe20000041810 */
[----:B------:R-:W2:Y:S01]  /*18e70*/  LDL.LU.64 R14, [R1+0xf40] ;  /* 0x000f4000010e7983 */ /* 0x000ea20000300a00 */
[----:B------:R-:W2:Y:S11]  /*18e80*/  LDL.LU.64 R12, [R1+0xf38] ;  /* 0x000f3800010c7983 */ /* 0x000eb60000300a00 */
[----:B------:R-:W-:Y:S10]  /*18e90*/  @!UPT UIADD3 URZ, URZ, URZ, URZ ;  /* 0x0000003f3f3ff290 */ /* 0x000ff4000fffe03f */
[----:B------:R-:W-:Y:S01]  /*18ea0*/  STL.64 [R1+0x280], R16 ;  /* 0x0002801001007387 */ /* 0x000fe20000100a00 */
[----:B------:R0:W-:Y:S02]  /*18eb0*/  STL [R1+0x288], R18 ;  /* 0x0002881201007387 */ /* 0x0001e40000100800 */
[----:B------:R-:W-:Y:S02]  /*18ec0*/  IMAD.MOV.U32 R28, RZ, RZ, R19 ;  /* 0x000000ffff1c7224 */ /* 0x000fe400078e0013 */
        /* <DEDUP_REMOVED lines=19> */
[----:B------:R-:W2:Y:S02]  /*19000*/  LDL.LU.64 R14, [R1+0xf08] ;  /* 0x000f0800010e7983 */ /* 0x000ea40000300a00 */
[----:B------:R-:W2:Y:S02]  /*19010*/  LDL.LU.64 R12, [R1+0xf00] ;  /* 0x000f0000010c7983 */ /* 0x000ea40000300a00 */
[----:B--2---:R-:W-:Y:S01]  /*19020*/  HMMA.16816.F32.BF16 R8, R8, R18, R12 ;  /* 0x000000120808723c */ /* 0x004fe2000004180c */
[----:B------:R-:W2:Y:S01]  /*19030*/  LDL.LU.64 R14, [R1+0xef8] ;  /* 0x000ef800010e7983 */ /* 0x000ea20000300a00 */
[----:B------:R-:W2:Y:S11]  /*19040*/  LDL.LU.64 R12, [R1+0xef0] ;  /* 0x000ef000010c7983 */ /* 0x000eb60000300a00 */
[----:B------:R-:W-:Y:S10]  /*19050*/  @!UPT UIADD3 URZ, URZ, URZ, URZ ;  /* 0x0000003f3f3ff290 */ /* 0x000ff4000fffe03f */
[----:B------:R0:W-:Y:S01]  /*19060*/  STL.64 [R1+0x310], R8 ;  /* 0x0003100801007387 */ /* 0x0001e20000100a00 */
[----:B------:R1:W-:Y:S03]  /*19070*/  STL.64 [R1+0x318], R10 ;  /* 0x0003180a01007387 */ /* 0x0003e60000100a00 */
[----:B0-----:R-:W2:Y:S01]  /*19080*/  LDL.LU R8, [R1+0x2b0] ;  /* 0x0002b00001087983 */ /* 0x001ea20000300800 */
[----:B------:R-:W2:Y:S02]  /*19090*/  LDL.LU R9, [R1+0x2b4] ;  /* 0x0002b40001097983 */ /* 0x000ea40000300800 */
[----:B-1----:R-:W2:Y:S02]  /*190a0*/  LDL.LU R10, [R1+0x2b8] ;  /* 0x0002b800010a7983 */ /* 0x002ea40000300800 */
[----:B------:R-:W2:Y:S01]  /*190b0*/  LDL.LU R11, [R1+0x2bc] ;  /* 0x0002bc00010b7983 */ /* 0x000ea20000300800 */
[----:B------:R-:W-:Y:S01]  /*190c0*/  STL.64 [R1+0xe60], R18 ;  /* 0x000e601201007387 */ /* 0x000fe20000100a00 */
[C---:B--2---:R-:W-:Y:S11]  /*190d0*/  HMMA.16816.F32.BF16 R24, R12.reuse, R26, R8 ;  /* 0x0000001a0c18723c */ /* 0x044ff60000041808 */
[----:B------:R-:W-:Y:S11]  /*190e0*/  @!UPT UIADD3 URZ, URZ, URZ, URZ ;  /* 0x0000003f3f3ff290 */ /* 0x000ff6000fffe03f */
[----:B------:R-:W-:Y:S02]  /*190f0*/  @!UPT UIADD3 URZ, URZ, URZ, URZ ;  /* 0x0000003f3f3ff290 */ /* 0x000fe4000fffe03f */
[----:B------:R-:W-:Y:S02]  /*19100*/  IMAD.MOV.U32 R9, RZ, RZ, R26 ;  /* 0x000000ffff097224 */ /* 0x000fe400078e001a */
[----:B------:R-:W-:Y:S02]  /*19110*/  IMAD.MOV.U32 R8, RZ, RZ, R27 ;  /* 0x000000ffff087224 */ /* 0x000fe400078e001b */
[----:B------:R-:W-:Y:S02]  /*19120*/  IMAD.MOV.U32 R11, RZ, RZ, R24 ;  /* 0x000000ffff0b7224 */ /* 0x000fe400078e0018 */
[----:B------:R-:W-:Y:S01]  /*19130*/  IMAD.MOV.U32 R10, RZ, RZ, R25 ;  /* 0x000000ffff0a7224 */ /* 0x000fe200078e0019 */
[----:B------:R-:W2:Y:S01]  /*19140*/  LDL.LU.64 R26, [R1+0xee8] ;  /* 0x000ee800011a7983 */ /* 0x000ea20000300a00 */
[----:B------:R-:W2:Y:S02]  /*19150*/  LDL.LU.64 R24, [R1+0xee0] ;  /* 0x000ee00001187983 */ /* 0x000ea40000300a00 */
[----:B------:R0:W-:Y:S02]  /*19160*/  STL [R1+0xccc], R8 ;  /* 0x000ccc0801007387 */ /* 0x0001e40000100800 */
[----:B------:R1:W-:Y:S01]  /*19170*/  STL [R1+0xcc8], R9 ;  /* 0x000cc80901007387 */ /* 0x0003e20000100800 */
[----:B------:R3:W-:Y:S01]  /*19180*/  STL [R1+0xcc4], R10 ;  /* 0x000cc40a01007387 */ /* 0x0007e20000100800 */
[----:B------:R4:W-:Y:S03]  /*19190*/  STL [R1+0xcc0], R11 ;  /* 0x000cc00b01007387 */ /* 0x0009e60000100800 */
[----:B0-----:R-:W2:Y:S01]  /*191a0*/  LDL.LU R8, [R1+0x290] ;  /* 0x0002900001087983 */ /* 0x001ea20000300800 */
[----:B-1----:R-:W2:Y:S02]  /*191b0*/  LDL.LU R9, [R1+0x294] ;  /* 0x0002940001097983 */ /* 0x002ea40000300800 */
[----:B---3--:R-:W3:Y:S02]  /*191c0*/  LDL.LU R10, [R1+0x298] ;  /* 0x00029800010a7983 */ /* 0x008ee40000300800 */
[----:B----4-:R-:W3:Y:S01]  /*191d0*/  LDL.LU R11, [R1+0x29c] ;  /* 0x00029c00010b7983 */ /* 0x010ee20000300800 */
[C---:B--2---:R-:W-:Y:S01]  /*191e0*/  HMMA.16816.F32.BF16 R20, R12.reuse, R22, R24 ;  /* 0x000000160c14723c */ /* 0x044fe20000041818 */
[----:B------:R-:W2:Y:S11]  /*191f0*/  LDL.LU.64 R24, [R1+0xed8] ;  /* 0x000ed80001187983 */ /* 0x000eb60000300a00 */
[----:B------:R-:W-:Y:S11]  /*19200*/  @!UPT UIADD3 URZ, URZ, URZ, URZ ;  /* 0x0000003f3f3ff290 */ /* 0x000ff6000fffe03f */
[----:B------:R3:W-:Y:S01]  /*19210*/  STL.64 [R1+0x2e0], R20 ;  /* 0x0002e01401007387 */ /* 0x0007e20000100a00 */
[----:B------:R-:W-:Y:S02]  /*19220*/  IMAD.MOV.U32 R26, RZ, RZ, R22 ;  /* 0x000000ffff1a7224 */ /* 0x000fe400078e0016 */
[----:B------:R-:W-:Y:S02]  /*19230*/  IMAD.MOV.U32 R27, RZ, RZ, R23 ;  /* 0x000000ffff1b7224 */ /* 0x000fe400078e0017 */
[----:B------:R-:W3:Y:S03]  /*19240*/  LDL.LU.64 R22, [R1+0xed0] ;  /* 0x000ed00001167983 */ /* 0x000ee60000300a00 */
[----:B------:R-:W-:Y:S02]  /*19250*/  STL [R1+0xcd4], R27 ;  /* 0x000cd41b01007387 */ /* 0x000fe40000100800 */
[----:B------:R-:W-:Y:S01]  /*19260*/  STL [R1+0xcd0], R26 ;  /* 0x000cd01a01007387 */ /* 0x000fe20000100800 */
[----:B--2---:R-:W-:Y:S01]  /*19270*/  STL.64 [R1+0xdf0], R24 ;  /* 0x000df01801007387 */ /* 0x004fe20000100a00 */
[----:B---3--:R-:W-:Y:S11]  /*19280*/  HMMA.16816.F32.BF16 R20, R12, R22, R8 ;  /* 0x000000160c14723c */ /* 0x008ff60000041808 */
[----:B------:R-:W-:Y:S11]  /*19290*/  @!UPT UIADD3 URZ, URZ, URZ, URZ ;  /* 0x0000003f3f3ff290 */ /* 0x000ff6000fffe03f */
[----:B------:R-:W-:Y:S02]  /*192a0*/  @!UPT UIADD3 URZ, URZ, URZ, URZ ;  /* 0x0000003f3f3ff290 */ /* 0x000fe4000fffe03f */
[----:B------:R-:W-:Y:S02]  /*192b0*/  IMAD.MOV.U32 R8, RZ, RZ, R20 ;  /* 0x000000ffff087224 */ /* 0x000fe400078e0014 */
[----:B------:R-:W-:Y:S01]  /*192c0*/  IMAD.MOV.U32 R9, RZ, RZ, R21 ;  /* 0x000000ffff097224 */ /* 0x000fe200078e0015 */
[----:B------:R-:W2:Y:S04]  /*192d0*/  LDL R20, [R1+0x20] ;  /* 0x0000200001147983 */ /* 0x000ea80000100800 */
[----:B------:R-:W2:Y:S01]  /*192e0*/  LDL R21, [R1+0x24] ;  /* 0x0000240001157983 */ /* 0x000ea20000100800 */
[----:B------:R-:W-:Y:S02]  /*192f0*/  IMAD.MOV.U32 R10, RZ, RZ, R22 ;  /* 0x000000ffff0a7224 */ /* 0x000fe400078e0016 */
[----:B------:R-:W-:Y:S01]  /*19300*/  IMAD.MOV.U32 R11, RZ, RZ, R23 ;  /* 0x000000ffff0b7224 */ /* 0x000fe200078e0017 */
[----:B--2---:R0:W-:Y:S04]  /*19310*/  STL.64 [R1+0xe00], R20 ;  /* 0x000e001401007387 */ /* 0x0041e80000100a00 */
[----:B0-----:R-:W2:Y:S01]  /*19320*/  LDL.LU R20, [R1+0x1f0] ;  /* 0x0001f00001147983 */ /* 0x001ea20000300800 */
[----:B------:R-:W2:Y:S02]  /*19330*/  LDL.LU R21, [R1+0x1f4] ;  /* 0x0001f40001157983 */ /* 0x000ea40000300800 */
[----:B------:R-:W3:Y:S02]  /*19340*/  LDL.LU R22, [R1+0x1f8] ;  /* 0x0001f80001167983 */ /* 0x000ee40000300800 */
[----:B------:R-:W3:Y:S02]  /*19350*/  LDL.LU R23, [R1+0x1fc] ;  /* 0x0001fc0001177983 */ /* 0x000ee40000300800 */
[----:B---3--:R-:W-:Y:S01]  /*19360*/  STL.64 [R1+0xe10], R22 ;  /* 0x000e101601007387 */ /* 0x008fe20000100a00 */
[----:B--2---:R0:W-:Y:S03]  /*19370*/  STL.64 [R1+0xe08], R20 ;  /* 0x000e081401007387 */ /* 0x0041e60000100a00 */
[----:B0-----:R-:W2:Y:S04]  /*19380*/  LDL.64 R20, [R1+0x40] ;  /* 0x0000400001147983 */ /* 0x001ea80000100a00 */
[----:B--2---:R0:W-:Y:S04]  /*19390*/  STL.64 [R1+0xe18], R20 ;  /* 0x000e181401007387 */ /* 0x0041e80000100a00 */
[----:B0-----:R-:W2:Y:S04]  /*193a0*/  LDL.64 R20, [R1+0x50] ;  /* 0x0000500001147983 */ /* 0x001ea80000100a00 */
[----:B--2---:R0:W-:Y:S01]  /*193b0*/  STL.64 [R1+0xe30], R20 ;  /* 0x000e301401007387 */ /* 0x0041e20000100a00 */
[----:B------:R-:W2:Y:S02]  /*193c0*/  LDL.LU R24, [R1+0x1e0] ;  /* 0x0001e00001187983 */ /* 0x000ea40000300800 */
[----:B------:R-:W2:Y:S02]  /*193d0*/  LDL.LU R25, [R1+0x1e4] ;  /* 0x0001e40001197983 */ /* 0x000ea40000300800 */
[----:B------:R-:W3:Y:S01]  /*193e0*/  LDL.LU R26, [R1+0x1e8] ;  /* 0x0001e800011a7983 */ /* 0x000ee20000300800 */
[----:B------:R-:W3:Y:S04]  /*193f0*/  LDL.LU R27, [R1+0x1ec] ;  /* 0x0001ec00011b7983 */ /* 0x000ee80000300800 */
[----:B0-----:R-:W4:Y:S04]  /*19400*/  LDL.64 R20, [R1+0x60] ;  /* 0x0000600001147983 */ /* 0x001f280000100a00 */
[----:B----4-:R0:W-:Y:S04]  /*19410*/  STL.64 [R1+0xe58], R20 ;  /* 0x000e581401007387 */ /* 0x0101e80000100a00 */
[----:B0-----:R-:W4:Y:S01]  /*19420*/  LDL.LU R20, [R1+0x230] ;  /* 0x0002300001147983 */ /* 0x001f220000300800 */
[----:B------:R-:W4:Y:S02]  /*19430*/  LDL.LU R21, [R1+0x234] ;  /* 0x0002340001157983 */ /* 0x000f240000300800 */
[----:B------:R-:W2:Y:S02]  /*19440*/  LDL.LU R22, [R1+0x238] ;  /* 0x0002380001167983 */ /* 0x000ea40000300800 */
[----:B------:R-:W2:Y:S02]  /*19450*/  LDL.LU R23, [R1+0x23c] ;  /* 0x00023c0001177983 */ /* 0x000ea40000300800 */
[----:B------:R-:W-:-:S02]  /*19460*/  IMAD.MOV.U32 R18, RZ, RZ, R16 ;  /* 0x000000ffff127224 */ /* 0x000fc400078e0010 */
[----:B------:R-:W-:Y:S01]  /*19470*/  IMAD.MOV.U32 R19, RZ, RZ, R17 ;  /* 0x000000ffff137224 */ /* 0x000fe200078e0011 */
[----:B--2---:R-:W-:Y:S01]  /*19480*/  STL.64 [R1+0xe70], R22 ;  /* 0x000e701601007387 */ /* 0x004fe20000100a00 */
[----:B----4-:R0:W-:Y:S02]  /*19490*/  STL.64 [R1+0xe68], R20 ;  /* 0x000e681401007387 */ /* 0x0101e40000100a00 */
[----:B------:R-:W2:Y:S02]  /*194a0*/  LDL.LU R16, [R1+0xecc] ;  /* 0x000ecc0001107983 */ /* 0x000ea40000300800 */
[----:B------:R-:W2:Y:S01]  /*194b0*/  LDL.LU R17, [R1+0xec8] ;  /* 0x000ec80001117983 */ /* 0x000ea20000300800 */
[----:B------:R1:W-:Y:S04]  /*194c0*/  STL.64 [R1+0xe78], R18 ;  /* 0x000e781201007387 */ /* 0x0003e80000100a00 */
[----:B0-----:R-:W4:Y:S01]  /*194d0*/  LDL.LU R20, [R1+0x240] ;  /* 0x0002400001147983 */ /* 0x001f220000300800 */
[----:B------:R-:W4:Y:S02]  /*194e0*/  LDL.LU R21, [R1+0x244] ;  /* 0x0002440001157983 */ /* 0x000f240000300800 */
[----:B------:R-:W2:Y:S02]  /*194f0*/  LDL.LU R22, [R1+0x248] ;  /* 0x0002480001167983 */ /* 0x000ea40000300800 */
[----:B------:R-:W2:Y:S02]  /*19500*/  LDL.LU R23, [R1+0x24c] ;  /* 0x00024c0001177983 */ /* 0x000ea40000300800 */
[----:B-1----:R-:W-:-:S02]  /*19510*/  IMAD.MOV.U32 R18, RZ, RZ, R3 ;  /* 0x000000ffff127224 */ /* 0x002fc400078e0003 */
[----:B------:R-:W-:Y:S01]  /*19520*/  IMAD.MOV.U32 R19, RZ, RZ, R29 ;  /* 0x000000ffff137224 */ /* 0x000fe200078e001d */
[----:B--2---:R-:W-:Y:S01]  /*19530*/  STL.64 [R1+0xe88], R22 ;  /* 0x000e881601007387 */ /* 0x004fe20000100a00 */
[----:B----4-:R-:W-:Y:S02]  /*19540*/  STL.64 [R1+0xe80], R20 ;  /* 0x000e801401007387 */ /* 0x010fe40000100a00 */
[----:B------:R-:W2:Y:S02]  /*19550*/  LDL.LU R3, [R1+0xec4] ;  /* 0x000ec40001037983 */ /* 0x000ea40000300800 */
[----:B------:R-:W4:Y:S01]  /*19560*/  LDL.LU R29, [R1+0xec0] ;  /* 0x000ec000011d7983 */ /* 0x000f220000300800 */
[----:B------:R0:W-:Y:S02]  /*19570*/  STL.64 [R1+0xe90], R18 ;  /* 0x000e901201007387 */ /* 0x0001e40000100a00 */
        /* <DEDUP_REMOVED lines=8> */
[----:B------:R-:W2:Y:S01]  /*19600*/  LDL.LU R20, [R1+0x250] ;  /* 0x0002500001147983 */ /* 0x000ea20000300800 */
        /* <DEDUP_REMOVED lines=9> */
[----:B---3--:R-:W-:Y:S01]  /*196a0*/  STL.64 [R1+0xe28], R26 ;  /* 0x000e281a01007387 */ /* 0x008fe20000100a00 */
[----:B------:R0:W-:Y:S03]  /*196b0*/  STL.64 [R1+0xe20], R24 ;  /* 0x000e201801007387 */ /* 0x0001e60000100a00 */
[----:B0-----:R-:W3:Y:S01]  /*196c0*/  LDL.LU R24, [R1+0x210] ;  /* 0x0002100001187983 */ /* 0x001ee20000300800 */
[----:B------:R-:W3:Y:S02]  /*196d0*/  LDL.LU R25, [R1+0x214] ;  /* 0x0002140001197983 */ /* 0x000ee40000300800 */
[----:B------:R-:W2:Y:S02]  /*196e0*/  LDL.LU R26, [R1+0x218] ;  /* 0x00021800011a7983 */ /* 0x000ea40000300800 */
[----:B------:R-:W2:Y:S01]  /*196f0*/  LDL.LU R27, [R1+0x21c] ;  /* 0x00021c00011b7983 */ /* 0x000ea20000300800 */
[----:B------:R-:W-:Y:S01]  /*19700*/  HMMA.16816.F32.BF16 R4, R12, R6, R16 ;  /* 0x000000060c04723c */ /* 0x000fe20000041810 */
[----:B--2---:R-:W-:Y:S01]  /*19710*/  STL.64 [R1+0xe40], R26 ;  /* 0x000e401a01007387 */ /* 0x004fe20000100a00 */
[----:B---3--:R0:W-:Y:S03]  /*19720*/  STL.64 [R1+0xe38], R24 ;  /* 0x000e381801007387 */ /* 0x0081e60000100a00 */
[----:B0-----:R-:W2:Y:S01]  /*19730*/  LDL.LU R24, [R1+0x220] ;  /* 0x0002200001187983 */ /* 0x001ea20000300800 */
[----:B------:R-:W2:Y:S02]  /*19740*/  LDL.LU R25, [R1+0x224] ;  /* 0x0002240001197983 */ /* 0x000ea40000300800 */
[----:B------:R-:W2:Y:S02]  /*19750*/  LDL.LU R26, [R1+0x228] ;  /* 0x00022800011a7983 */ /* 0x000ea40000300800 */
[----:B------:R-:W2:Y:S01]  /*19760*/  LDL.LU R27, [R1+0x22c] ;  /* 0x00022c00011b7983 */ /* 0x000ea20000300800 */
[----:B------:R-:W-:Y:S01]  /*19770*/  STL [R1+0xcf4], R11 ;  /* 0x000cf40b01007387 */ /* 0x000fe20000100800 */
[----:B------:R-:W-:Y:S02]  /*19780*/  STL [R1+0xcf0], R10 ;  /* 0x000cf00a01007387 */ /* 0x000fe40000100800 */
[----:B------:R-:W-:Y:S02]  /*19790*/  STL [R1+0xcdc], R9 ;  /* 0x000cdc0901007387 */ /* 0x000fe40000100800 */
[----:B------:R0:W-:Y:S02]  /*197a0*/  STL [R1+0xcd8], R8 ;  /* 0x000cd80801007387 */ /* 0x0001e40000100800 */
[----:B0-----:R-:W3:Y:S01]  /*197b0*/  LDL.LU R8, [R1+0x200] ;  /* 0x0002000001087983 */ /* 0x001ee20000300800 */
[----:B------:R-:W3:Y:S02]  /*197c0*/  LDL.LU R9, [R1+0x204] ;  /* 0x0002040001097983 */ /* 0x000ee40000300800 */
[----:B------:R-:W3:Y:S02]  /*197d0*/  LDL.LU R10, [R1+0x208] ;  /* 0x00020800010a7983 */ /* 0x000ee40000300800 */
[----:B------:R-:W3:Y:S01]  /*197e0*/  LDL.LU R11, [R1+0x20c] ;  /* 0x00020c00010b7983 */ /* 0x000ee20000300800 */
[----:B------:R-:W2:Y:S01]  /*197f0*/  LDL.LU.64 R18, [R1+0xeb8] ;  /* 0x000eb80001127983 */ /* 0x000ea20000300a00 */
[----:B------:R-:W2:Y:S02]  /*19800*/  LDL.LU.64 R16, [R1+0xeb0] ;  /* 0x000eb00001107983 */ /* 0x000ea40000300a00 */
[----:B------:R4:W-:Y:S02]  /*19810*/  STL.64 [R1+0x2c0], R4 ;  /* 0x0002c00401007387 */ /* 0x0009e40000100a00 */
[----:B------:R0:W-:Y:S02]  /*19820*/  STL.64 [R1+0x2c8], R6 ;  /* 0x0002c80601007387 */ /* 0x0001e40000100a00 */
[----:B----4-:R-:W-:-:S02]  /*19830*/  IMAD.MOV.U32 R4, RZ, RZ, R29 ;  /* 0x000000ffff047224 */ /* 0x010fc400078e001d */
[----:B0-----:R-:W-:Y:S01]  /*19840*/  IMAD.MOV.U32 R7, RZ, RZ, R3 ;  /* 0x000000ffff077224 */ /* 0x001fe200078e0003 */
[----:B------:R-:W4:Y:S01]  /*19850*/  LDL.LU R29, [R1+0xea8] ;  /* 0x000ea800011d7983 */ /* 0x000f220000300800 */
[----:B--2---:R-:W-:Y:S02]  /*19860*/  IMAD.MOV.U32 R5, RZ, RZ, R17 ;  /* 0x000000ffff057224 */ /* 0x004fe400078e0011 */
[----:B------:R-:W-:Y:S02]  /*19870*/  IMAD.MOV.U32 R6, RZ, RZ, R16 ;  /* 0x000000ffff067224 */ /* 0x000fe400078e0010 */
[C---:B------:R-:W-:Y:S03]  /*19880*/  HMMA.16816.F32.BF16 R16, R12.reuse, R18, R20 ;  /* 0x000000120c10723c */ /* 0x040fe60000041814 */
[----:B------:R-:W-:Y:S01]  /*19890*/  STL.64 [R1+0xd88], R6 ;  /* 0x000d880601007387 */ /* 0x000fe20000100a00 */
[----:B------:R0:W-:Y:S02]  /*198a0*/  STL.64 [R1+0xd80], R4 ;  /* 0x000d800401007387 */ /* 0x0001e40000100a00 */
[----:B------:R-:W2:Y:S02]  /*198b0*/  LDL.LU.64 R22, [R1+0xea0] ;  /* 0x000ea00001167983 */ /* 0x000ea40000300a00 */
[----:B------:R-:W2:Y:S02]  /*198c0*/  LDL.LU.64 R20, [R1+0xe98] ;  /* 0x000e980001147983 */ /* 0x000ea40000300a00 */
[----:B0-----:R-:W-:Y:S11]  /*198d0*/  IMAD.MOV.U32 R5, RZ, RZ, R0 ;  /* 0x000000ffff057224 */ /* 0x001ff600078e0000 */
[----:B------:R-:W-:Y:S02]  /*198e0*/  @!UPT UIADD3 URZ, URZ, URZ, URZ ;  /* 0x0000003f3f3ff290 */ /* 0x000fe4000fffe03f */
[----:B------:R-:W-:Y:S01]  /*198f0*/  STL.64 [R1+0x2b0], R16 ;  /* 0x0002b01001007387 */ /* 0x000fe20000100a00 */
[----:B------:R0:W-:Y:S02]  /*19900*/  STL [R1+0x2b8], R18 ;  /* 0x0002b81201007387 */ /* 0x0001e40000100800 */
[----:B------:R-:W-:Y:S02]  /*19910*/  IMAD.MOV.U32 R0, RZ, RZ, R19 ;  /* 0x000000ffff007224 */ /* 0x000fe400078e0013 */
[----:B0-----:R-:W2:Y:S03]  /*19920*/  LDL.LU.64 R18, [R1+0xe90] ;  /* 0x000e900001127983 */ /* 0x001ea60000300a00 */
[----:B------:R-:W-:Y:S01]  /*19930*/  STL [R1+0xca4], R0 ;  /* 0x000ca40001007387 */ /* 0x000fe20000100800 */
        /* <DEDUP_REMOVED lines=14> */
[----:B--2---:R-:W-:Y:S02]  /*19a20*/  HMMA.16816.F32.BF16 R12, R12, R18, R20 ;  /* 0x000000120c0c723c */ /* 0x004fe40000041814 */
[----:B------:R-:W2:Y:S01]  /*19a30*/  LDL.LU.64 R20, [R1+0xe58] ;  /* 0x000e580001147983 */ /* 0x000ea20000300a00 */
[----:B------:R-:W2:Y:S02]  /*19a40*/  LDL.LU.64 R18, [R1+0xe50] ;  /* 0x000e500001127983 */ /* 0x000ea40000300a00 */
[----:B------:R-:W2:Y:S11]  /*19a50*/  LDL.LU.64 R16, [R1+0xe48] ;  /* 0x000e480001107983 */ /* 0x000eb60000300a00 */
[----:B------:R-:W-:Y:S07]  /*19a60*/  @!UPT UIADD3 URZ, URZ, URZ, URZ ;  /* 0x0000003f3f3ff290 */ /* 0x000fee000fffe03f */
[----:B------:R0:W-:Y:S01]  /*19a70*/  STL.64 [R1+0x270], R12 ;  /* 0x0002700c01007387 */ /* 0x0001e20000100a00 */
[----:B------:R-:W-:Y:S03]  /*19a80*/  STL.64 [R1+0x278], R14 ;  /* 0x0002780e01007387 */ /* 0x000fe60000100a00 */
[----:B0-----:R-:W3:Y:S01]  /*19a90*/  LDL.LU.64 R12, [R1+0x10] ;  /* 0x00001000010c7983 */ /* 0x001ee20000300a00 */
        /* <DEDUP_REMOVED lines=9> */
[----:B------:R-:W-:Y:S01]  /*19b30*/  IMAD.MOV.U32 R4, RZ, RZ, R2 ;  /* 0x000000ffff047224 */ /* 0x000fe200078e0002 */
[----:B--2---:R-:W-:Y:S01]  /*19b40*/  HMMA.16816.F32.BF16 R24, R16, R20, R24 ;  /* 0x000000141018723c */ /* 0x004fe20000041818 */
[----:B------:R-:W-:-:S02]  /*19b50*/  IMAD.MOV.U32 R3, RZ, RZ, R20 ;  /* 0x000000ffff037224 */ /* 0x000fc400078e0014 */
[----:B------:R-:W-:Y:S11]  /*19b60*/  IMAD.MOV.U32 R2, RZ, RZ, R21 ;  /* 0x000000ffff027224 */ /* 0x000ff600078e0015 */
[----:B------:R-:W-:Y:S09]  /*19b70*/  @!UPT UIADD3 URZ, URZ, URZ, URZ ;  /* 0x0000003f3f3ff290 */ /* 0x000ff2000fffe03f */
[----:B------:R-:W-:Y:S01]  /*19b80*/  STL.64 [R1+0x250], R24 ;  /* 0x0002501801007387 */ /* 0x000fe20000100a00 */
[----:B------:R0:W-:Y:S03]  /*19b90*/  STL.64 [R1+0x258], R26 ;  /* 0x0002581a01007387 */ /* 0x0001e60000100a00 */
[----:B0-----:R-:W2:Y:S01]  /*19ba0*/  LDL.LU.64 R26, [R1+0xe28] ;  /* 0x000e2800011a7983 */ /* 0x001ea20000300a00 */
[----:B------:R-:W2:Y:S02]  /*19bb0*/  LDL.LU.64 R24, [R1+0xe20] ;  /* 0x000e200001187983 */ /* 0x000ea40000300a00 */
[----:B------:R-:W3:Y:S02]  /*19bc0*/  LDL.LU.64 R20, [R1+0xe18] ;  /* 0x000e180001147983 */ /* 0x000ee40000300a00 */
[C---:B---3--:R-:W-:Y:S01]  /*19bd0*/  HMMA.16816.F32.BF16 R8, R16.reuse, R20, R8 ;  /* 0x000000141008723c */ /* 0x048fe20000041808 */
[----:B------:R-:W-:Y:S11]  /*19be0*/  IMAD.MOV.U32 R7, RZ, RZ, R21 ;  /* 0x000000ffff077224 */ /* 0x000ff600078e0015 */
[----:B------:R-:W-:Y:S11]  /*19bf0*/  @!UPT UIADD3 URZ, URZ, URZ, URZ ;  /* 0x0000003f3f3ff290 */ /* 0x000ff6000fffe03f */
[----:B------:R0:W-:Y:S01]  /*19c00*/  STL.64 [R1+0x240], R8 ;  /* 0x0002400801007387 */ /* 0x0001e20000100a00 */
[----:B------:R-:W-:Y:S02]  /*19c10*/  STL.64 [R1+0x248], R10 ;  /* 0x0002480a01007387 */ /* 0x000fe40000100a00 */
[----:B------:R-:W3:Y:S02]  /*19c20*/  LDL.LU.64 R22, [R1+0xe10] ;  /* 0x000e100001167983 */ /* 0x000ee40000300a00 */
[----:B0-----:R-:W-:Y:S02]  /*19c30*/  IMAD.MOV.U32 R8, RZ, RZ, R20 ;  /* 0x000000ffff087224 */ /* 0x001fe400078e0014 */
[----:B------:R-:W3:Y:S02]  /*19c40*/  LDL.LU.64 R20, [R1+0xe08] ;  /* 0x000e080001147983 */ /* 0x000ee40000300a00 */
[----:B---3--:R-:W-:Y:S11]  /*19c50*/  HMMA.16816.F32.BF16 R20, R16, R4, R20 ;  /* 0x000000041014723c */ /* 0x008ff60000041814 */
[----:B------:R-:W-:Y:S11]  /*19c60*/  @!UPT UIADD3 URZ, URZ, URZ, URZ ;  /* 0x0000003f3f3ff290 */ /* 0x000ff6000fffe03f */
[----:B------:R-:W-:Y:S01]  /*19c70*/  @!UPT UIADD3 URZ, URZ, URZ, URZ ;  /* 0x0000003f3f3ff290 */ /* 0x000fe2000fffe03f */
[----:B------:R0:W-:Y:S01]  /*19c80*/  STL.64 [R1+0x230], R20 ;  /* 0x0002301401007387 */ /* 0x0001e20000100a00 */
[----:B------:R-:W-:Y:S03]  /*19c90*/  STL.64 [R1+0x238], R22 ;  /* 0x0002381601007387 */ /* 0x000fe60000100a00 */
[----:B0-----:R-:W2:Y:S01]  /*19ca0*/  LDL.LU.64 R20, [R1+0xe00] ;  /* 0x000e000001147983 */ /* 0x001ea20000300a00 */
[----:B------:R0:W-:Y:S02]  /*19cb0*/  STL.64 [R1+0xd98], R4 ;  /* 0x000d980401007387 */ /* 0x0001e40000100a00 */
[----:B0-----:R-:W-:Y:S02]  /*19cc0*/  IMAD.MOV.U32 R4, RZ, RZ, R8 ;  /* 0x000000ffff047224 */ /* 0x001fe400078e0008 */
[----:B------:R-:W-:-:S05]  /*19cd0*/  IMAD.MOV.U32 R5, RZ, RZ, R7 ;  /* 0x000000ffff057224 */ /* 0x000fca00078e0007 */
[----:B------:R0:W-:Y:S02]  /*19ce0*/  STL.64 [R1+0xdb0], R4 ;  /* 0x000db00401007387 */ /* 0x0001e40000100a00 */
[----:B0-----:R-:W-:Y:S02]  /*19cf0*/  IMAD.MOV.U32 R4, RZ, RZ, R3 ;  /* 0x000000ffff047224 */ /* 0x001fe400078e0003 */
[----:B------:R-:W-:-:S05]  /*19d00*/  IMAD.MOV.U32 R5, RZ, RZ, R2 ;  /* 0x000000ffff057224 */ /* 0x000fca00078e0002 */
[----:B------:R0:W-:Y:S02]  /*19d10*/  STL.64 [R1+0xdc8], R4 ;  /* 0x000dc80401007387 */ /* 0x0001e40000100a00 */
[----:B0-----:R-:W-:Y:S02]  /*19d20*/  IMAD.MOV.U32 R4, RZ, RZ, R6 ;  /* 0x000000ffff047224 */ /* 0x001fe400078e0006 */
[----:B------:R-:W-:Y:S01]  /*19d30*/  IMAD.MOV.U32 R5, RZ, RZ, R0 ;  /* 0x000000ffff057224 */ /* 0x000fe200078e0000 */
[----:B--2---:R-:W-:Y:S11]  /*19d40*/  HMMA.16816.F32.BF16 R8, R16, R20, R24 ;  /* 0x000000141008723c */ /* 0x004ff60000041818 */
[----:B------:R-:W-:Y:S11]  /*19d50*/  @!UPT UIADD3 URZ, URZ, URZ, URZ ;  /* 0x0000003f3f3ff290 */ /* 0x000ff6000fffe03f */
[----:B------:R-:W-:Y:S01]  /*19d60*/  @!UPT UIADD3 URZ, URZ, URZ, URZ ;  /* 0x0000003f3f3ff290 */ /* 0x000fe2000fffe03f */
[----:B------:R-:W-:Y:S01]  /*19d70*/  STL.64 [R1+0x220], R8 ;  /* 0x0002200801007387 */ /* 0x000fe20000100a00 */
[----:B------:R0:W-:Y:S03]  /*19d80*/  STL.64 [R1+0xdf8], R4 ;  /* 0x000df80401007387 */ /* 0x0001e60000100a00 */
[----:B0-----:R-:W2:Y:S01]  /*19d90*/  LDL.LU R4, [R1+0x1d0] ;  /* 0x0001d00001047983 */ /* 0x001ea20000300800 */
[----:B------:R-:W2:Y:S02]  /*19da0*/  LDL.LU R5, [R1+0x1d4] ;  /* 0x0001d40001057983 */ /* 0x000ea40000300800 */
[----:B------:R-:W2:Y:S02]  /*19db0*/  LDL.LU R6, [R1+0x1d8] ;  /* 0x0001d80001067983 */ /* 0x000ea40000300800 */
[----:B------:R-:W2:Y:S01]  /*19dc0*/  LDL.LU R7, [R1+0x1dc] ;  /* 0x0001dc0001077983 */ /* 0x000ea20000300800 */
[----:B------:R-:W3:Y:S01]  /*19dd0*/  LDL.LU R8, [R1+0x1c0] ;  /* 0x0001c00001087983 */ /* 0x000ee20000300800 */
[----:B------:R-:W-:-:S02]  /*19de0*/  IMAD.MOV.U32 R2, RZ, RZ, R10 ;  /* 0x000000ffff027224 */ /* 0x000fc400078e000a */
[----:B------:R-:W3:Y:S02]  /*19df0*/  LDL.LU R9, [R1+0x1c4] ;  /* 0x0001c40001097983 */ /* 0x000ee40000300800 */
[----:B------:R-:W-:Y:S01]  /*19e00*/  IMAD.MOV.U32 R3, RZ, RZ, R11 ;  /* 0x000000ffff037224 */ /* 0x000fe200078e000b */
[----:B------:R-:W3:Y:S01]  /*19e10*/  LDL.LU R10, [R1+0x1c8] ;  /* 0x0001c800010a7983 */ /* 0x000ee20000300800 */
[----:B------:R-:W3:Y:S02]  /*19e20*/  LDL.LU R11, [R1+0x1cc] ;  /* 0x0001cc00010b7983 */ /* 0x000ee40000300800 */
[----:B------:R-:W3:Y:S02]  /*19e30*/  LDL.64 R24, [R1] ;  /* 0x0000000001187983 */ /* 0x000ee40000100a00 */
[----:B------:R-:W3:Y:S01]  /*19e40*/  LDL.LU R20, [R1+0x1b0] ;  /* 0x0001b00001147983 */ /* 0x000ee20000300800 */
[----:B------:R-:W3:Y:S01]  /*19e50*/  LDL.LU R21, [R1+0x1b4] ;  /* 0x0001b40001157983 */ /* 0x000ee20000300800 */
[----:B------:R-:W3:Y:S02]  /*19e60*/  LDL.LU R22, [R1+0x1b8] ;  /* 0x0001b80001167983 */ /* 0x000ee40000300800 */
[----:B------:R-:W-:Y:S02]  /*19e70*/  STL [R1+0xc34], R3 ;  /* 0x000c340301007387 */ /* 0x000fe40000100800 */
[----:B------:R-:W-:Y:S01]  /*19e80*/  STL [R1+0xc30], R2 ;  /* 0x000c300201007387 */ /* 0x000fe20000100800 */
[C---:B--2---:R-:W-:Y:S11]  /*19e90*/  HMMA.16816.F32.BF16 R4, R16.reuse, R12, R4 ;  /* 0x0000000c1004723c */ /* 0x044ff60000041804 */
[----:B------:R-:W-:Y:S11]  /*19ea0*/  @!UPT UIADD3 URZ, URZ, URZ, URZ ;  /* 0x0000003f3f3ff290 */ /* 0x000ff6000fffe03f */
[----:B------:R-:W-:Y:S01]  /*19eb0*/  @!UPT UIADD3 URZ, URZ, URZ, URZ ;  /* 0x0000003f3f3ff290 */ /* 0x000fe2000fffe03f */
[----:B------:R0:W-:Y:S01]  /*19ec0*/  STL.64 [R1+0x210], R4 ;  /* 0x0002100401007387 */ /* 0x0001e20000100a00 */
[----:B------:R-:W-:Y:S03]  /*19ed0*/  STL [R1+0x218], R6 ;  /* 0x0002180601007387 */ /* 0x000fe60000100800 */
[----:B0-----:R-:W2:Y:S01]  /*19ee0*/  LDL.LU.64 R4, [R1+0xdf8] ;  /* 0x000df80001047983 */ /* 0x001ea20000300a00 */
        /* <DEDUP_REMOVED lines=11> */
[----:B---3--:R-:W-:Y:S01]  /*19fa0*/  HMMA.16816.F32.BF16 R8, R16, R24, R8 ;  /* 0x000000181008723c */ /* 0x008fe20000041808 */
[----:B--2---:R-:W-:Y:S01]  /*19fb0*/  STL.64 [R1+0xdc0], R14 ;  /* 0x000dc00e01007387 */ /* 0x004fe20000100a00 */
[----:B------:R0:W-:Y:S03]  /*19fc0*/  STL.64 [R1+0xdb8], R12 ;  /* 0x000db80c01007387 */ /* 0x0001e60000100a00 */
[----:B0-----:R-:W2:Y:S01]  /*19fd0*/  LDL.LU R12, [R1+0x190] ;  /* 0x00019000010c7983 */ /* 0x001ea20000300800 */
[----:B------:R-:W2:Y:S02]  /*19fe0*/  LDL.LU R13, [R1+0x194] ;  /* 0x00019400010d7983 */ /* 0x000ea40000300800 */
[----:B------:R-:W3:Y:S02]  /*19ff0*/  LDL.LU R14, [R1+0x198] ;  /* 0x00019800010e7983 */ /* 0x000ee40000300800 */
[----:B------:R-:W3:Y:S02]  /*1a000*/  LDL.LU R15, [R1+0x19c] ;  /* 0x00019c00010f7983 */ /* 0x000ee40000300800 */
[----:B----4-:R-:W-:-:S02]  /*1a010*/  IMAD.MOV.U32 R23, RZ, RZ, R29 ;  /* 0x000000ffff177224 */ /* 0x010fc400078e001d */
[----:B------:R-:W-:Y:S02]  /*1a020*/  IMAD.MOV.U32 R29, RZ, RZ, R7 ;  /* 0x000000ffff1d7224 */ /* 0x000fe400078e0007 */
[----:B------:R-:W-:Y:S01]  /*1a030*/  IMAD.MOV.U32 R0, RZ, RZ, R25 ;  /* 0x000000ffff007224 */ /* 0x000fe200078e0019 */
[----:B---3--:R-:W-:Y:S01]  /*1a040*/  STL.64 [R1+0xdd8], R14 ;  /* 0x000dd80e01007387 */ /* 0x008fe20000100a00 */
[----:B--2---:R0:W-:Y:S03]  /*1a050*/  STL.64 [R1+0xdd0], R12 ;  /* 0x000dd00c01007387 */ /* 0x0041e60000100a00 */
[----:B0-----:R-:W2:Y:S01]  /*1a060*/  LDL.LU R12, [R1+0x1a0] ;  /* 0x0001a000010c7983 */ /* 0x001ea20000300800 */
[----:B------:R-:W2:Y:S02]  /*1a070*/  LDL.LU R13, [R1+0x1a4] ;  /* 0x0001a400010d7983 */ /* 0x000ea40000300800 */
[----:B------:R-:W2:Y:S02]  /*1a080*/  LDL.LU R14, [R1+0x1a8] ;  /* 0x0001a800010e7983 */ /* 0x000ea40000300800 */
[----:B------:R-:W2:Y:S01]  /*1a090*/  LDL.LU R15, [R1+0x1ac] ;  /* 0x0001ac00010f7983 */ /* 0x000ea20000300800 */
[----:B------:R-:W-:Y:S01]  /*1a0a0*/  STL [R1+0xc38], R29 ;  /* 0x000c381d01007387 */ /* 0x000fe20000100800 */
[----:B------:R0:W-:Y:S02]  /*1a0b0*/  STL.64 [R1+0x200], R8 ;  /* 0x0002000801007387 */ /* 0x0001e40000100a00 */
[----:B------:R-:W-:Y:S02]  /*1a0c0*/  STL.64 [R1+0x208], R10 ;  /* 0x0002080a01007387 */ /* 0x000fe40000100a00 */
[----:B0-----:R-:W-:-:S02]  /*1a0d0*/  IMAD.MOV.U32 R8, RZ, RZ, R24 ;  /* 0x000000ffff087224 */ /* 0x001fc400078e0018 */
[----:B------:R-:W3:Y:S02]  /*1a0e0*/  LDL.LU.64 R24, [R1+0xdf0] ;  /* 0x000df00001187983 */ /* 0x000ee40000300a00 */
[----:B---3--:R-:W-:Y:S02]  /*1a0f0*/  HMMA.16816.F32.BF16 R16, R16, R24, R20 ;  /* 0x000000181010723c */ /* 0x008fe40000041814 */
[----:B------:R-:W2:Y:S01]  /*1a100*/  LDL.LU.64 R22, [R1+0xde8] ;  /* 0x000de80001167983 */ /* 0x000ea20000300a00 */
[----:B------:R-:W2:Y:S02]  /*1a110*/  LDL.LU.64 R20, [R1+0xde0] ;  /* 0x000de00001147983 */ /* 0x000ea40000300a00 */
[----:B------:R0:W-:Y:S02]  /*1a120*/  STL.64 [R1+0xd68], R24 ;  /* 0x000d681801007387 */ /* 0x0001e40000100a00 */
[----:B0-----:R-:W3:Y:S11]  /*1a130*/  LDL.LU R24, [R1+0x150] ;  /* 0x0001500001187983 */ /* 0x001ef60000300800 */
[----:B------:R-:W-:Y:S05]  /*1a140*/  @!UPT UIADD3 URZ, URZ, URZ, URZ ;  /* 0x0000003f3f3ff290 */ /* 0x000fea000fffe03f */
[----:B------:R0:W-:Y:S01]  /*1a150*/  STL.64 [R1+0x1f0], R16 ;  /* 0x0001f01001007387 */ /* 0x0001e20000100a00 */
[----:B------:R-:W-:Y:S02]  /*1a160*/  STL.64 [R1+0x1f8], R18 ;  /* 0x0001f81201007387 */ /* 0x000fe40000100a00 */
[----:B------:R-:W3:Y:S02]  /*1a170*/  LDL.LU R25, [R1+0x154] ;  /* 0x0001540001197983 */ /* 0x000ee40000300800 */
[----:B------:R-:W3:Y:S01]  /*1a180*/  LDL.LU R26, [R1+0x158] ;  /* 0x00015800011a7983 */ /* 0x000ee20000300800 */
[----:B------:R-:W3:Y:S04]  /*1a190*/  LDL.LU R27, [R1+0x15c] ;  /* 0x00015c00011b7983 */ /* 0x000ee80000300800 */
[----:B0-----:R-:W3:Y:S01]  /*1a1a0*/  LDL.LU.64 R16, [R1+0x20] ;  /* 0x0000200001107983 */ /* 0x001ee20000300a00 */
        /* <DEDUP_REMOVED lines=27> */
[----:B------:R-:W2:Y:S01]  /*1a360*/  LDL.LU.64 R4, [R1+0xd80] ;  /* 0x000d800001047983 */ /* 0x000ea20000300a00 */
[C---:B---3--:R-:W-:Y:S01]  /*1a370*/  HMMA.16816.F32.BF16 R24, R20.reuse, R16, R24 ;  /* 0x000000101418723c */ /* 0x048fe20000041818 */
[----:B------:R-:W-:Y:S11]  /*1a380*/  STL.64 [R1+0xd08], R16 ;  /* 0x000d081001007387 */ /* 0x000ff60000100a00 */
[----:B------:R-:W-:Y:S11]  /*1a390*/  @!UPT UIADD3 URZ, URZ, URZ, URZ ;  /* 0x0000003f3f3ff290 */ /* 0x000ff6000fffe03f */
[----:B------:R-:W-:Y:S01]  /*1a3a0*/  STL.64 [R1+0x1a0], R24 ;  /* 0x0001a01801007387 */ /* 0x000fe20000100a00 */
[----:B------:R-:W-:Y:S01]  /*1a3b0*/  STL.64 [R1+0x1a8], R26 ;  /* 0x0001a81a01007387 */ /* 0x000fe20000100a00 */
[----:B--2---:R-:W-:Y:S11]  /*1a3c0*/  HMMA.16816.F32.BF16 R4, R20, R12, R4 ;  /* 0x0000000c1404723c */ /* 0x004ff60000041804 */
[----:B------:R-:W-:Y:S11]  /*1a3d0*/  @!UPT UIADD3 URZ, URZ, URZ, URZ ;  /* 0x0000003f3f3ff290 */ /* 0x000ff6000fffe03f */
[----:B------:R-:W-:Y:S01]  /*1a3e0*/  @!UPT UIADD3 URZ, URZ, URZ, URZ ;  /* 0x0000003f3f3ff290 */ /* 0x000fe2000fffe03f */
[----:B------:R0:W-:Y:S01]  /*1a3f0*/  STL [R1+0x190], R4 ;  /* 0x0001900401007387 */ /* 0x0001e20000100800 */
[----:B------:R-:W-:Y:S02]  /*1a400*/  IMAD.MOV.U32 R29, RZ, RZ, R5 ;  /* 0x000000ffff1d7224 */ /* 0x000fe400078e0005 */
[----:B------:R-:W-:Y:S02]  /*1a410*/  IMAD.MOV.U32 R3, RZ, RZ, R6 ;  /* 0x000000ffff037224 */ /* 0x000fe400078e0006 */
[----:B------:R-:W-:Y:S01]  /*1a420*/  IMAD.MOV.U32 R2, RZ, RZ, R7 ;  /* 0x000000ffff027224 */ /* 0x000fe200078e0007 */
[----:B0-----:R-:W2:Y:S01]  /*1a430*/  LDL.LU R4, [R1+0x120] ;  /* 0x0001200001047983 */ /* 0x001ea20000300800 */
[----:B------:R-:W2:Y:S02]  /*1a440*/  LDL.LU R5, [R1+0x124] ;  /* 0x0001240001057983 */ /* 0x000ea40000300800 */
[----:B------:R-:W3:Y:S02]  /*1a450*/  LDL.LU R6, [R1+0x128] ;  /* 0x0001280001067983 */ /* 0x000ee40000300800 */
[----:B------:R-:W3:Y:S02]  /*1a460*/  LDL.LU R7, [R1+0x12c] ;  /* 0x00012c0001077983 */ /* 0x000ee40000300800 */
[----:B------:R-:W-:-:S02]  /*1a470*/  IMAD.MOV.U32 R11, RZ, RZ, R12 ;  /* 0x000000ffff0b7224 */ /* 0x000fc400078e000c */
        /* <DEDUP_REMOVED lines=8> */
[----:B------:R0:W-:Y:S01]  /*1a500*/  STL.64 [R1+0xd30], R10 ;  /* 0x000d300a01007387 */ /* 0x0001e20000100a00 */
[----:B------:R-:W3:Y:S02]  /*1a510*/  LDL.LU R16, [R1+0x180] ;  /* 0x0001800001107983 */ /* 0x000ee40000300800 */
[----:B------:R-:W3:Y:S02]  /*1a520*/  LDL.LU R17, [R1+0x184] ;  /* 0x0001840001117983 */ /* 0x000ee40000300800 */
[----:B------:R-:W4:Y:S01]  /*1a530*/  LDL.LU R18, [R1+0x188] ;  /* 0x0001880001127983 */ /* 0x000f220000300800 */
[----:B------:R-:W4:Y:S01]  /*1a540*/  LDL.LU R19, [R1+0x18c] ;  /* 0x00018c0001137983 */ /* 0x000f220000300800 */
[----:B------:R-:W2:Y:S02]  /*1a550*/  LDL.LU R12, [R1+0xe0] ;  /* 0x0000e000010c7983 */ /* 0x000ea40000300800 */
[----:B------:R-:W2:Y:S02]  /*1a560*/  LDL.LU R13, [R1+0xe4] ;  /* 0x0000e400010d7983 */ /* 0x000ea40000300800 */
[----:B------:R-:W2:Y:S01]  /*1a570*/  LDL.LU R14, [R1+0xe8] ;  /* 0x0000e800010e7983 */ /* 0x000ea20000300800 */
[----:B------:R-:W2:Y:S01]  /*1a580*/  LDL.LU R15, [R1+0xec] ;  /* 0x0000ec00010f7983 */ /* 0x000ea20000300800 */
[----:B------:R-:W2:Y:S02]  /*1a590*/  LDL.LU R8, [R1+0x100] ;  /* 0x0001000001087983 */ /* 0x000ea40000300800 */
[----:B------:R-:W2:Y:S01]  /*1a5a0*/  LDL.LU R9, [R1+0x104] ;  /* 0x0001040001097983 */ /* 0x000ea20000300800 */
[----:B0-----:R-:W2:Y:S01]  /*1a5b0*/  LDL.LU R10, [R1+0x108] ;  /* 0x00010800010a7983 */ /* 0x001ea20000300800 */
[----:B------:R-:W2:Y:S02]  /*1a5c0*/  LDL.LU R11, [R1+0x10c] ;  /* 0x00010c00010b7983 */ /* 0x000ea40000300800 */
[----:B------:R-:W-:Y:S01]  /*1a5d0*/  IMAD.MOV.U32 R25, RZ, RZ, R0 ;  /* 0x000000ffff197224 */ /* 0x000fe200078e0000 */
[----:B--2---:R-:W-:Y:S01]  /*1a5e0*/  STL.64 [R1+0xd48], R10 ;  /* 0x000d480a01007387 */ /* 0x004fe20000100a00 */
[----:B------:R0:W-:Y:S03]  /*1a5f0*/  STL.64 [R1+0xd40], R8 ;  /* 0x000d400801007387 */ /* 0x0001e60000100a00 */
[----:B0-----:R-:W2:Y:S01]  /*1a600*/  LDL.LU.64 R8, [R1+0x60] ;  /* 0x0000600001087983 */ /* 0x001ea20000300a00 */
[----:B------:R-:W-:Y:S02]  /*1a610*/  STL.64 [R1+0xd28], R14 ;  /* 0x000d280e01007387 */ /* 0x000fe40000100a00 */
[----:B------:R0:W-:Y:S02]  /*1a620*/  STL.64 [R1+0xd20], R12 ;  /* 0x000d200c01007387 */ /* 0x0001e40000100a00 */
[----:B0-----:R-:W2:Y:S01]  /*1a630*/  LDL.LU.64 R12, [R1+0x50] ;  /* 0x00005000010c7983 */ /* 0x001ea20000300a00 */
[C---:B------:R-:W-:Y:S03]  /*1a640*/  HMMA.16816.F32.BF16 R24, R20.reuse, R24, R4 ;  /* 0x000000181418723c */ /* 0x040fe60000041804 */
[----:B--2---:R0:W-:Y:S04]  /*1a650*/  STL.64 [R1+0xd50], R12 ;  /* 0x000d500c01007387 */ /* 0x0041e80000100a00 */
[----:B0-----:R-:W2:Y:S01]  /*1a660*/  LDL.LU R12, [R1+0x110] ;  /* 0x00011000010c7983 */ /* 0x001ea20000300800 */
[----:B------:R-:W2:Y:S02]  /*1a670*/  LDL.LU R13, [R1+0x114] ;  /* 0x00011400010d7983 */ /* 0x000ea40000300800 */
[----:B------:R-:W2:Y:S02]  /*1a680*/  LDL.LU R14, [R1+0x118] ;  /* 0x00011800010e7983 */ /* 0x000ea40000300800 */
[----:B------:R-:W2:Y:S01]  /*1a690*/  LDL.LU R15, [R1+0x11c] ;  /* 0x00011c00010f7983 */ /* 0x000ea20000300800 */
[----:B----4-:R-:W-:Y:S01]  /*1a6a0*/  STL.64 [R1+0xd18], R18 ;  /* 0x000d181201007387 */ /* 0x010fe20000100a00 */
[----:B---3--:R0:W-:Y:S03]  /*1a6b0*/  STL.64 [R1+0xd10], R16 ;  /* 0x000d101001007387 */ /* 0x0081e60000100a00 */
[----:B0-----:R-:W3:Y:S01]  /*1a6c0*/  LDL.LU.64 R16, [R1+0x40] ;  /* 0x0000400001107983 */ /* 0x001ee20000300a00 */
[----:B------:R-:W-:Y:S02]  /*1a6d0*/  STL [R1+0xc44], R29 ;  /* 0x000c441d01007387 */ /* 0x000fe40000100800 */
[----:B------:R-:W-:Y:S02]  /*1a6e0*/  STL [R1+0xc40], R3 ;  /* 0x000c400301007387 */ /* 0x000fe40000100800 */
[----:B------:R-:W-:Y:S01]  /*1a6f0*/  STL [R1+0xc3c], R2 ;  /* 0x000c3c0201007387 */ /* 0x000fe20000100800 */
[----:B------:R-:W4:Y:S01]  /*1a700*/  LDL.LU.64 R6, [R1+0xd78] ;  /* 0x000d780001067983 */ /* 0x000f220000300a00 */
[----:B------:R-:W4:Y:S02]  /*1a710*/  LDL.LU.64 R4, [R1+0xd70] ;  /* 0x000d700001047983 */ /* 0x000f240000300a00 */
[----:B------:R0:W-:Y:S02]  /*1a720*/  STL.64 [R1+0x170], R24 ;  /* 0x0001701801007387 */ /* 0x0001e40000100a00 */
[----:B------:R1:W-:Y:S01]  /*1a730*/  STL.64 [R1+0x178], R26 ;  /* 0x0001781a01007387 */ /* 0x0003e20000100a00 */
[----:B0-----:R-:W4:Y:S02]  /*1a740*/  LDL.LU.64 R24, [R1+0xd68] ;  /* 0x000d680001187983 */ /* 0x001f240000300a00 */
[----:B----4-:R-:W-:Y:S02]  /*1a750*/  HMMA.16816.F32.BF16 R20, R20, R24, R4 ;  /* 0x000000181414723c */ /* 0x010fe40000041804 */
[----:B------:R-:W2:Y:S01]  /*1a760*/  LDL.LU.64 R6, [R1+0xd60] ;  /* 0x000d600001067983 */ /* 0x000ea20000300a00 */
[----:B------:R-:W2:Y:S02]  /*1a770*/  LDL.LU.64 R4, [R1+0xd58] ;  /* 0x000d580001047983 */ /* 0x000ea40000300a00 */
[----:B-1----:R-:W-:-:S02]  /*1a780*/  IMAD.MOV.U32 R27, RZ, RZ, R8 ;  /* 0x000000ffff1b7224 */ /* 0x002fc400078e0008 */
[----:B------:R-:W-:Y:S11]  /*1a790*/  IMAD.MOV.U32 R26, RZ, RZ, R9 ;  /* 0x000000ffff1a7224 */ /* 0x000ff600078e0009 */
[----:B------:R-:W-:Y:S06]  /*1a7a0*/  @!UPT UIADD3 URZ, URZ, URZ, URZ ;  /* 0x0000003f3f3ff290 */ /* 0x000fec000fffe03f */
[----:B------:R-:W-:Y:S02]  /*1a7b0*/  IMAD.MOV.U32 R29, RZ, RZ, R20 ;  /* 0x000000ffff1d7224 */ /* 0x000fe400078e0014 */
[----:B------:R-:W-:Y:S01]  /*1a7c0*/  IMAD.MOV.U32 R3, RZ, RZ, R21 ;  /* 0x000000ffff037224 */ /* 0x000fe200078e0015 */
[----:B------:R-:W-:Y:S01]  /*1a7d0*/  STL [R1+0x16c], R23 ;  /* 0x00016c1701007387 */ /* 0x000fe20000100800 */
[----:B------:R-:W4:Y:S02]  /*1a7e0*/  LDL.LU.64 R20, [R1+0x30] ;  /* 0x0000300001147983 */ /* 0x000f240000300a00 */
[----:B------:R-:W-:Y:S01]  /*1a7f0*/  STL [R1+0xca0], R29 ;  /* 0x000ca01d01007387 */ /* 0x000fe20000100800 */
[C---:B--2---:R-:W-:Y:S11]  /*1a800*/  HMMA.16816.F32.BF16 R12, R4.reuse, R8, R12 ;  /* 0x00000008040c723c */ /* 0x044ff6000004180c */
[----:B------:R-:W-:Y:S11]  /*1a810*/  @!UPT UIADD3 URZ, URZ, URZ, URZ ;  /* 0x0000003f3f3ff290 */ /* 0x000ff6000fffe03f */
[----:B------:R-:W-:Y:S01]  /*1a820*/  @!UPT UIADD3 URZ, URZ, URZ, URZ ;  /* 0x0000003f3f3ff290 */ /* 0x000fe2000fffe03f */
[----:B------:R0:W-:Y:S01]  /*1a830*/  STL.64 [R1+0x150], R12 ;  /* 0x0001500c01007387 */ /* 0x0001e20000100a00 */
[----:B------:R-:W-:Y:S03]  /*1a840*/  STL.64 [R1+0x158], R14 ;  /* 0x0001580e01007387 */ /* 0x000fe60000100a00 */
[----:B0-----:R-:W2:Y:S01]  /*1a850*/  LDL.LU.64 R12, [R1+0xd50] ;  /* 0x000d5000010c7983 */ /* 0x001ea20000300a00 */
[----:B------:R-:W2:Y:S02]  /*1a860*/  LDL.LU.64 R10, [R1+0xd48] ;  /* 0x000d4800010a7983 */ /* 0x000ea40000300a00 */
[----:B------:R-:W2:Y:S02]  /*1a870*/  LDL.LU.64 R8, [R1+0xd40] ;  /* 0x000d400001087983 */ /* 0x000ea40000300a00 */
[----:B------:R-:W-:Y:S01]  /*1a880*/  STL.64 [R1+0xce8], R26 ;  /* 0x000ce81a01007387 */ /* 0x000fe20000100a00 */
[----:B------:R0:W-:Y:S04]  /*1a890*/  STL.64 [R1+0xce0], R24 ;  /* 0x000ce01801007387 */ /* 0x0001e80000100a00 */
[----:B0-----:R-:W3:Y:S01]  /*1a8a0*/  LDL.LU R24, [R1+0x2f0] ;  /* 0x0002f00001187983 */ /* 0x001ee20000300800 */
[----:B------:R-:W3:Y:S02]  /*1a8b0*/  LDL.LU R25, [R1+0x2f4] ;  /* 0x0002f40001197983 */ /* 0x000ee40000300800 */
[----:B------:R-:W3:Y:S02]  /*1a8c0*/  LDL.LU R26, [R1+0x2f8] ;  /* 0x0002f800011a7983 */ /* 0x000ee40000300800 */
[----:B------:R-:W3:Y:S01]  /*1a8d0*/  LDL.LU R27, [R1+0x2fc] ;  /* 0x0002fc00011b7983 */ /* 0x000ee20000300800 */
[----:B--2---:R-:W-:Y:S01]  /*1a8e0*/  HMMA.16816.F32.BF16 R8, R4, R12, R8 ;  /* 0x0000000c0408723c */ /* 0x004fe20000041808 */
[----:B---3--:R-:W-:Y:S01]  /*1a8f0*/  STL.64 [R1+0xd00], R26 ;  /* 0x000d001a01007387 */ /* 0x008fe20000100a00 */
[----:B------:R0:W-:Y:S03]  /*1a900*/  STL.64 [R1+0xcf8], R24 ;  /* 0x000cf81801007387 */ /* 0x0001e60000100a00 */
[----:B0-----:R-:W2:Y:S01]  /*1a910*/  LDL.LU R24, [R1+0x280] ;  /* 0x0002800001187983 */ /* 0x001ea20000300800 */
[----:B------:R-:W2:Y:S02]  /*1a920*/  LDL.LU R25, [R1+0x284] ;  /* 0x0002840001197983 */ /* 0x000ea40000300800 */
[----:B------:R-:W2:Y:S02]  /*1a930*/  LDL.LU R26, [R1+0x288] ;  /* 0x00028800011a7983 */ /* 0x000ea40000300800 */
[----:B------:R-:W-:-:S02]  /*1a940*/  IMAD.MOV.U32 R27, RZ, RZ, R28 ;  /* 0x000000ffff1b7224 */ /* 0x000fc400078e001c */
[----:B------:R-:W3:Y:S11]  /*1a950*/  LDL.LU R28, [R1+0xd38] ;  /* 0x000d3800011c7983 */ /* 0x000ef60000300800 */
[----:B------:R0:W-:Y:S02]  /*1a960*/  STL.64 [R1+0x140], R8 ;  /* 0x0001400801007387 */ /* 0x0001e40000100a00 */
[----:B------:R1:W-:Y:S02]  /*1a970*/  STL.64 [R1+0x148], R10 ;  /* 0x0001480a01007387 */ /* 0x0003e40000100a00 */
[----:B0-----:R-:W-:Y:S01]  /*1a980*/  IMAD.MOV.U32 R9, RZ, RZ, R12 ;  /* 0x000000ffff097224 */ /* 0x001fe200078e000c */
[----:B-1----:R-:W2:Y:S01]  /*1a990*/  LDL.LU.64 R10, [R1+0xd30] ;  /* 0x000d3000010a7983 */ /* 0x002ea20000300a00 */
[----:B------:R-:W-:-:S02]  /*1a9a0*/  IMAD.MOV.U32 R8, RZ, RZ, R13 ;  /* 0x000000ffff087224 */ /* 0x000fc400078e000d */
[----:B------:R-:W2:Y:S02]  /*1a9b0*/  LDL.LU.64 R14, [R1+0xd28] ;  /* 0x000d2800010e7983 */ /* 0x000ea40000300a00 */
[----:B------:R-:W2:Y:S02]  /*1a9c0*/  LDL.LU.64 R12, [R1+0xd20] ;  /* 0x000d2000010c7983 */ /* 0x000ea40000300a00 */
[C---:B--2---:R-:W-:Y:S11]  /*1a9d0*/  HMMA.16816.F32.BF16 R12, R4.reuse, R16, R12 ;  /* 0x00000010040c723c */ /* 0x044ff6000004180c */
[----:B------:R-:W-:Y:S11]  /*1a9e0*/  @!UPT UIADD3 URZ, URZ, URZ, URZ ;  /* 0x0000003f3f3ff290 */ /* 0x000ff6000fffe03f */
[----:B------:R-:W-:Y:S01]  /*1a9f0*/  @!UPT UIADD3 URZ, URZ, URZ, URZ ;  /* 0x0000003f3f3ff290 */ /* 0x000fe2000fffe03f */
[----:B------:R0:W-:Y:S01]  /*1aa00*/  STL.64 [R1+0x130], R12 ;  /* 0x0001300c01007387 */ /* 0x0001e20000100a00 */
[----:B------:R-:W-:Y:S02]  /*1aa10*/  STL.64 [R1+0x138], R14 ;  /* 0x0001380e01007387 */ /* 0x000fe40000100a00 */
[----:B------:R-:W4:Y:S02]  /*1aa20*/  LDL.LU.64 R18, [R1+0xd18] ;  /* 0x000d180001127983 */ /* 0x000f240000300a00 */
[----:B0-----:R-:W-:Y:S02]  /*1aa30*/  IMAD.MOV.U32 R13, RZ, RZ, R16 ;  /* 0x000000ffff0d7224 */ /* 0x001fe400078e0010 */
[----:B------:R-:W-:Y:S02]  /*1aa40*/  IMAD.MOV.U32 R12, RZ, RZ, R17 ;  /* 0x000000ffff0c7224 */ /* 0x000fe400078e0011 */
[----:B------:R-:W4:Y:S02]  /*1aa50*/  LDL.LU.64 R16, [R1+0xd10] ;  /* 0x000d100001107983 */ /* 0x000f240000300a00 */
[C---:B----4-:R-:W-:Y:S11]  /*1aa60*/  HMMA.16816.F32.BF16 R16, R4.reuse, R20, R16 ;  /* 0x000000140410723c */ /* 0x050ff60000041810 */
[----:B------:R-:W-:Y:S11]  /*1aa70*/  @!UPT UIADD3 URZ, URZ, URZ, URZ ;  /* 0x0000003f3f3ff290 */ /* 0x000ff6000fffe03f */
[----:B------:R-:W-:Y:S01]  /*1aa80*/  @!UPT UIADD3 URZ, URZ, URZ, URZ ;  /* 0x0000003f3f3ff290 */ /* 0x000fe2000fffe03f */
[----:B------:R0:W-:Y:S01]  /*1aa90*/  STL.64 [R1+0x120], R16 ;  /* 0x0001201001007387 */ /* 0x0001e20000100a00 */
[----:B------:R-:W-:Y:S03]  /*1aaa0*/  STL.64 [R1+0x128], R18 ;  /* 0x0001281201007387 */ /* 0x000fe60000100a00 */
[----:B0-----:R-:W2:Y:S01]  /*1aab0*/  LDL.LU.64 R16, [R1+0xd08] ;  /* 0x000d080001107983 */ /* 0x001ea20000300a00 */
[----:B------:R-:W-:Y:S02]  /*1aac0*/  IMAD.MOV.U32 R2, RZ, RZ, R22 ;  /* 0x000000ffff027224 */ /* 0x000fe400078e0016 */
[----:B------:R-:W-:Y:S02]  /*1aad0*/  IMAD.MOV.U32 R15, RZ, RZ, R20 ;  /* 0x000000ffff0f7224 */ /* 0x000fe400078e0014 */
[----:B------:R-:W-:Y:S02]  /*1aae0*/  IMAD.MOV.U32 R14, RZ, RZ, R21 ;  /* 0x000000ffff0e7224 */ /* 0x000fe400078e0015 */
[----:B---3--:R-:W0:Y:S04]  /*1aaf0*/  LDSM.16.MT88.4 R20, [R28+0x18300] ;  /* 0x018300001c14783b */ /* 0x008e280000004200 */
[----:B0-----:R-:W-:Y:S01]  /*1ab00*/  STL.64 [R1+0xcb0], R22 ;  /* 0x000cb01601007387 */ /* 0x001fe20000100a00 */
[----:B------:R0:W-:Y:S03]  /*1ab10*/  STL.64 [R1+0xca8], R20 ;  /* 0x000ca81401007387 */ /* 0x0001e60000100a00 */
[----:B0-----:R-:W3:Y:S01]  /*1ab20*/  LDL.LU.64 R20, [R1] ;  /* 0x0000000001147983 */ /* 0x001ee20000300a00 */
        /* <DEDUP_REMOVED lines=9> */
[----:B------:R-:W0:Y:S04]  /*1abc0*/  LDSM.16.MT88.4 R16, [R28+0x1c000] ;  /* 0x01c000001c10783b */ /* 0x000e280000004200 */
[----:B0-----:R-:W-:Y:S01]  /*1abd0*/  STL.64 [R1+0xc00], R18 ;  /* 0x000c001201007387 */ /* 0x001fe20000100a00 */
[----:B------:R0:W-:Y:S02]  /*1abe0*/  STL.64 [R1+0xbf8], R16 ;  /* 0x000bf81001007387 */ /* 0x0001e40000100a00 */
[----:B0-----:R-:W-:-:S02]  /*1abf0*/  IMAD.MOV.U32 R16, RZ, RZ, R11 ;  /* 0x000000ffff107224 */ /* 0x001fc400078e000b */
[----:B------:R-:W-:Y:S01]  /*1ac00*/  IMAD.MOV.U32 R17, RZ, RZ, R10 ;  /* 0x000000ffff117224 */ /* 0x000fe200078e000a */
[----:B------:R-:W4:Y:S01]  /*1ac10*/  LDL.LU R11, [R1+0xcf4] ;  /* 0x000cf400010b7983 */ /* 0x000f220000300800 */
[----:B------:R-:W3:Y:S05]  /*1ac20*/  LDL.LU R10, [R1+0xcf0] ;  /* 0x000cf000010a7983 */ /* 0x000eea0000300800 */
[----:B--2---:R-:W-:Y:S11]  /*1ac30*/  HMMA.16816.F32.BF16 R24, R4, R16, R24 ;  /* 0x000000100418723c */ /* 0x004ff60000041818 */
[----:B------:R-:W-:Y:S11]  /*1ac40*/  @!UPT UIADD3 URZ, URZ, URZ, URZ ;  /* 0x0000003f3f3ff290 */ /* 0x000ff6000fffe03f */
[----:B------:R-:W-:Y:S01]  /*1ac50*/  @!UPT UIADD3 URZ, URZ, URZ, URZ ;  /* 0x0000003f3f3ff290 */ /* 0x000fe2000fffe03f */
[----:B------:R-:W-:Y:S01]  /*1ac60*/  STL.64 [R1+0x100], R24 ;  /* 0x0001001801007387 */ /* 0x000fe20000100a00 */
[----:B------:R0:W-:Y:S03]  /*1ac70*/  STL.64 [R1+0x108], R26 ;  /* 0x0001081a01007387 */ /* 0x0001e60000100a00 */
[----:B0-----:R-:W2:Y:S01]  /*1ac80*/  LDL.LU.64 R26, [R1+0xce8] ;  /* 0x000ce800011a7983 */ /* 0x001ea20000300a00 */
[----:B------:R-:W2:Y:S02]  /*1ac90*/  LDL.LU.64 R24, [R1+0xce0] ;  /* 0x000ce00001187983 */ /* 0x000ea40000300a00 */
[----:B------:R0:W-:Y:S02]  /*1aca0*/  STL.64 [R1+0xc48], R16 ;  /* 0x000c481001007387 */ /* 0x0001e40000100a00 */
[----:B0-----:R-:W-:Y:S02]  /*1acb0*/  IMAD.MOV.U32 R16, RZ, RZ, R15 ;  /* 0x000000ffff107224 */ /* 0x001fe400078e000f */
[----:B------:R-:W-:-:S05]  /*1acc0*/  IMAD.MOV.U32 R17, RZ, RZ, R14 ;  /* 0x000000ffff117224 */ /* 0x000fca00078e000e */
[----:B------:R0:W-:Y:S02]  /*1acd0*/  STL.64 [R1+0xc58], R16 ;  /* 0x000c581001007387 */ /* 0x0001e40000100a00 */
[----:B0-----:R-:W-:Y:S02]  /*1ace0*/  IMAD.MOV.U32 R16, RZ, RZ, R13 ;  /* 0x000000ffff107224 */ /* 0x001fe400078e000d */
[----:B------:R-:W-:Y:S02]  /*1acf0*/  IMAD.MOV.U32 R17, RZ, RZ, R12 ;  /* 0x000000ffff117224 */ /* 0x000fe400078e000c */
[----:B------:R-:W0:Y:S04]  /*1ad00*/  LDSM.16.MT88.4 R12, [R28+0x1c100] ;  /* 0x01c100001c0c783b */ /* 0x000e280000004200 */
[----:B------:R1:W-:Y:S04]  /*1ad10*/  STL.64 [R1+0xc70], R16 ;  /* 0x000c701001007387 */ /* 0x0003e80000100a00 */
[----:B-1----:R-:W2:Y:S01]  /*1ad20*/  LDL.LU R16, [R1+0x320] ;  /* 0x0003200001107983 */ /* 0x002ea20000300800 */
[----:B------:R-:W2:Y:S02]  /*1ad30*/  LDL.LU R17, [R1+0x324] ;  /* 0x0003240001117983 */ /* 0x000ea40000300800 */
[----:B------:R-:W2:Y:S02]  /*1ad40*/  LDL.LU R18, [R1+0x328] ;  /* 0x0003280001127983 */ /* 0x000ea40000300800 */
[----:B------:R-:W2:Y:S01]  /*1ad50*/  LDL.LU R19, [R1+0x32c] ;  /* 0x00032c0001137983 */ /* 0x000ea20000300800 */
[----:B0-----:R-:W-:Y:S01]  /*1ad60*/  STL.64 [R1+0xb98], R14 ;  /* 0x000b980e01007387 */ /* 0x001fe20000100a00 */
[----:B------:R3:W-:Y:S02]  /*1ad70*/  STL.64 [R1+0xb90], R12 ;  /* 0x000b900c01007387 */ /* 0x0007e40000100a00 */
[----:B---3--:R-:W-:-:S02]  /*1ad80*/  IMAD.MOV.U32 R13, RZ, RZ, R20 ;  /* 0x000000ffff0d7224 */ /* 0x008fc400078e0014 */
[----:B------:R-:W-:Y:S01]  /*1ad90*/  IMAD.MOV.U32 R12, RZ, RZ, R21 ;  /* 0x000000ffff0c7224 */ /* 0x000fe200078e0015 */
[----:B--2---:R-:W-:Y:S11]  /*1ada0*/  HMMA.16816.F32.BF16 R16, R4, R20, R16 ;  /* 0x000000140410723c */ /* 0x004ff60000041810 */
[----:B------:R-:W-:Y:S11]  /*1adb0*/  @!UPT UIADD3 URZ, URZ, URZ, URZ ;  /* 0x0000003f3f3ff290 */ /* 0x000ff6000fffe03f */
[----:B------:R-:W-:Y:S01]  /*1adc0*/  @!UPT UIADD3 URZ, URZ, URZ, URZ ;  /* 0x0000003f3f3ff290 */ /* 0x000fe2000fffe03f */
[----:B------:R0:W-:Y:S01]  /*1add0*/  STL.64 [R1+0xf0], R16 ;  /* 0x0000f01001007387 */ /* 0x0001e20000100a00 */
[----:B------:R-:W-:Y:S02]  /*1ade0*/  STL.64 [R1+0xf8], R18 ;  /* 0x0000f81201007387 */ /* 0x000fe40000100a00 */
[----:B0-----:R-:W-:Y:S02]  /*1adf0*/  IMAD.MOV.U32 R16, RZ, RZ, R9 ;  /* 0x000000ffff107224 */ /* 0x001fe400078e0009 */
[----:B------:R-:W-:Y:S01]  /*1ae00*/  IMAD.MOV.U32 R17, RZ, RZ, R8 ;  /* 0x000000ffff117224 */ /* 0x000fe200078e0008 */
[----:B------:R-:W2:Y:S01]  /*1ae10*/  LDL.LU R9, [R1+0xcdc] ;  /* 0x000cdc0001097983 */ /* 0x000ea20000300800 */
[----:B------:R-:W3:Y:S02]  /*1ae20*/  LDL.LU R8, [R1+0xcd8] ;  /* 0x000cd80001087983 */ /* 0x000ee40000300800 */
[----:B------:R-:W2:Y:S02]  /*1ae30*/  LDL.LU R20, [R1+0x310] ;  /* 0x0003100001147983 */ /* 0x000ea40000300800 */
[----:B------:R-:W2:Y:S01]  /*1ae40*/  LDL.LU R21, [R1+0x314] ;  /* 0x0003140001157983 */ /* 0x000ea20000300800 */
[----:B------:R-:W2:Y:S01]  /*1ae50*/  LDL.LU R22, [R1+0x318] ;  /* 0x0003180001167983 */ /* 0x000ea20000300800 */
[----:B------:R-:W2:Y:S02]  /*1ae60*/  LDL.LU R23, [R1+0x31c] ;  /* 0x00031c0001177983 */ /* 0x000ea40000300800 */
[----:B------:R-:W-:Y:S02]  /*1ae70*/  STL.64 [R1+0xc88], R16 ;  /* 0x000c881001007387 */ /* 0x000fe40000100a00 */
[----:B------:R0:W-:Y:S02]  /*1ae80*/  STL.64 [R1+0xc50], R12 ;  /* 0x000c500c01007387 */ /* 0x0001e40000100a00 */
        /* <DEDUP_REMOVED lines=8> */
[----:B--2---:R0:W-:Y:S01]  /*1af10*/  STL.64 [R1+0xc68], R14 ;  /* 0x000c680e01007387 */ /* 0x0041e20000100a00 */
[----:B------:R3:W-:Y:S02]  /*1af20*/  STL.64 [R1+0xc60], R12 ;  /* 0x000c600c01007387 */ /* 0x0007e40000100a00 */
[----:B0-----:R-:W-:Y:S02]  /*1af30*/  IMAD.MOV.U32 R14, RZ, RZ, R10 ;  /* 0x000000ffff0e7224 */ /* 0x001fe400078e000a */
[----:B---3--:R-:W-:-:S02]  /*1af40*/  IMAD.MOV.U32 R12, RZ, RZ, R8 ;  /* 0x000000ffff0c7224 */ /* 0x008fc400078e0008 */
[----:B----4-:R-:W-:Y:S01]  /*1af50*/  IMAD.MOV.U32 R15, RZ, RZ, R11 ;  /* 0x000000ffff0f7224 */ /* 0x010fe200078e000b */
[----:B------:R-:W2:Y:S01]  /*1af60*/  LDL.LU R8, [R1+0xccc] ;  /* 0x000ccc0001087983 */ /* 0x000ea20000300800 */
[----:B------:R-:W-:Y:S02]  /*1af70*/  IMAD.MOV.U32 R13, RZ, RZ, R9 ;  /* 0x000000ffff0d7224 */ /* 0x000fe400078e0009 */
[----:B------:R-:W3:Y:S02]  /*1af80*/  LDL.LU R9, [R1+0xcc8] ;  /* 0x000cc80001097983 */ /* 0x000ee40000300800 */
[----:B------:R-:W4:Y:S01]  /*1af90*/  LDL.LU R10, [R1+0xcc4] ;  /* 0x000cc400010a7983 */ /* 0x000f220000300800 */
[----:B------:R-:W4:Y:S01]  /*1afa0*/  LDL.LU R11, [R1+0xcc0] ;  /* 0x000cc000010b7983 */ /* 0x000f220000300800 */
[----:B------:R-:W-:Y:S02]  /*1afb0*/  STL.64 [R1+0xc80], R14 ;  /* 0x000c800e01007387 */ /* 0x000fe40000100a00 */
[----:B------:R0:W-:Y:S02]  /*1afc0*/  STL.64 [R1+0xc78], R12 ;  /* 0x000c780c01007387 */ /* 0x0001e40000100a00 */
[----:B0-----:R-:W4:Y:S01]  /*1afd0*/  LDL.LU R12, [R1+0x2e0] ;  /* 0x0002e000010c7983 */ /* 0x001f220000300800 */
[----:B------:R-:W4:Y:S02]  /*1afe0*/  LDL.LU R13, [R1+0x2e4] ;  /* 0x0002e400010d7983 */ /* 0x000f240000300800 */
[----:B------:R-:W-:-:S02]  /*1aff0*/  IMAD.MOV.U32 R14, RZ, RZ, R26 ;  /* 0x000000ffff0e7224 */ /* 0x000fc400078e001a */
[----:B------:R-:W-:Y:S01]  /*1b000*/  IMAD.MOV.U32 R15, RZ, RZ, R27 ;  /* 0x000000ffff0f7224 */ /* 0x000fe200078e001b */
[----:B------:R-:W4:Y:S01]  /*1b010*/  LDL.LU R26, [R1+0xcbc] ;  /* 0x000cbc00011a7983 */ /* 0x000f220000300800 */
[----:B------:R-:W4:Y:S03]  /*1b020*/  LDL.LU R27, [R1+0xcb8] ;  /* 0x000cb800011b7983 */ /* 0x000f260000300800 */
[----:B------:R2:W-:Y:S01]  /*1b030*/  STL.64 [R1+0xc98], R14 ;  /* 0x000c980e01007387 */ /* 0x0005e20000100a00 */
[----:B------:R-:W-:Y:S01]  /*1b040*/  HMMA.16816.F32.BF16 R4, R4, R24, R20 ;  /* 0x000000180404723c */ /* 0x000fe20000041814 */
[----:B--2---:R-:W-:Y:S02]  /*1b050*/  IMAD.MOV.U32 R15, RZ, RZ, R8 ;  /* 0x000000ffff0f7224 */ /* 0x004fe400078e0008 */
[----:B---3--:R-:W-:Y:S01]  /*1b060*/  IMAD.MOV.U32 R14, RZ, RZ, R9 ;  /* 0x000000ffff0e7224 */ /* 0x008fe200078e0009 */
[----:B----4-:R0:W-:Y:S02]  /*1b070*/  STL.64 [R1+0xc90], R12 ;  /* 0x000c900c01007387 */ /* 0x0101e40000100a00 */
[----:B0-----:R-:W-:-:S02]  /*1b080*/  IMAD.MOV.U32 R12, RZ, RZ, R11 ;  /* 0x000000ffff0c7224 */ /* 0x001fc400078e000b */
[----:B------:R-:W-:Y:S02]  /*1b090*/  IMAD.MOV.U32 R13, RZ, RZ, R10 ;  /* 0x000000ffff0d7224 */ /* 0x000fe400078e000a */
[----:B------:R-:W0:Y:S04]  /*1b0a0*/  LDSM.16.MT88.4 R8, [R28+0x1c200] ;  /* 0x01c200001c08783b */ /* 0x000e280000004200 */
[----:B0-----:R-:W-:Y:S01]  /*1b0b0*/  STL.64 [R1+0xaf0], R10 ;  /* 0x000af00a01007387 */ /* 0x001fe20000100a00 */
[----:B------:R0:W-:Y:S03]  /*1b0c0*/  STL.64 [R1+0xae8], R8 ;  /* 0x000ae80801007387 */ /* 0x0001e60000100a00 */
[----:B0-----:R-:W2:Y:S01]  /*1b0d0*/  LDL.LU R8, [R1+0x2a0] ;  /* 0x0002a00001087983 */ /* 0x001ea20000300800 */
[----:B------:R-:W2:Y:S02]  /*1b0e0*/  LDL.LU R9, [R1+0x2a4] ;  /* 0x0002a40001097983 */ /* 0x000ea40000300800 */
[----:B------:R-:W2:Y:S02]  /*1b0f0*/  LDL.LU R10, [R1+0x2a8] ;  /* 0x0002a800010a7983 */ /* 0x000ea40000300800 */
[----:B------:R-:W2:Y:S01]  /*1b100*/  LDL.LU R11, [R1+0x2ac] ;  /* 0x0002ac00010b7983 */ /* 0x000ea20000300800 */
[----:B------:R-:W3:Y:S01]  /*1b110*/  LDL.LU.64 R22, [R1+0xcb0] ;  /* 0x000cb00001167983 */ /* 0x000ee20000300a00 */
[----:B------:R-:W3:Y:S02]  /*1b120*/  LDL.LU.64 R20, [R1+0xca8] ;  /* 0x000ca80001147983 */ /* 0x000ee40000300a00 */
[----:B------:R-:W-:Y:S02]  /*1b130*/  STL.64 [R1+0xc10], R26 ;  /* 0x000c101a01007387 */ /* 0x000fe40000100a00 */
[----:B------:R0:W-:Y:S01]  /*1b140*/  STL.64 [R1+0xc08], R24 ;  /* 0x000c081801007387 */ /* 0x0001e20000100a00 */
[----:B------:R-:W-:Y:S01]  /*1b150*/  STL.64 [R1+0xe0], R4 ;  /* 0x0000e00401007387 */ /* 0x000fe20000100a00 */
[----:B------:R-:W-:Y:S02]  /*1b160*/  STL.64 [R1+0xe8], R6 ;  /* 0x0000e80601007387 */ /* 0x000fe40000100a00 */
[----:B------:R-:W1:Y:S04]  /*1b170*/  LDSM.16.MT88.4 R4, [R28+0x1c300] ;  /* 0x01c300001c04783b */ /* 0x000e680000004200 */
[----:B0-----:R-:W-:-:S02]  /*1b180*/  IMAD.MOV.U32 R24, RZ, RZ, R0 ;  /* 0x000000ffff187224 */ /* 0x001fc400078e0000 */
[----:B------:R-:W-:Y:S01]  /*1b190*/  IMAD.MOV.U32 R25, RZ, RZ, R29 ;  /* 0x000000ffff197224 */ /* 0x000fe200078e001d */
[----:B------:R-:W4:Y:S01]  /*1b1a0*/  LDL.LU R0, [R1+0xca4] ;  /* 0x000ca40001007983 */ /* 0x000f220000300800 */
[----:B------:R-:W2:Y:S03]  /*1b1b0*/  LDL.LU R29, [R1+0xca0] ;  /* 0x000ca000011d7983 */ /* 0x000ea60000300800 */
[----:B-1----:R-:W-:Y:S01]  /*1b1c0*/  STL.64 [R1+0xa88], R6 ;  /* 0x000a880601007387 */ /* 0x002fe20000100a00 */
[----:B------:R0:W-:Y:S03]  /*1b1d0*/  STL.64 [R1+0xa80], R4 ;  /* 0x000a800401007387 */ /* 0x0001e60000100a00 */
[----:B0-----:R-:W2:Y:S01]  /*1b1e0*/  LDL.LU R4, [R1+0x2b0] ;  /* 0x0002b00001047983 */ /* 0x001ea20000300800 */
[----:B------:R-:W2:Y:S02]  /*1b1f0*/  LDL.LU R5, [R1+0x2b4] ;  /* 0x0002b40001057983 */ /* 0x000ea40000300800 */
[----:B------:R-:W2:Y:S02]  /*1b200*/  LDL.LU R6, [R1+0x2b8] ;  /* 0x0002b80001067983 */ /* 0x000ea40000300800 */
[----:B------:R-:W-:Y:S01]  /*1b210*/  STL [R1+0x920], R28 ;  /* 0x0009201c01007387 */ /* 0x000fe20000100800 */
[C---:B---3--:R-:W-:Y:S01]  /*1b220*/  HMMA.16816.F32.BF16 R16, R20.reuse, R16, R12 ;  /* 0x000000101410723c */ /* 0x048fe2000004180c */
[----:B------:R-:W3:Y:S01]  /*1b230*/  LDL.LU.64 R14, [R1+0xc98] ;  /* 0x000c9800010e7983 */ /* 0x000ee20000300a00 */
[----:B------:R-:W3:Y:S11]  /*1b240*/  LDL.LU.64 R12, [R1+0xc90] ;  /* 0x000c9000010c7983 */ /* 0x000ef60000300a00 */
[----:B------:R-:W-:Y:S10]  /*1b250*/  @!UPT UIADD3 URZ, URZ, URZ, URZ ;  /* 0x0000003f3f3ff290 */ /* 0x000ff4000fffe03f */
[----:B------:R0:W-:Y:S01]  /*1b260*/  STL.64 [R1+0xd0], R16 ;  /* 0x0000d01001007387 */ /* 0x0001e20000100a00 */
[----:B------:R3:W-:Y:S03]  /*1b270*/  STL.64 [R1+0xd8], R18 ;  /* 0x0000d81201007387 */ /* 0x0007e60000100a00 */
[----:B0-----:R-:W3:Y:S02]  /*1b280*/  LDL.LU.64 R16, [R1+0xc88] ;  /* 0x000c880001107983 */ /* 0x001ee40000300a00 */
[C---:B---3--:R-:W-:Y:S02]  /*1b290*/  HMMA.16816.F32.BF16 R16, R20.reuse, R16, R12 ;  /* 0x000000101410723c */ /* 0x048fe4000004180c */
[----:B------:R-:W3:Y:S01]  /*1b2a0*/  LDL.LU.64 R14, [R1+0xc80] ;  /* 0x000c8000010e7983 */ /* 0x000ee20000300a00 */
[----:B------:R-:W3:Y:S11]  /*1b2b0*/  LDL.LU.64 R12, [R1+0xc78] ;  /* 0x000c7800010c7983 */ /* 0x000ef60000300a00 */
[----:B------:R-:W-:Y:S09]  /*1b2c0*/  @!UPT UIADD3 URZ, URZ, URZ, URZ ;  /* 0x0000003f3f3ff290 */ /* 0x000ff2000fffe03f */
        /* <DEDUP_REMOVED lines=10> */
[----:B---3--:R-:W-:Y:S02]  /*1b370*/  HMMA.16816.F32.BF16 R16, R20, R16, R12 ;  /* 0x000000101410723c */ /* 0x008fe4000004180c */
[----:B------:R-:W3:Y:S11]  /*1b380*/  LDL.LU.64 R12, [R1+0xc50] ;  /* 0x000c5000010c7983 */ /* 0x000ef60000300a00 */
[----:B------:R-:W-:Y:S10]  /*1b390*/  @!UPT UIADD3 URZ, URZ, URZ, URZ ;  /* 0x0000003f3f3ff290 */ /* 0x000ff4000fffe03f */
[----:B------:R0:W-:Y:S01]  /*1b3a0*/  STL.64 [R1+0xa0], R16 ;  /* 0x0000a01001007387 */ /* 0x0001e20000100a00 */
[----:B------:R-:W-:Y:S03]  /*1b3b0*/  STL.64 [R1+0xa8], R18 ;  /* 0x0000a81201007387 */ /* 0x000fe60000100a00 */
[----:B0-----:R-:W3:Y:S01]  /*1b3c0*/  LDL.LU.64 R16, [R1+0xc48] ;  /* 0x000c480001107983 */ /* 0x001ee20000300a00 */
[----:B----4-:R-:W-:-:S07]  /*1b3d0*/  IMAD.MOV.U32 R7, RZ, RZ, R0 ;  /* 0x000000ffff077224 */ /* 0x010fce00078e0000 */
[C---:B--2---:R-:W-:Y:S11]  /*1b3e0*/  HMMA.16816.F32.BF16 R4, R20.reuse, R24, R4 ;  /* 0x000000181404723c */ /* 0x044ff60000041804 */
[----:B------:R-:W-:Y:S11]  /*1b3f0*/  @!UPT UIADD3 URZ, URZ, URZ, URZ ;  /* 0x0000003f3f3ff290 */ /* 0x000ff6000fffe03f */
[----:B------:R-:W-:Y:S02]  /*1b400*/  @!UPT UIADD3 URZ, URZ, URZ, URZ ;  /* 0x0000003f3f3ff290 */ /* 0x000fe4000fffe03f */
[----:B------:R-:W-:Y:S02]  /*1b410*/  IMAD.MOV.U32 R28, RZ, RZ, R7 ;  /* 0x000000ffff1c7224 */ /* 0x000fe400078e0007 */
[----:B------:R-:W-:Y:S01]  /*1b420*/  IMAD.MOV.U32 R0, RZ, RZ, R6 ;  /* 0x000000ffff007224 */ /* 0x000fe200078e0006 */
[----:B------:R0:W-:Y:S02]  /*1b430*/  STL.64 [R1+0x90], R4 ;  /* 0x0000900401007387 */ /* 0x0001e40000100a00 */
[----:B------:R-:W-:Y:S02]  /*1b440*/  STL [R1+0xa68], R28 ;  /* 0x000a681c01007387 */ /* 0x000fe40000100800 */
[----:B------:R-:W-:Y:S04]  /*1b450*/  STL [R1+0xa64], R0 ;  /* 0x000a640001007387 */ /* 0x000fe80000100800 */
[----:B0-----:R-:W2:Y:S01]  /*1b460*/  LDL.LU R4, [R1+0x150] ;  /* 0x0001500001047983 */ /* 0x001ea20000300800 */
[----:B---3--:R-:W-:Y:S11]  /*1b470*/  HMMA.16816.F32.BF16 R8, R20, R16, R8 ;  /* 0x000000101408723c */ /* 0x008ff60000041808 */
[----:B------:R-:W-:Y:S11]  /*1b480*/  @!UPT UIADD3 URZ, URZ, URZ, URZ ;  /* 0x0000003f3f3ff290 */ /* 0x000ff6000fffe03f */
[----:B------:R-:W-:Y:S01]  /*1b490*/  @!UPT UIADD3 URZ, URZ, URZ, URZ ;  /* 0x0000003f3f3ff290 */ /* 0x000fe2000fffe03f */
[----:B------:R-:W-:Y:S01]  /*1b4a0*/  STL.64 [R1+0x80], R8 ;  /* 0x0000800801007387 */ /* 0x000fe20000100a00 */
[----:B------:R-:W-:Y:S02]  /*1b4b0*/  STL.64 [R1+0x88], R10 ;  /* 0x0000880a01007387 */ /* 0x000fe40000100a00 */
[----:B------:R-:W2:Y:S02]  /*1b4c0*/  LDL.LU R5, [R1+0x154] ;  /* 0x0001540001057983 */ /* 0x000ea40000300800 */
[----:B------:R-:W3:Y:S01]  /*1b4d0*/  LDL.LU R6, [R1+0x158] ;  /* 0x0001580001067983 */ /* 0x000ee20000300800 */
[----:B------:R-:W3:Y:S04]  /*1b4e0*/  LDL.LU R7, [R1+0x15c] ;  /* 0x00015c0001077983 */ /* 0x000ee80000300800 */
[----:B---3--:R-:W-:Y:S01]  /*1b4f0*/  STL.64 [R1+0xb00], R6 ;  /* 0x000b000601007387 */ /* 0x008fe20000100a00 */
[----:B--2---:R0:W-:Y:S03]  /*1b500*/  STL.64 [R1+0xaf8], R4 ;  /* 0x000af80401007387 */ /* 0x0041e60000100a00 */
[----:B0-----:R-:W2:Y:S01]  /*1b510*/  LDL.LU R4, [R1+0x170] ;  /* 0x0001700001047983 */ /* 0x001ea20000300800 */
[----:B------:R-:W2:Y:S02]  /*1b520*/  LDL.LU R5, [R1+0x174] ;  /* 0x0001740001057983 */ /* 0x000ea40000300800 */
[----:B------:R-:W3:Y:S02]  /*1b530*/  LDL.LU R6, [R1+0x178] ;  /* 0x0001780001067983 */ /* 0x000ee40000300800 */
[----:B------:R-:W3:Y:S02]  /*1b540*/  LDL.LU R7, [R1+0x17c] ;  /* 0x00017c0001077983 */ /* 0x000ee40000300800 */
[----:B---3--:R0:W-:Y:S01]  /*1b550*/  STL.64 [R1+0xb10], R6 ;  /* 0x000b100601007387 */ /* 0x0081e20000100a00 */
[----:B--2---:R-:W-:Y:S03]  /*1b560*/  STL.64 [R1+0xb08], R4 ;  /* 0x000b080401007387 */ /* 0x004fe60000100a00 */
[----:B0-----:R-:W2:Y:S04]  /*1b570*/  LDL R6, [R1+0x18] ;  /* 0x0000180001067983 */ /* 0x001ea80000100800 */
[----:B------:R-:W2:Y:S01]  /*1b580*/  LDL R7, [R1+0x1c] ;  /* 0x00001c0001077983 */ /* 0x000ea20000100800 */
[----:B------:R-:W-:-:S02]  /*1b590*/  IMAD.MOV.U32 R8, RZ, RZ, R29 ;  /* 0x000000ffff087224 */ /* 0x000fc400078e001d */
[----:B------:R-:W-:Y:S02]  /*1b5a0*/  IMAD.MOV.U32 R9, RZ, RZ, R3 ;  /* 0x000000ffff097224 */ /* 0x000fe400078e0003 */
[----:B------:R-:W-:Y:S01]  /*1b5b0*/  IMAD.MOV.U32 R10, RZ, RZ, R2 ;  /* 0x000000ffff0a7224 */ /* 0x000fe200078e0002 */
[----:B--2---:R-:W-:Y:S01]  /*1b5c0*/  STL.64 [R1+0xbc8], R6 ;  /* 0x000bc80601007387 */ /* 0x004fe20000100a00 */
[----:B------:R-:W2:Y:S02]  /*1b5d0*/  LDL.LU R29, [R1+0xc44] ;  /* 0x000c4400011d7983 */ /* 0x000ea40000300800 */
[----:B------:R-:W3:Y:S02]  /*1b5e0*/  LDL.LU R3, [R1+0xc40] ;  /* 0x000c400001037983 */ /* 0x000ee40000300800 */
[----:B------:R-:W4:Y:S01]  /*1b5f0*/  LDL.LU R2, [R1+0xc3c] ;  /* 0x000c3c0001027983 */ /* 0x000f220000300800 */
[----:B------:R-:W2:Y:S04]  /*1b600*/  LDL.LU R11, [R1+0x16c] ;  /* 0x00016c00010b7983 */ /* 0x000ea80000300800 */
[----:B--2---:R-:W-:Y:S01]  /*1b610*/  STL.64 [R1+0xb20], R10 ;  /* 0x000b200a01007387 */ /* 0x004fe20000100a00 */
[----:B------:R0:W-:Y:S03]  /*1b620*/  STL.64 [R1+0xb18], R8 ;  /* 0x000b180801007387 */ /* 0x0001e60000100a00 */
[----:B0-----:R-:W2:Y:S01]  /*1b630*/  LDL.LU R8, [R1+0x190] ;  /* 0x0001900001087983 */ /* 0x001ea20000300800 */
        /* <DEDUP_REMOVED lines=8> */
[----:B0-----:R-:W2:Y:S02]  /*1b6c0*/  LDL R10, [R1+0x28] ;  /* 0x00002800010a7983 */ /* 0x001ea40000100800 */
[----:B------:R-:W2:Y:S02]  /*1b6d0*/  LDL R11, [R1+0x2c] ;  /* 0x00002c00010b7983 */ /* 0x000ea40000100800 */
[----:B------:R-:W2:Y:S01]  /*1b6e0*/  LDL.LU R16, [R1+0x270] ;  /* 0x0002700001107983 */ /* 0x000ea20000300800 */
[----:B------:R-:W2:Y:S01]  /*1b6f0*/  LDL.LU R17, [R1+0x274] ;  /* 0x0002740001117983 */ /* 0x000ea20000300800 */
        /* <DEDUP_REMOVED lines=8> */
[----:B------:R0:W-:Y:S01]  /*1b780*/  STL.64 [R1+0xbb0], R10 ;  /* 0x000bb00a01007387 */ /* 0x0001e20000100a00 */
        /* <DEDUP_REMOVED lines=13> */
[----:B------:R-:W2:Y:S02]  /*1b860*/  LDL.LU R7, [R1+0x25c] ;  /* 0x00025c0001077983 */ /* 0x000ea40000300800 */
[----:B------:R-:W-:-:S02]  /*1b870*/  IMAD.MOV.U32 R24, RZ, RZ, R13 ;  /* 0x000000ffff187224 */ /* 0x000fc400078e000d */
[----:B------:R-:W-:Y:S01]  /*1b880*/  IMAD.MOV.U32 R25, RZ, RZ, R12 ;  /* 0x000000ffff197224 */ /* 0x000fe200078e000c */
[----:B--2---:R-:W-:Y:S01]  /*1b890*/  STL.64 [R1+0xbf0], R6 ;  /* 0x000bf00601007387 */ /* 0x004fe20000100a00 */
[----:B------:R0:W-:Y:S03]  /*1b8a0*/  STL.64 [R1+0xbe8], R4 ;  /* 0x000be80401007387 */ /* 0x0001e60000100a00 */
[----:B0-----:R-:W2:Y:S01]  /*1b8b0*/  LDL.LU R4, [R1+0x260] ;  /* 0x0002600001047983 */ /* 0x001ea20000300800 */
[----:B------:R-:W2:Y:S02]  /*1b8c0*/  LDL.LU R5, [R1+0x264] ;  /* 0x0002640001057983 */ /* 0x000ea40000300800 */
[----:B------:R-:W2:Y:S02]  /*1b8d0*/  LDL.LU R6, [R1+0x268] ;  /* 0x0002680001067983 */ /* 0x000ea40000300800 */
[----:B------:R-:W2:Y:S01]  /*1b8e0*/  LDL.LU R7, [R1+0x26c] ;  /* 0x00026c0001077983 */ /* 0x000ea20000300800 */
[----:B------:R0:W-:Y:S01]  /*1b8f0*/  STL.64 [R1+0xbc0], R10 ;  /* 0x000bc00a01007387 */ /* 0x0001e20000100a00 */
[----:B------:R-:W-:Y:S03]  /*1b900*/  STL.64 [R1+0xbb8], R8 ;  /* 0x000bb80801007387 */ /* 0x000fe60000100a00 */
[----:B0-----:R-:W2:Y:S01]  /*1b910*/  LDL.64 R10, [R1+0x48] ;  /* 0x00004800010a7983 */ /* 0x001ea20000100a00 */
[----:B------:R-:W-:Y:S01]  /*1b920*/  HMMA.16816.F32.BF16 R24, R20, R24, R16 ;  /* 0x000000181418723c */ /* 0x000fe20000041810 */
[----:B---3--:R-:W-:-:S02]  /*1b930*/  IMAD.MOV.U32 R14, RZ, RZ, R2 ;  /* 0x000000ffff0e7224 */ /* 0x008fc400078e0002 */
[----:B----4-:R-:W-:Y:S11]  /*1b940*/  IMAD.MOV.U32 R15, RZ, RZ, R3 ;  /* 0x000000ffff0f7224 */ /* 0x010ff600078e0003 */
[----:B------:R-:W-:Y:S10]  /*1b950*/  @!UPT UIADD3 URZ, URZ, URZ, URZ ;  /* 0x0000003f3f3ff290 */ /* 0x000ff4000fffe03f */
[----:B------:R-:W-:Y:S02]  /*1b960*/  IMAD.MOV.U32 R28, RZ, RZ, R26 ;  /* 0x000000ffff1c7224 */ /* 0x000fe400078e001a */
[----:B------:R-:W-:Y:S01]  /*1b970*/  IMAD.MOV.U32 R0, RZ, RZ, R27 ;  /* 0x000000ffff007224 */ /* 0x000fe200078e001b */
[----:B--2---:R0:W-:Y:S04]  /*1b980*/  STL.64 [R1+0xbe0], R10 ;  /* 0x000be00a01007387 */ /* 0x0041e80000100a00 */
[----:B0-----:R-:W2:Y:S01]  /*1b990*/  LDL.64 R10, [R1+0x58] ;  /* 0x00005800010a7983 */ /* 0x001ea20000100a00 */
[----:B------:R-:W3:Y:S02]  /*1b9a0*/  LDL.LU R12, [R1+0x220] ;  /* 0x00022000010c7983 */ /* 0x000ee40000300800 */
[----:B------:R-:W3:Y:S02]  /*1b9b0*/  LDL.LU R13, [R1+0x224] ;  /* 0x00022400010d7983 */ /* 0x000ee40000300800 */
[----:B------:R-:W4:Y:S01]  /*1b9c0*/  LDL.LU R2, [R1+0xc2c] ;  /* 0x000c2c0001027983 */ /* 0x000f220000300800 */
[----:B------:R-:W2:Y:S01]  /*1b9d0*/  LDL.LU R3, [R1+0xc28] ;  /* 0x000c280001037983 */ /* 0x000ea20000300800 */
[----:B------:R-:W2:Y:S02]  /*1b9e0*/  LDL.LU.64 R18, [R1+0xc20] ;  /* 0x000c200001127983 */ /* 0x000ea40000300a00 */
[----:B------:R-:W2:Y:S02]  /*1b9f0*/  LDL.LU.64 R16, [R1+0xc18] ;  /* 0x000c180001107983 */ /* 0x000ea40000300a00 */
[----:B------:R0:W-:Y:S01]  /*1ba00*/  STL.64 [R1+0x70], R24 ;  /* 0x0000701801007387 */ /* 0x0001e20000100a00 */
[----:B------:R-:W2:Y:S04]  /*1ba10*/  LDL.LU.64 R26, [R1+0xc10] ;  /* 0x000c1000011a7983 */ /* 0x000ea80000300a00 */
[----:B0-----:R-:W2:Y:S02]  /*1ba20*/  LDL.LU.64 R24, [R1+0xc08] ;  /* 0x000c080001187983 */ /* 0x001ea40000300a00 */
[----:B--2---:R-:W-:Y:S02]  /*1ba30*/  HMMA.16816.F32.BF16 R20, R20, R24, R16 ;  /* 0x000000181414723c */ /* 0x004fe40000041810 */
[----:B------:R-:W2:Y:S01]  /*1ba40*/  LDL.LU.64 R18, [R1+0xc00] ;  /* 0x000c000001127983 */ /* 0x000ea20000300a00 */
[----:B------:R-:W2:Y:S02]  /*1ba50*/  LDL.LU.64 R16, [R1+0xbf8] ;  /* 0x000bf80001107983 */ /* 0x000ea40000300a00 */
[----:B------:R0:W-:Y:S02]  /*1ba60*/  STL.64 [R1+0xba0], R26 ;  /* 0x000ba01a01007387 */ /* 0x0001e40000100a00 */
[----:B0-----:R-:W2:Y:S11]  /*1ba70*/  LDL.64 R26, [R1+0x38] ;  /* 0x00003800011a7983 */ /* 0x001eb60000100a00 */
[----:B------:R-:W-:Y:S05]  /*1ba80*/  @!UPT UIADD3 URZ, URZ, URZ, URZ ;  /* 0x0000003f3f3ff290 */ /* 0x000fea000fffe03f */
[----:B------:R0:W-:Y:S01]  /*1ba90*/  STL.64 [R1+0x9f8], R22 ;  /* 0x0009f81601007387 */ /* 0x0001e20000100a00 */
[----:B------:R-:W-:Y:S03]  /*1baa0*/  STL.64 [R1+0x9f0], R20 ;  /* 0x0009f01401007387 */ /* 0x000fe60000100a00 */
[----:B0-----:R-:W2:Y:S01]  /*1bab0*/  LDL.LU R22, [R1+0x8] ;  /* 0x0000080001167983 */ /* 0x001ea20000300800 */
[----:B------:R-:W2:Y:S03]  /*1bac0*/  LDL.LU R23, [R1+0xc] ;  /* 0x00000c0001177983 */ /* 0x000ea60000300800 */
[----:B--2---:R0:W-:Y:S02]  /*1bad0*/  STL.64 [R1+0xba8], R22 ;  /* 0x000ba81601007387 */ /* 0x0041e40000100a00 */
[----:B0-----:R-:W-:-:S02]  /*1bae0*/  IMAD.MOV.U32 R22, RZ, RZ, R3 ;  /* 0x000000ffff167224 */ /* 0x001fc400078e0003 */
[----:B----4-:R-:W-:-:S07]  /*1baf0*/  IMAD.MOV.U32 R23, RZ, RZ, R2 ;  /* 0x000000ffff177224 */ /* 0x010fce00078e0002 */
[----:B------:R-:W-:Y:S01]  /*1bb00*/  HMMA.16816.F32.BF16 R20, R16, R22, R4 ;  /* 0x000000161014723c */ /* 0x000fe20000041804 */
[----:B------:R-:W2:Y:S01]  /*1bb10*/  LDL.LU.64 R6, [R1+0xbf0] ;  /* 0x000bf00001067983 */ /* 0x000ea20000300a00 */
[----:B------:R-:W2:Y:S11]  /*1bb20*/  LDL.LU.64 R4, [R1+0xbe8] ;  /* 0x000be80001047983 */ /* 0x000eb60000300a00 */
[----:B------:R-:W-:Y:S10]  /*1bb30*/  @!UPT UIADD3 URZ, URZ, URZ, URZ ;  /* 0x0000003f3f3ff290 */ /* 0x000ff4000fffe03f */
[----:B------:R0:W-:Y:S01]  /*1bb40*/  STL.64 [R1+0x2c0], R20 ;  /* 0x0002c01401007387 */ /* 0x0001e20000100a00 */
[----:B------:R-:W-:Y:S02]  /*1bb50*/  IMAD.MOV.U32 R2, RZ, RZ, R20 ;  /* 0x000000ffff027224 */ /* 0x000fe400078e0014 */
[----:B------:R-:W-:Y:S02]  /*1bb60*/  IMAD.MOV.U32 R3, RZ, RZ, R21 ;  /* 0x000000ffff037224 */ /* 0x000fe400078e0015 */
[----:B------:R1:W-:Y:S01]  /*1bb70*/  STL.64 [R1+0x2c8], R22 ;  /* 0x0002c81601007387 */ /* 0x0003e20000100a00 */
[----:B0-----:R-:W4:Y:S01]  /*1bb80*/  LDL.LU R20, [R1+0x210] ;  /* 0x0002100001147983 */ /* 0x001f220000300800 */
[----:B------:R-:W4:Y:S02]  /*1bb90*/  LDL.LU R21, [R1+0x214] ;  /* 0x0002140001157983 */ /* 0x000f240000300800 */
[----:B-1----:R-:W4:Y:S02]  /*1bba0*/  LDL.LU R22, [R1+0x218] ;  /* 0x0002180001167983 */ /* 0x002f240000300800 */
[----:B------:R0:W-:Y:S01]  /*1bbb0*/  STL [R1+0x928], R2 ;  /* 0x0009280201007387 */ /* 0x0001e20000100800 */
[----:B------:R1:W-:Y:S01]  /*1bbc0*/  STL [R1+0x924], R3 ;  /* 0x0009240301007387 */ /* 0x0003e20000100800 */
[----:B------:R-:W-:-:S02]  /*1bbd0*/  IMAD.MOV.U32 R23, RZ, RZ, R29 ;  /* 0x000000ffff177224 */ /* 0x000fc400078e001d */
[----:B0-----:R-:W-:Y:S02]  /*1bbe0*/  IMAD.MOV.U32 R2, RZ, RZ, R11 ;  /* 0x000000ffff027224 */ /* 0x001fe400078e000b */
[----:B-1----:R-:W-:Y:S01]  /*1bbf0*/  IMAD.MOV.U32 R3, RZ, RZ, R10 ;  /* 0x000000ffff037224 */ /* 0x002fe200078e000a */
[C---:B--2---:R-:W-:Y:S01]  /*1bc00*/  HMMA.16816.F32.BF16 R4, R16.reuse, R10, R4 ;  /* 0x0000000a1004723c */ /* 0x044fe20000041804 */
[----:B------:R-:W2:Y:S11]  /*1bc10*/  LDL.LU.64 R10, [R1+0xbe0] ;  /* 0x000be000010a7983 */ /* 0x000eb60000300a00 */
[----:B------:R-:W-:Y:S11]  /*1bc20*/  @!UPT UIADD3 URZ, URZ, URZ, URZ ;  /* 0x0000003f3f3ff290 */ /* 0x000ff6000fffe03f */
[----:B------:R-:W-:Y:S01]  /*1bc30*/  STL.64 [R1+0x2a0], R4 ;  /* 0x0002a00401007387 */ /* 0x000fe20000100a00 */
[----:B------:R0:W-:Y:S02]  /*1bc40*/  STL.64 [R1+0x2a8], R6 ;  /* 0x0002a80601007387 */ /* 0x0001e40000100a00 */
[----:B------:R-:W-:Y:S01]  /*1bc50*/  IMAD.MOV.U32 R29, RZ, RZ, R4 ;  /* 0x000000ffff1d7224 */ /* 0x000fe200078e0004 */
[----:B0-----:R-:W2:Y:S01]  /*1bc60*/  LDL.LU.64 R6, [R1+0xbd8] ;  /* 0x000bd80001067983 */ /* 0x001ea20000300a00 */
[----:B------:R-:W2:Y:S03]  /*1bc70*/  LDL.LU.64 R4, [R1+0xbd0] ;  /* 0x000bd00001047983 */ /* 0x000ea60000300a00 */
[----:B------:R-:W-:Y:S01]  /*1bc80*/  STL [R1+0x92c], R29 ;  /* 0x00092c1d01007387 */ /* 0x000fe20000100800 */
[C---:B--2---:R-:W-:Y:S11]  /*1bc90*/  HMMA.16816.F32.BF16 R4, R16.reuse, R10, R4 ;  /* 0x0000000a1004723c */ /* 0x044ff60000041804 */
[----:B------:R-:W-:Y:S11]  /*1bca0*/  @!UPT UIADD3 URZ, URZ, URZ, URZ ;  /* 0x0000003f3f3ff290 */ /* 0x000ff6000fffe03f */
[----:B------:R-:W-:Y:S01]  /*1bcb0*/  @!UPT UIADD3 URZ, URZ, URZ, URZ ;  /* 0x0000003f3f3ff290 */ /* 0x000fe2000fffe03f */
[----:B------:R0:W-:Y:S01]  /*1bcc0*/  STL.64 [R1+0x2f0], R4 ;  /* 0x0002f00401007387 */ /* 0x0001e20000100a00 */
[----:B------:R1:W-:Y:S02]  /*1bcd0*/  STL.64 [R1+0x2f8], R6 ;  /* 0x0002f80601007387 */ /* 0x0003e40000100a00 */
[----:B0-----:R-:W-:Y:S01]  /*1bce0*/  IMAD.MOV.U32 R5, RZ, RZ, R10 ;  /* 0x000000ffff057224 */ /* 0x001fe200078e000a */
[----:B-1----:R-:W4:Y:S01]  /*1bcf0*/  LDL.LU.64 R6, [R1+0xbc8] ;  /* 0x000bc80001067983 */ /* 0x002f220000300a00 */
[----:B------:R-:W-:Y:S02]  /*1bd00*/  IMAD.MOV.U32 R4, RZ, RZ, R11 ;  /* 0x000000ffff047224 */ /* 0x000fe400078e000b */
[----:B------:R-:W2:Y:S02]  /*1bd10*/  LDL.LU.64 R10, [R1+0xbc0] ;  /* 0x000bc000010a7983 */ /* 0x000ea40000300a00 */
[----:B------:R-:W2:Y:S02]  /*1bd20*/  LDL.LU.64 R8, [R1+0xbb8] ;  /* 0x000bb80001087983 */ /* 0x000ea40000300a00 */
[C---:B--2---:R-:W-:Y:S11]  /*1bd30*/  HMMA.16816.F32.BF16 R8, R16.reuse, R26, R8 ;  /* 0x0000001a1008723c */ /* 0x044ff60000041808 */
[----:B------:R-:W-:Y:S11]  /*1bd40*/  @!UPT UIADD3 URZ, URZ, URZ, URZ ;  /* 0x0000003f3f3ff290 */ /* 0x000ff6000fffe03f */
[----:B------:R-:W-:Y:S01]  /*1bd50*/  @!UPT UIADD3 URZ, URZ, URZ, URZ ;  /* 0x0000003f3f3ff290 */ /* 0x000fe2000fffe03f */
[----:B------:R-:W-:Y:S01]  /*1bd60*/  STL.64 [R1+0x2e0], R8 ;  /* 0x0002e00801007387 */ /* 0x000fe20000100a00 */
[----:B------:R0:W-:Y:S03]  /*1bd70*/  STL.64 [R1+0x2e8], R10 ;  /* 0x0002e80a01007387 */ /* 0x0001e60000100a00 */
[----:B0-----:R-:W3:Y:S01]  /*1bd80*/  LDL.LU.64 R10, [R1+0xbb0] ;  /* 0x000bb000010a7983 */ /* 0x001ee20000300a00 */
[----:B------:R-:W-:Y:S02]  /*1bd90*/  IMAD.MOV.U32 R9, RZ, RZ, R26 ;  /* 0x000000ffff097224 */ /* 0x000fe400078e001a */
[----:B------:R-:W-:Y:S01]  /*1bda0*/  IMAD.MOV.U32 R8, RZ, RZ, R27 ;  /* 0x000000ffff087224 */ /* 0x000fe200078e001b */
[C---:B----4-:R-:W-:Y:S08]  /*1bdb0*/  HMMA.16816.F32.BF16 R20, R16.reuse, R6, R20 ;  /* 0x000000061014723c */ /* 0x050ff00000041814 */
[----:B---3--:R-:W-:Y:S01]  /*1bdc0*/  HMMA.16816.F32.BF16 R12, R16, R10, R12 ;  /* 0x0000000a100c723c */ /* 0x008fe2000004180c */
[----:B------:R0:W-:Y:S06]  /*1bdd0*/  STL.64 [R1+0xb40], R10 ;  /* 0x000b400a01007387 */ /* 0x0001ec0000100a00 */
[----:B0-----:R-:W-:-:S02]  /*1bde0*/  IMAD.MOV.U32 R10, RZ, RZ, R9 ;  /* 0x000000ffff0a7224 */ /* 0x001fc400078e0009 */
[----:B------:R-:W-:Y:S11]  /*1bdf0*/  IMAD.MOV.U32 R11, RZ, RZ, R8 ;  /* 0x000000ffff0b7224 */ /* 0x000ff600078e0008 */
[----:B------:R-:W-:Y:S03]  /*1be00*/  @!UPT UIADD3 URZ, URZ, URZ, URZ ;  /* 0x0000003f3f3ff290 */ /* 0x000fe6000fffe03f */
[----:B------:R-:W-:Y:S01]  /*1be10*/  STL.64 [R1+0x220], R12 ;  /* 0x0002200c01007387 */ /* 0x000fe20000100a00 */
[----:B------:R-:W-:Y:S02]  /*1be20*/  STL.64 [R1+0x228], R14 ;  /* 0x0002280e01007387 */ /* 0x000fe40000100a00 */
[----:B------:R0:W-:Y:S02]  /*1be30*/  STL.64 [R1+0xb58], R10 ;  /* 0x000b580a01007387 */ /* 0x0001e40000100a00 */
[----:B0-----:R-:W-:Y:S02]  /*1be40*/  IMAD.MOV.U32 R10, RZ, RZ, R5 ;  /* 0x000000ffff0a7224 */ /* 0x001fe400078e0005 */
[----:B------:R-:W-:-:S05]  /*1be50*/  IMAD.MOV.U32 R11, RZ, RZ, R4 ;  /* 0x000000ffff0b7224 */ /* 0x000fca00078e0004 */
[----:B------:R0:W-:Y:S01]  /*1be60*/  STL.64 [R1+0xb70], R10 ;  /* 0x000b700a01007387 */ /* 0x0001e20000100a00 */
[----:B------:R-:W2:Y:S02]  /*1be70*/  LDL.LU R24, [R1+0x200] ;  /* 0x0002000001187983 */ /* 0x000ea40000300800 */
[----:B------:R-:W2:Y:S02]  /*1be80*/  LDL.LU R25, [R1+0x204] ;  /* 0x0002040001197983 */ /* 0x000ea40000300800 */
[----:B------:R-:W2:Y:S01]  /*1be90*/  LDL.LU R26, [R1+0x208] ;  /* 0x00020800011a7983 */ /* 0x000ea20000300800 */
[----:B------:R-:W2:Y:S01]  /*1bea0*/  LDL.LU R27, [R1+0x20c] ;  /* 0x00020c00011b7983 */ /* 0x000ea20000300800 */
[----:B------:R-:W3:Y:S02]  /*1beb0*/  LDL.LU R12, [R1+0x1f0] ;  /* 0x0001f000010c7983 */ /* 0x000ee40000300800 */
[----:B------:R-:W3:Y:S02]  /*1bec0*/  LDL.LU R13, [R1+0x1f4] ;  /* 0x0001f400010d7983 */ /* 0x000ee40000300800 */
[----:B------:R-:W3:Y:S01]  /*1bed0*/  LDL.LU R14, [R1+0x1f8] ;  /* 0x0001f800010e7983 */ /* 0x000ee20000300800 */
[----:B------:R-:W3:Y:S01]  /*1bee0*/  LDL.LU R15, [R1+0x1fc] ;  /* 0x0001fc00010f7983 */ /* 0x000ee20000300800 */
[----:B0-----:R-:W-:-:S02]  /*1bef0*/  IMAD.MOV.U32 R10, RZ, RZ, R3 ;  /* 0x000000ffff0a7224 */ /* 0x001fc400078e0003 */
[----:B------:R-:W-:-:S05]  /*1bf00*/  IMAD.MOV.U32 R11, RZ, RZ, R2 ;  /* 0x000000ffff0b7224 */ /* 0x000fca00078e0002 */
[----:B------:R0:W-:Y:S01]  /*1bf10*/  STL.64 [R1+0xb88], R10 ;  /* 0x000b880a01007387 */ /* 0x0001e20000100a00 */
[----:B------:R-:W4:Y:S02]  /*1bf20*/  LDL.LU R8, [R1+0x1e0] ;  /* 0x0001e00001087983 */ /* 0x000f240000300800 */
[----:B------:R-:W4:Y:S01]  /*1bf30*/  LDL.LU R9, [R1+0x1e4] ;  /* 0x0001e40001097983 */ /* 0x000f220000300800 */
[----:B0-----:R-:W4:Y:S01]  /*1bf40*/  LDL.LU R10, [R1+0x1e8] ;  /* 0x0001e800010a7983 */ /* 0x001f220000300800 */
[----:B------:R-:W4:Y:S02]  /*1bf50*/  LDL.LU R11, [R1+0x1ec] ;  /* 0x0001ec00010b7983 */ /* 0x000f240000300800 */
[----:B------:R-:W-:Y:S02]  /*1bf60*/  STL.64 [R1+0x210], R20 ;  /* 0x0002101401007387 */ /* 0x000fe40000100a00 */
[----:B------:R0:W-:Y:S02]  /*1bf70*/  STL.64 [R1+0x218], R22 ;  /* 0x0002181601007387 */ /* 0x0001e40000100a00 */
[----:B0-----:R-:W2:Y:S01]  /*1bf80*/  LDL.LU.64 R22, [R1+0xba8] ;  /* 0x000ba80001167983 */ /* 0x001ea20000300a00 */
        /* <DEDUP_REMOVED lines=26> */
[----:B0-----:R-:W3:Y:S02]  /*1c130*/  LDL.LU.64 R26, [R1+0xba0] ;  /* 0x000ba000011a7983 */ /* 0x001ee40000300a00 */
[----:B---3--:R-:W-:Y:S02]  /*1c140*/  HMMA.16816.F32.BF16 R16, R16, R26, R12 ;  /* 0x0000001a1010723c */ /* 0x008fe4000004180c */
[----:B------:R-:W4:Y:S01]  /*1c150*/  LDL.LU.64 R14, [R1+0xb98] ;  /* 0x000b9800010e7983 */ /* 0x000f220000300a00 */
[----:B------:R-:W4:Y:S11]  /*1c160*/  LDL.LU.64 R12, [R1+0xb90] ;  /* 0x000b9000010c7983 */ /* 0x000f360000300a00 */
[----:B------:R-:W-:Y:S09]  /*1c170*/  @!UPT UIADD3 URZ, URZ, URZ, URZ ;  /* 0x0000003f3f3ff290 */ /* 0x000ff2000fffe03f */
[----:B------:R-:W-:Y:S01]  /*1c180*/  STL.64 [R1+0x230], R16 ;  /* 0x0002301001007387 */ /* 0x000fe20000100a00 */
[----:B------:R0:W-:Y:S03]  /*1c190*/  STL.64 [R1+0x238], R18 ;  /* 0x0002381201007387 */ /* 0x0001e60000100a00 */
[----:B0-----:R-:W4:Y:S02]  /*1c1a0*/  LDL.LU.64 R18, [R1+0x68] ;  /* 0x0000680001127983 */ /* 0x001f240000300a00 */
[C---:B----4-:R-:W-:Y:S11]  /*1c1b0*/  HMMA.16816.F32.BF16 R8, R12.reuse, R18, R8 ;  /* 0x000000120c08723c */ /* 0x050ff60000041808 */
[----:B------:R-:W-:Y:S11]  /*1c1c0*/  @!UPT UIADD3 URZ, URZ, URZ, URZ ;  /* 0x0000003f3f3ff290 */ /* 0x000ff6000fffe03f */
[----:B------:R-:W-:Y:S01]  /*1c1d0*/  @!UPT UIADD3 URZ, URZ, URZ, URZ ;  /* 0x0000003f3f3ff290 */ /* 0x000fe2000fffe03f */
        /* <DEDUP_REMOVED lines=38> */
[----:B------:R-:W3:Y:S02]  /*1c440*/  LDL.LU.64 R4, [R1+0xb08] ;  /* 0x000b080001047983 */ /* 0x000ee40000300a00 */
[C---:B---3--:R-:W-:Y:S08]  /*1c450*/  HMMA.16816.F32.BF16 R4, R12.reuse, R22, R4 ;  /* 0x000000160c04723c */ /* 0x048ff00000041804 */
[----:B--2---:R-:W-:Y:S11]  /*1c460*/  HMMA.16816.F32.BF16 R12, R12, R26, R8 ;  /* 0x0000001a0c0c723c */ /* 0x004ff60000041808 */
[----:B------:R-:W-:Y:S04]  /*1c470*/  @!UPT UIADD3 URZ, URZ, URZ, URZ ;  /* 0x0000003f3f3ff290 */ /* 0x000fe8000fffe03f */
[----:B------:R-:W-:Y:S01]  /*1c480*/  STL.64 [R1+0x250], R4 ;  /* 0x0002500401007387 */ /* 0x000fe20000100a00 */
[----:B------:R0:W-:Y:S03]  /*1c490*/  STL.64 [R1+0x258], R6 ;  /* 0x0002580601007387 */ /* 0x0001e60000100a00 */
[----:B0-----:R-:W2:Y:S01]  /*1c4a0*/  LDL.LU.64 R6, [R1+0xb00] ;  /* 0x000b000001067983 */ /* 0x001ea20000300a00 */
[----:B------:R-:W2:Y:S02]  /*1c4b0*/  LDL.LU.64 R4, [R1+0xaf8] ;  /* 0x000af80001047983 */ /* 0x000ea40000300a00 */
[----:B------:R-:W2:Y:S02]  /*1c4c0*/  LDL.LU.64 R10, [R1+0xaf0] ;  /* 0x000af000010a7983 */ /* 0x000ea40000300a00 */
[----:B------:R-:W2:Y:S01]  /*1c4d0*/  LDL.LU.64 R8, [R1+0xae8] ;  /* 0x000ae80001087983 */ /* 0x000ea20000300a00 */
[----:B------:R-:W-:Y:S01]  /*1c4e0*/  STL.64 [R1+0xa90], R26 ;  /* 0x000a901a01007387 */ /* 0x000fe20000100a00 */
[----:B------:R-:W-:Y:S02]  /*1c4f0*/  STL.64 [R1+0x200], R12 ;  /* 0x0002000c01007387 */ /* 0x000fe40000100a00 */
[----:B------:R0:W-:Y:S02]  /*1c500*/  STL.64 [R1+0x208], R14 ;  /* 0x0002080e01007387 */ /* 0x0001e40000100a00 */
[----:B0-----:R-:W-:-:S02]  /*1c510*/  IMAD.MOV.U32 R15, RZ, RZ, R18 ;  /* 0x000000ffff0f7224 */ /* 0x001fc400078e0012 */
[----:B------:R-:W-:Y:S01]  /*1c520*/  IMAD.MOV.U32 R14, RZ, RZ, R19 ;  /* 0x000000ffff0e7224 */ /* 0x000fe200078e0013 */
[----:B--2---:R-:W-:Y:S11]  /*1c530*/  HMMA.16816.F32.BF16 R4, R8, R18, R4 ;  /* 0x000000120804723c */ /* 0x004ff60000041804 */
[----:B------:R-:W-:Y:S11]  /*1c540*/  @!UPT UIADD3 URZ, URZ, URZ, URZ ;  /* 0x0000003f3f3ff290 */ /* 0x000ff6000fffe03f */
[----:B------:R-:W-:Y:S01]  /*1c550*/  @!UPT UIADD3 URZ, URZ, URZ, URZ ;  /* 0x0000003f3f3ff290 */ /* 0x000fe2000fffe03f */
[----:B------:R-:W-:Y:S01]  /*1c560*/  STL.64 [R1+0x2d0], R4 ;  /* 0x0002d00401007387 */ /* 0x000fe20000100a00 */
[----:B------:R-:W-:Y:S02]  /*1c570*/  STL.64 [R1+0x2d8], R6 ;  /* 0x0002d80601007387 */ /* 0x000fe40000100a00 */
[----:B------:R0:W-:Y:S02]  /*1c580*/  STL.64 [R1+0xad8], R14 ;  /* 0x000ad80e01007387 */ /* 0x0001e40000100a00 */
[----:B0-----:R-:W2:Y:S01]  /*1c590*/  LDL.LU.64 R14, [R1+0x48] ;  /* 0x00004800010e7983 */ /* 0x001ea20000300a00 */
[----:B------:R-:W-:-:S03]  /*1c5a0*/  IMAD.MOV.U32 R16, RZ, RZ, R4 ;  /* 0x000000ffff107224 */ /* 0x000fc600078e0004 */
[----:B--2---:R0:W-:Y:S04]  /*1c5b0*/  STL.64 [R1+0xae0], R14 ;  /* 0x000ae00e01007387 */ /* 0x0041e80000100a00 */
[----:B0-----:R-:W2:Y:S01]  /*1c5c0*/  LDL.LU.64 R14, [R1+0x58] ;  /* 0x00005800010e7983 */ /* 0x001ea20000300a00 */
[----:B------:R-:W3:Y:S02]  /*1c5d0*/  LDL.LU R4, [R1+0xe0] ;  /* 0x0000e00001047983 */ /* 0x000ee40000300800 */
[----:B------:R-:W3:Y:S02]  /*1c5e0*/  LDL.LU R5, [R1+0xe4] ;  /* 0x0000e40001057983 */ /* 0x000ee40000300800 */
[----:B------:R-:W4:Y:S01]  /*1c5f0*/  LDL.LU R6, [R1+0xe8] ;  /* 0x0000e80001067983 */ /* 0x000f220000300800 */
[----:B------:R-:W4:Y:S04]  /*1c600*/  LDL.LU R7, [R1+0xec] ;  /* 0x0000ec0001077983 */ /* 0x000f280000300800 */
[----:B----4-:R0:W-:Y:S01]  /*1c610*/  STL.64 [R1+0xaa0], R6 ;  /* 0x000aa00601007387 */ /* 0x0101e20000100a00 */
[----:B---3--:R-:W-:Y:S03]  /*1c620*/  STL.64 [R1+0xa98], R4 ;  /* 0x000a980401007387 */ /* 0x008fe60000100a00 */
[----:B0-----:R-:W3:Y:S04]  /*1c630*/  LDL.LU.64 R6, [R1+0x18] ;  /* 0x0000180001067983 */ /* 0x001ee80000300a00 */
[----:B---3--:R0:W-:Y:S04]  /*1c640*/  STL.64 [R1+0xab8], R6 ;  /* 0x000ab80601007387 */ /* 0x0081e80000100a00 */
[----:B0-----:R-:W3:Y:S04]  /*1c650*/  LDL.LU.64 R6, [R1+0x28] ;  /* 0x0000280001067983 */ /* 0x001ee80000300a00 */
[----:B---3--:R0:W-:Y:S04]  /*1c660*/  STL.64 [R1+0xad0], R6 ;  /* 0x000ad00601007387 */ /* 0x0081e80000100a00 */
[----:B0-----:R-:W3:Y:S01]  /*1c670*/  LDL.LU.64 R6, [R1+0x38] ;  /* 0x0000380001067983 */ /* 0x001ee20000300a00 */
[----:B------:R-:W4:Y:S02]  /*1c680*/  LDL.LU R24, [R1+0xf0] ;  /* 0x0000f00001187983 */ /* 0x000f240000300800 */
[----:B------:R-:W4:Y:S02]  /*1c690*/  LDL.LU R25, [R1+0xf4] ;  /* 0x0000f40001197983 */ /* 0x000f240000300800 */
[----:B------:R-:W2:Y:S01]  /*1c6a0*/  LDL.LU R26, [R1+0xf8] ;  /* 0x0000f800011a7983 */ /* 0x000ea20000300800 */
[----:B------:R-:W2:Y:S04]  /*1c6b0*/  LDL.LU R27, [R1+0xfc] ;  /* 0x0000fc00011b7983 */ /* 0x000ea80000300800 */
[----:B--2---:R-:W-:Y:S01]  /*1c6c0*/  STL.64 [R1+0xab0], R26 ;  /* 0x000ab01a01007387 */ /* 0x004fe20000100a00 */
[----:B----4-:R0:W-:Y:S03]  /*1c6d0*/  STL.64 [R1+0xaa8], R24 ;  /* 0x000aa81801007387 */ /* 0x0101e60000100a00 */
        /* <DEDUP_REMOVED lines=10> */
[----:B------:R0:W-:Y:S04]  /*1c780*/  STL [R1+0x930], R16 ;  /* 0x0009301001007387 */ /* 0x0001e80000100800 */
[----:B0-----:R-:W4:Y:S01]  /*1c790*/  LDL.LU R16, [R1+0x140] ;  /* 0x0001400001107983 */ /* 0x001f220000300800 */
[----:B------:R-:W4:Y:S02]  /*1c7a0*/  LDL.LU R17, [R1+0x144] ;  /* 0x0001440001117983 */ /* 0x000f240000300800 */
[----:B------:R-:W4:Y:S02]  /*1c7b0*/  LDL.LU R18, [R1+0x148] ;  /* 0x0001480001127983 */ /* 0x000f240000300800 */
[----:B------:R-:W4:Y:S02]  /*1c7c0*/  LDL.LU R19, [R1+0x14c] ;  /* 0x00014c0001137983 */ /* 0x000f240000300800 */
[----:B------:R-:W-:-:S02]  /*1c7d0*/  IMAD.MOV.U32 R21, RZ, RZ, R14 ;  /* 0x000000ffff157224 */ /* 0x000fc400078e000e */
[----:B------:R-:W-:Y:S01]  /*1c7e0*/  IMAD.MOV.U32 R20, RZ, RZ, R15 ;  /* 0x000000ffff147224 */ /* 0x000fe200078e000f */
[----:B----4-:R-:W-:Y:S01]  /*1c7f0*/  HMMA.16816.F32.BF16 R16, R8, R14, R16 ;  /* 0x0000000e0810723c */ /* 0x010fe20000041810 */
[----:B------:R-:W4:Y:S11]  /*1c800*/  LDL.LU.64 R14, [R1+0xae0] ;  /* 0x000ae000010e7983 */ /* 0x000f360000300a00 */
[----:B------:R-:W-:Y:S11]  /*1c810*/  @!UPT UIADD3 URZ, URZ, URZ, URZ ;  /* 0x0000003f3f3ff290 */ /* 0x000ff6000fffe03f */
[----:B------:R0:W-:Y:S01]  /*1c820*/  STL.64 [R1+0x270], R16 ;  /* 0x0002701001007387 */ /* 0x0001e20000100a00 */
[----:B------:R-:W-:Y:S02]  /*1c830*/  STL.64 [R1+0x278], R18 ;  /* 0x0002781201007387 */ /* 0x000fe40000100a00 */
[----:B0-----:R-:W-:-:S05]  /*1c840*/  IMAD.MOV.U32 R17, RZ, RZ, R16 ;  /* 0x000000ffff117224 */ /* 0x001fca00078e0010 */
[----:B------:R0:W-:Y:S01]  /*1c850*/  STL [R1+0x934], R17 ;  /* 0x0009341101007387 */ /* 0x0001e20000100800 */
[----:B------:R-:W2:Y:S03]  /*1c860*/  LDL.LU R16, [R1+0x130] ;  /* 0x0001300001107983 */ /* 0x000ea60000300800 */
[----:B0-----:R-:W2:Y:S01]  /*1c870*/  LDL.LU R17, [R1+0x134] ;  /* 0x0001340001117983 */ /* 0x001ea20000300800 */
[----:B------:R-:W2:Y:S02]  /*1c880*/  LDL.LU R18, [R1+0x138] ;  /* 0x0001380001127983 */ /* 0x000ea40000300800 */
[----:B------:R-:W2:Y:S02]  /*1c890*/  LDL.LU R19, [R1+0x13c] ;  /* 0x00013c0001137983 */ /* 0x000ea40000300800 */
[----:B----4-:R-:W-:Y:S02]  /*1c8a0*/  IMAD.MOV.U32 R3, RZ, RZ, R14 ;  /* 0x000000ffff037224 */ /* 0x010fe400078e000e */
[----:B------:R-:W-:Y:S01]  /*1c8b0*/  IMAD.MOV.U32 R2, RZ, RZ, R15 ;  /* 0x000000ffff027224 */ /* 0x000fe200078e000f */
[----:B--2---:R-:W-:Y:S01]  /*1c8c0*/  HMMA.16816.F32.BF16 R16, R8, R14, R16 ;  /* 0x0000000e0810723c */ /* 0x004fe20000041810 */
[----:B------:R-:W2:Y:S11]  /*1c8d0*/  LDL.LU.64 R14, [R1+0xad8] ;  /* 0x000ad800010e7983 */ /* 0x000eb60000300a00 */
[----:B------:R-:W-:Y:S11]  /*1c8e0*/  @!UPT UIADD3 URZ, URZ, URZ, URZ ;  /* 0x0000003f3f3ff290 */ /* 0x000ff6000fffe03f */
[----:B------:R-:W-:Y:S01]  /*1c8f0*/  STL.64 [R1+0x280], R16 ;  /* 0x0002801001007387 */ /* 0x000fe20000100a00 */
[----:B------:R0:W-:Y:S02]  /*1c900*/  STL.64 [R1+0x288], R18 ;  /* 0x0002881201007387 */ /* 0x0001e40000100a00 */
[----:B0-----:R-:W-:-:S05]  /*1c910*/  IMAD.MOV.U32 R18, RZ, RZ, R16 ;  /* 0x000000ffff127224 */ /* 0x001fca00078e0010 */
[----:B------:R0:W-:Y:S01]  /*1c920*/  STL [R1+0x938], R18 ;  /* 0x0009381201007387 */ /* 0x0001e20000100800 */
[----:B------:R-:W4:Y:S02]  /*1c930*/  LDL.LU R16, [R1+0x120] ;  /* 0x0001200001107983 */ /* 0x000f240000300800 */
[----:B------:R-:W4:Y:S01]  /*1c940*/  LDL.LU R17, [R1+0x124] ;  /* 0x0001240001117983 */ /* 0x000f220000300800 */
[----:B0-----:R-:W4:Y:S01]  /*1c950*/  LDL.LU R18, [R1+0x128] ;  /* 0x0001280001127983 */ /* 0x001f220000300800 */
[----:B------:R-:W4:Y:S02]  /*1c960*/  LDL.LU R19, [R1+0x12c] ;  /* 0x00012c0001137983 */ /* 0x000f240000300800 */
[----:B---3--:R-:W-:Y:S02]  /*1c970*/  IMAD.MOV.U32 R13, RZ, RZ, R6 ;  /* 0x000000ffff0d7224 */ /* 0x008fe400078e0006 */
[----:B------:R-:W-:Y:S01]  /*1c980*/  IMAD.MOV.U32 R12, RZ, RZ, R7 ;  /* 0x000000ffff0c7224 */ /* 0x000fe200078e0007 */
[----:B----4-:R-:W-:Y:S01]  /*1c990*/  HMMA.16816.F32.BF16 R16, R8, R6, R16 ;  /* 0x000000060810723c */ /* 0x010fe20000041810 */
[----:B------:R-:W3:Y:S11]  /*1c9a0*/  LDL.LU.64 R6, [R1+0xad0] ;  /* 0x000ad00001067983 */ /* 0x000ef60000300a00 */
[----:B------:R-:W-:Y:S11]  /*1c9b0*/  @!UPT UIADD3 URZ, URZ, URZ, URZ ;  /* 0x0000003f3f3ff290 */ /* 0x000ff6000fffe03f */
[----:B------:R-:W-:Y:S01]  /*1c9c0*/  STL.64 [R1+0x290], R16 ;  /* 0x0002901001007387 */ /* 0x000fe20000100a00 */
[----:B------:R0:W-:Y:S02]  /*1c9d0*/  STL.64 [R1+0x298], R18 ;  /* 0x0002981201007387 */ /* 0x0001e40000100a00 */
[----:B0-----:R-:W-:-:S05]  /*1c9e0*/  IMAD.MOV.U32 R19, RZ, RZ, R16 ;  /* 0x000000ffff137224 */ /* 0x001fca00078e0010 */
[----:B------:R0:W-:Y:S04]  /*1c9f0*/  STL [R1+0x93c], R19 ;  /* 0x00093c1301007387 */ /* 0x0001e80000100800 */
[----:B0-----:R-:W4:Y:S01]  /*1ca00*/  LDL.LU R19, [R1+0x3f8] ;  /* 0x0003f80001137983 */ /* 0x001f220000300800 */
[----:B--2---:R-:W-:Y:S01]  /*1ca10*/  IMAD.MOV.U32 R18, RZ, RZ, R15 ;  /* 0x000000ffff127224 */ /* 0x004fe200078e000f */
[C---:B---3--:R-:W-:Y:S01]  /*1ca20*/  HMMA.16816.F32.BF16 R24, R8.reuse, R6, R24 ;  /* 0x000000060818723c */ /* 0x048fe20000041818 */
[----:B------:R-:W-:Y:S01]  /*1ca30*/  IMAD.MOV.U32 R15, RZ, RZ, R6 ;  /* 0x000000ffff0f7224 */ /* 0x000fe200078e0006 */
[----:B----4-:R0:W-:Y:S11]  /*1ca40*/  STL [R1+0xa6c], R19 ;  /* 0x000a6c1301007387 */ /* 0x0101f60000100800 */
[----:B------:R-:W-:Y:S10]  /*1ca50*/  @!UPT UIADD3 URZ, URZ, URZ, URZ ;  /* 0x0000003f3f3ff290 */ /* 0x000ff4000fffe03f */
[----:B------:R-:W-:Y:S02]  /*1ca60*/  STL.64 [R1+0x1f0], R24 ;  /* 0x0001f01801007387 */ /* 0x000fe40000100a00 */
[----:B------:R1:W-:Y:S02]  /*1ca70*/  STL.64 [R1+0x1f8], R26 ;  /* 0x0001f81a01007387 */ /* 0x0003e40000100a00 */
[----:B0-----:R-:W-:Y:S02]  /*1ca80*/  IMAD.MOV.U32 R19, RZ, RZ, R14 ;  /* 0x000000ffff137224 */ /* 0x001fe400078e000e */
[----:B------:R-:W-:Y:S01]  /*1ca90*/  IMAD.MOV.U32 R14, RZ, RZ, R7 ;  /* 0x000000ffff0e7224 */ /* 0x000fe200078e0007 */
[----:B-1----:R-:W2:Y:S01]  /*1caa0*/  LDL.LU.64 R26, [R1+0xac8] ;  /* 0x000ac800011a7983 */ /* 0x002ea20000300a00 */
        /* <DEDUP_REMOVED lines=8> */
[C---:B--2---:R-:W-:Y:S11]  /*1cb30*/  HMMA.16816.F32.BF16 R24, R8.reuse, R6, R24 ;  /* 0x000000060818723c */ /* 0x044ff60000041818 */
        /* <DEDUP_REMOVED lines=8> */
[----:B------:R-:W4:Y:S01]  /*1cbc0*/  LDL.LU.64 R6, [R1+0xaa0] ;  /* 0x000aa00001067983 */ /* 0x000f220000300a00 */
[----:B------:R-:W4:Y:S01]  /*1cbd0*/  LDL.LU.64 R4, [R1+0xa98] ;  /* 0x000a980001047983 */ /* 0x000f220000300a00 */
[C---:B--2---:R-:W-:Y:S11]  /*1cbe0*/  HMMA.16816.F32.BF16 R24, R8.reuse, R22, R24 ;  /* 0x000000160818723c */ /* 0x044ff60000041818 */
[----:B------:R-:W-:Y:S11]  /*1cbf0*/  @!UPT UIADD3 URZ, URZ, URZ, URZ ;  /* 0x0000003f3f3ff290 */ /* 0x000ff6000fffe03f */
[----:B------:R-:W-:Y:S01]  /*1cc00*/  @!UPT UIADD3 URZ, URZ, URZ, URZ ;  /* 0x0000003f3f3ff290 */ /* 0x000fe2000fffe03f */
[----:B------:R-:W-:Y:S01]  /*1cc10*/  STL.64 [R1+0x1d0], R24 ;  /* 0x0001d01801007387 */ /* 0x000fe20000100a00 */
[----:B------:R0:W-:Y:S03]  /*1cc20*/  STL.64 [R1+0x1d8], R26 ;  /* 0x0001d81a01007387 */ /* 0x0001e60000100a00 */
[----:B0-----:R-:W4:Y:S01]  /*1cc30*/  LDL.LU.64 R26, [R1+0xa90] ;  /* 0x000a9000011a7983 */ /* 0x001f220000300a00 */
[----:B------:R0:W-:Y:S02]  /*1cc40*/  STL.64 [R1+0xa10], R22 ;  /* 0x000a101601007387 */ /* 0x0001e40000100a00 */
[----:B0-----:R-:W-:Y:S02]  /*1cc50*/  IMAD.MOV.U32 R22, RZ, RZ, R17 ;  /* 0x000000ffff167224 */ /* 0x001fe400078e0011 */
[----:B------:R-:W-:Y:S01]  /*1cc60*/  IMAD.MOV.U32 R23, RZ, RZ, R16 ;  /* 0x000000ffff177224 */ /* 0x000fe200078e0010 */
[----:B----4-:R-:W-:Y:S01]  /*1cc70*/  HMMA.16816.F32.BF16 R8, R8, R26, R4 ;  /* 0x0000001a0808723c */ /* 0x010fe20000041804 */
[----:B------:R-:W3:Y:S01]  /*1cc80*/  LDL.LU.64 R6, [R1+0xa88] ;  /* 0x000a880001067983 */ /* 0x000ee20000300a00 */
[----:B------:R-:W3:Y:S11]  /*1cc90*/  LDL.LU.64 R4, [R1+0xa80] ;  /* 0x000a800001047983 */ /* 0x000ef60000300a00 */
[----:B------:R-:W-:Y:S10]  /*1cca0*/  @!UPT UIADD3 URZ, URZ, URZ, URZ ;  /* 0x0000003f3f3ff290 */ /* 0x000ff4000fffe03f */
[----:B------:R-:W-:Y:S01]  /*1ccb0*/  STL.64 [R1+0x1c0], R8 ;  /* 0x0001c00801007387 */ /* 0x000fe20000100a00 */
[----:B------:R0:W-:Y:S02]  /*1ccc0*/  STL.64 [R1+0x1c8], R10 ;  /* 0x0001c80a01007387 */ /* 0x0001e40000100a00 */
[----:B------:R1:W-:Y:S02]  /*1ccd0*/  STL.64 [R1+0xa28], R22 ;  /* 0x000a281601007387 */ /* 0x0003e40000100a00 */
[----:B0-----:R-:W-:Y:S02]  /*1cce0*/  IMAD.MOV.U32 R11, RZ, RZ, R20 ;  /* 0x000000ffff0b7224 */ /* 0x001fe400078e0014 */
[----:B------:R-:W-:Y:S01]  /*1ccf0*/  IMAD.MOV.U32 R10, RZ, RZ, R21 ;  /* 0x000000ffff0a7224 */ /* 0x000fe200078e0015 */
[----:B------:R-:W2:Y:S01]  /*1cd00*/  LDL.LU R20, [R1+0xc0] ;  /* 0x0000c00001147983 */ /* 0x000ea20000300800 */
[----:B------:R-:W2:Y:S02]  /*1cd10*/  LDL.LU R21, [R1+0xc4] ;  /* 0x0000c40001157983 */ /* 0x000ea40000300800 */
[----:B-1----:R-:W2:Y:S02]  /*1cd20*/  LDL.LU R22, [R1+0xc8] ;  /* 0x0000c80001167983 */ /* 0x002ea40000300800 */
[----:B------:R-:W2:Y:S01]  /*1cd30*/  LDL.LU R23, [R1+0xcc] ;  /* 0x0000cc0001177983 */ /* 0x000ea20000300800 */
[C---:B---3--:R-:W-:Y:S01]  /*1cd40*/  HMMA.16816.F32.BF16 R16, R4.reuse, R18, R12 ;  /* 0x000000120410723c */ /* 0x048fe2000004180c */
[----:B------:R-:W3:Y:S01]  /*1cd50*/  LDL.LU.64 R14, [R1+0xa78] ;  /* 0x000a7800010e7983 */ /* 0x000ee20000300a00 */
[----:B------:R-:W4:Y:S06]  /*1cd60*/  LDL.LU.64 R12, [R1+0xa70] ;  /* 0x000a7000010c7983 */ /* 0x000f2c0000300a00 */
[----:B--2---:R-:W-:Y:S11]  /*1cd70*/  HMMA.16816.F32.BF16 R8, R4, R10, R20 ;  /* 0x0000000a0408723c */ /* 0x004ff60000041814 */
[----:B------:R-:W-:Y:S05]  /*1cd80*/  @!UPT UIADD3 URZ, URZ, URZ, URZ ;  /* 0x0000003f3f3ff290 */ /* 0x000fea000fffe03f */
[----:B------:R-:W-:Y:S01]  /*1cd90*/  IMAD.MOV.U32 R24, RZ, RZ, R16 ;  /* 0x000000ffff187224 */ /* 0x000fe200078e0010 */
[----:B------:R-:W-:Y:S01]  /*1cda0*/  STL.64 [R1+0x2b0], R16 ;  /* 0x0002b01001007387 */ /* 0x000fe20000100a00 */
[----:B------:R0:W-:Y:S03]  /*1cdb0*/  STL.64 [R1+0x2b8], R18 ;  /* 0x0002b81201007387 */ /* 0x0001e60000100a00 */
[----:B0-----:R-:W2:Y:S01]  /*1cdc0*/  LDL.LU R19, [R1+0xa6c] ;  /* 0x000a6c0001137983 */ /* 0x001ea20000300800 */
[----:B------:R-:W-:Y:S03]  /*1cdd0*/  STL [R1+0x940], R24 ;  /* 0x0009401801007387 */ /* 0x000fe60000100800 */
[----:B------:R-:W-:Y:S01]  /*1cde0*/  STL.64 [R1+0x1b0], R8 ;  /* 0x0001b00801007387 */ /* 0x000fe20000100a00 */
[----:B------:R4:W-:Y:S02]  /*1cdf0*/  STL.64 [R1+0x1b8], R10 ;  /* 0x0001b80a01007387 */ /* 0x0009e40000100a00 */
[----:B---3--:R-:W-:-:S02]  /*1ce00*/  IMAD.MOV.U32 R22, RZ, RZ, R15 ;  /* 0x000000ffff167224 */ /* 0x008fc400078e000f */
[----:B----4-:R-:W-:Y:S02]  /*1ce10*/  IMAD.MOV.U32 R10, RZ, RZ, R13 ;  /* 0x000000ffff0a7224 */ /* 0x010fe400078e000d */
[----:B------:R-:W-:Y:S02]  /*1ce20*/  IMAD.MOV.U32 R11, RZ, RZ, R12 ;  /* 0x000000ffff0b7224 */ /* 0x000fe400078e000c */
[----:B------:R-:W-:-:S03]  /*1ce30*/  IMAD.MOV.U32 R23, RZ, RZ, R14 ;  /* 0x000000ffff177224 */ /* 0x000fc600078e000e */
[----:B------:R-:W-:Y:S02]  /*1ce40*/  STL.64 [R1+0xa48], R10 ;  /* 0x000a480a01007387 */ /* 0x000fe40000100a00 */
[----:B------:R0:W-:Y:S02]  /*1ce50*/  STL.64 [R1+0xa40], R22 ;  /* 0x000a401601007387 */ /* 0x0001e40000100a00 */
[----:B------:R-:W3:Y:S02]  /*1ce60*/  LDL.LU R20, [R1+0xa0] ;  /* 0x0000a00001147983 */ /* 0x000ee40000300800 */
[----:B------:R-:W3:Y:S01]  /*1ce70*/  LDL.LU R21, [R1+0xa4] ;  /* 0x0000a40001157983 */ /* 0x000ee20000300800 */
[----:B0-----:R-:W4:Y:S01]  /*1ce80*/  LDL.LU R22, [R1+0xa8] ;  /* 0x0000a80001167983 */ /* 0x001f220000300800 */
[----:B------:R-:W4:Y:S03]  /*1ce90*/  LDL.LU R23, [R1+0xac] ;  /* 0x0000ac0001177983 */ /* 0x000f260000300800 */
[----:B----4-:R-:W-:Y:S01]  /*1cea0*/  STL.64 [R1+0xa58], R22 ;  /* 0x000a581601007387 */ /* 0x010fe20000100a00 */
[----:B---3--:R0:W-:Y:S03]  /*1ceb0*/  STL.64 [R1+0xa50], R20 ;  /* 0x000a501401007387 */ /* 0x0081e60000100a00 */
[----:B0-----:R-:W3:Y:S01]  /*1cec0*/  LDL.LU R20, [R1+0xb0] ;  /* 0x0000b00001147983 */ /* 0x001ee20000300800 */
[----:B------:R-:W3:Y:S02]  /*1ced0*/  LDL.LU R21, [R1+0xb4] ;  /* 0x0000b40001157983 */ /* 0x000ee40000300800 */
[----:B------:R-:W3:Y:S02]  /*1cee0*/  LDL.LU R22, [R1+0xb8] ;  /* 0x0000b80001167983 */ /* 0x000ee40000300800 */
[----:B------:R-:W3:Y:S01]  /*1cef0*/  LDL.LU R23, [R1+0xbc] ;  /* 0x0000bc0001177983 */ /* 0x000ee20000300800 */
[----:B------:R-:W2:Y:S01]  /*1cf00*/  LDL.LU R18, [R1+0x3a4] ;  /* 0x0003a40001127983 */ /* 0x000ea20000300800 */
[----:B------:R-:W4:Y:S02]  /*1cf10*/  LDL.LU R17, [R1+0x7f0] ;  /* 0x0007f00001117983 */ /* 0x000f240000300800 */
[----:B------:R-:W4:Y:S01]  /*1cf20*/  LDL.LU R16, [R1+0x7e8] ;  /* 0x0007e80001107983 */ /* 0x000f220000300800 */
[----:B--2---:R-:W-:Y:S01]  /*1cf30*/  STL.64 [R1+0xa08], R18 ;  /* 0x000a081201007387 */ /* 0x004fe20000100a00 */
[----:B----4-:R0:W-:Y:S03]  /*1cf40*/  STL.64 [R1+0xa00], R16 ;  /* 0x000a001001007387 */ /* 0x0101e60000100a00 */
[----:B0-----:R-:W2:Y:S01]  /*1cf50*/  LDL.LU R16, [R1+0x70] ;  /* 0x0000700001107983 */ /* 0x001ea20000300800 */
[----:B------:R-:W2:Y:S02]  /*1cf60*/  LDL.LU R17, [R1+0x74] ;  /* 0x0000740001117983 */ /* 0x000ea40000300800 */
[----:B------:R-:W-:-:S02]  /*1cf70*/  IMAD.MOV.U32 R18, RZ, RZ, R28 ;  /* 0x000000ffff127224 */ /* 0x000fc400078e001c */
[----:B------:R-:W-:Y:S01]  /*1cf80*/  IMAD.MOV.U32 R19, RZ, RZ, R0 ;  /* 0x000000ffff137224 */ /* 0x000fe200078e0000 */
[----:B------:R-:W4:Y:S01]  /*1cf90*/  LDL.LU R28, [R1+0xa68] ;  /* 0x000a6800011c7983 */ /* 0x000f220000300800 */
[----:B------:R-:W3:Y:S03]  /*1cfa0*/  LDL.LU R0, [R1+0xa64] ;  /* 0x000a640001007983 */ /* 0x000ee60000300800 */
[----:B------:R-:W-:Y:S01]  /*1cfb0*/  STL.64 [R1+0xa20], R18 ;  /* 0x000a201201007387 */ /* 0x000fe20000100a00 */
[----:B------:R-:W-:Y:S02]  /*1cfc0*/  IMAD.MOV.U32 R10, RZ, RZ, R3 ;  /* 0x000000ffff0a7224 */ /* 0x000fe400078e0003 */
[----:B------:R-:W-:Y:S01]  /*1cfd0*/  IMAD.MOV.U32 R11, RZ, RZ, R2 ;  /* 0x000000ffff0b7224 */ /* 0x000fe200078e0002 */
[----:B--2---:R0:W-:Y:S04]  /*1cfe0*/  STL.64 [R1+0xa18], R16 ;  /* 0x000a181001007387 */ /* 0x0041e80000100a00 */
[----:B0-----:R-:W2:Y:S01]  /*1cff0*/  LDL.LU R16, [R1+0x80] ;  /* 0x0000800001107983 */ /* 0x001ea20000300800 */
[----:B------:R-:W2:Y:S02]  /*1d000*/  LDL.LU R17, [R1+0x84] ;  /* 0x0000840001117983 */ /* 0x000ea40000300800 */
[----:B------:R-:W2:Y:S02]  /*1d010*/  LDL.LU R18, [R1+0x88] ;  /* 0x0000880001127983 */ /* 0x000ea40000300800 */
[----:B------:R-:W2:Y:S02]  /*1d020*/  LDL.LU R19, [R1+0x8c] ;  /* 0x00008c0001137983 */ /* 0x000ea40000300800 */
[----:B------:R-:W-:-:S02]  /*1d030*/  IMAD.MOV.U32 R25, RZ, RZ, R8 ;  /* 0x000000ffff197224 */ /* 0x000fc400078e0008 */
[----:B---3--:R-:W-:Y:S01]  /*1d040*/  HMMA.16816.F32.BF16 R8, R4, R10, R20 ;  /* 0x0000000a0408723c */ /* 0x008fe20000041814 */
[----:B--2---:R0:W-:Y:S01]  /*1d050*/  STL.64 [R1+0xa38], R18 ;  /* 0x000a381201007387 */ /* 0x0041e20000100a00 */
[----:B------:R1:W-:Y:S02]  /*1d060*/  STL.64 [R1+0xa30], R16 ;  /* 0x000a301001007387 */ /* 0x0003e40000100a00 */
[----:B0-----:R-:W-:Y:S01]  /*1d070*/  IMAD.MOV.U32 R18, RZ, RZ, R0 ;  /* 0x000000ffff127224 */ /* 0x001fe200078e0000 */
[----:B-1----:R-:W2:Y:S01]  /*1d080*/  LDL.LU R16, [R1+0x90] ;  /* 0x0000900001107983 */ /* 0x002ea20000300800 */
[----:B------:R-:W2:Y:S02]  /*1d090*/  LDL.LU R17, [R1+0x94] ;  /* 0x0000940001117983 */ /* 0x000ea40000300800 */
[----:B------:R-:W3:Y:S02]  /*1d0a0*/  LDL.LU R0, [R1+0xa60] ;  /* 0x000a600001007983 */ /* 0x000ee40000300800 */
[----:B------:R-:W2:Y:S01]  /*1d0b0*/  LDL.LU R12, [R1+0x7e0] ;  /* 0x0007e000010c7983 */ /* 0x000ea20000300800 */
[----:B------:R-:W2:Y:S01]  /*1d0c0*/  LDL.LU R13, [R1+0x7d8] ;  /* 0x0007d800010d7983 */ /* 0x000ea20000300800 */
[----:B------:R-:W2:Y:S02]  /*1d0d0*/  LDL.LU R14, [R1+0x7d0] ;  /* 0x0007d000010e7983 */ /* 0x000ea40000300800 */
[----:B------:R-:W3:Y:S02]  /*1d0e0*/  LDL.LU R15, [R1+0x3a0] ;  /* 0x0003a000010f7983 */ /* 0x000ee40000300800 */
[----:B------:R-:W2:Y:S01]  /*1d0f0*/  LDL.LU R29, [R1+0x7c8] ;  /* 0x0007c800011d7983 */ /* 0x000ea20000300800 */
[----:B------:R-:W2:Y:S01]  /*1d100*/  LDL.LU R3, [R1+0x7ec] ;  /* 0x0007ec0001037983 */ /* 0x000ea20000300800 */
[----:B----4-:R-:W-:-:S02]  /*1d110*/  IMAD.MOV.U32 R19, RZ, RZ, R28 ;  /* 0x000000ffff137224 */ /* 0x010fc400078e001c */
[----:B------:R-:W4:Y:S02]  /*1d120*/  LDL.LU R2, [R1+0x7c0] ;  /* 0x0007c00001027983 */ /* 0x000f240000300800 */
[----:B------:R-:W2:Y:S01]  /*1d130*/  LDL.LU R28, [R1+0x7e4] ;  /* 0x0007e400011c7983 */ /* 0x000ea20000300800 */
[----:B------:R-:W-:Y:S01]  /*1d140*/  STL [R1+0x944], R25 ;  /* 0x0009441901007387 */ /* 0x000fe20000100800 */
[----:B------:R-:W2:Y:S02]  /*1d150*/  LDL.LU.64 R22, [R1+0xa58] ;  /* 0x000a580001167983 */ /* 0x000ea40000300a00 */
[----:B------:R-:W2:Y:S02]  /*1d160*/  LDL.LU.64 R20, [R1+0xa50] ;  /* 0x000a500001147983 */ /* 0x000ea40000300a00 */
[----:B------:R-:W-:Y:S01]  /*1d170*/  STL.64 [R1+0x1a0], R8 ;  /* 0x0001a00801007387 */ /* 0x000fe20000100a00 */
[----:B------:R0:W-:Y:S04]  /*1d180*/  STL.64 [R1+0x1a8], R10 ;  /* 0x0001a80a01007387 */ /* 0x0001e80000100a00 */
[----:B0-----:R-:W2:Y:S02]  /*1d190*/  LDL.LU.64 R10, [R1+0xa48] ;  /* 0x000a4800010a7983 */ /* 0x001ea40000300a00 */
[C---:B--2---:R-:W-:Y:S11]  /*1d1a0*/  HMMA.16816.F32.BF16 R20, R4.reuse, R10, R20 ;  /* 0x0000000a0414723c */ /* 0x044ff60000041814 */
[----:B------:R-:W-:Y:S11]  /*1d1b0*/  @!UPT UIADD3 URZ, URZ, URZ, URZ ;  /* 0x0000003f3f3ff290 */ /* 0x000ff6000fffe03f */
[----:B------:R-:W-:Y:S01]  /*1d1c0*/  @!UPT UIADD3 URZ, URZ, URZ, URZ ;  /* 0x0000003f3f3ff290 */ /* 0x000fe2000fffe03f */
[----:B------:R-:W-:Y:S01]  /*1d1d0*/  STL.64 [R1+0x180], R20 ;  /* 0x0001801401007387 */ /* 0x000fe20000100a00 */
[----:B------:R-:W-:Y:S02]  /*1d1e0*/  IMAD.MOV.U32 R9, RZ, RZ, R22 ;  /* 0x000000ffff097224 */ /* 0x000fe400078e0016 */
[----:B------:R0:W-:Y:S02]  /*1d1f0*/  STL.64 [R1+0x188], R22 ;  /* 0x0001881601007387 */ /* 0x0001e40000100a00 */
[----:B------:R-:W-:Y:S02]  /*1d200*/  IMAD.MOV.U32 R8, RZ, RZ, R23 ;  /* 0x000000ffff087224 */ /* 0x000fe400078e0017 */
[----:B0-----:R-:W2:Y:S01]  /*1d210*/  LDL.LU.64 R22, [R1+0xa40] ;  /* 0x000a400001167983 */ /* 0x001ea20000300a00 */
[----:B------:R-:W3:Y:S02]  /*1d220*/  LDL R11, [R1+0x8f4] ;  /* 0x0008f400010b7983 */ /* 0x000ee40000100800 */
[----:B------:R-:W-:Y:S02]  /*1d230*/  STL [R1+0x94c], R8 ;  /* 0x00094c0801007387 */ /* 0x000fe40000100800 */
        /* <DEDUP_REMOVED lines=17> */
[----:B------:R-:W3:Y:S11]  /*1d350*/  LDL.LU.64 R16, [R1+0xa00] ;  /* 0x000a000001107983 */ /* 0x000ef60000300a00 */
[----:B------:R-:W-:Y:S09]  /*1d360*/  @!UPT UIADD3 URZ, URZ, URZ, URZ ;  /* 0x0000003f3f3ff290 */ /* 0x000ff2000fffe03f */
[----:B------:R-:W-:Y:S01]  /*1d370*/  STL.64 [R1+0x150], R20 ;  /* 0x0001501401007387 */ /* 0x000fe20000100a00 */
[----:B------:R0:W-:Y:S03]  /*1d380*/  STL.64 [R1+0x158], R22 ;  /* 0x0001581601007387 */ /* 0x0001e60000100a00 */
[----:B0-----:R-:W4:Y:S01]  /*1d390*/  LDL.LU.64 R22, [R1+0x9f8] ;  /* 0x0009f80001167983 */ /* 0x001f220000300a00 */
[----:B------:R-:W4:Y:S02]  /*1d3a0*/  LDL.LU.64 R20, [R1+0x9f0] ;  /* 0x0009f00001147983 */ /* 0x000f240000300a00 */
[----:B------:R-:W-:-:S04]  /*1d3b0*/  IMAD.MOV.U32 R10, RZ, RZ, c[0x0][0x188] ;  /* 0x00006200ff0a7624 */ /* 0x000fc800078e00ff */
[----:B------:R-:W-:-:S04]  /*1d3c0*/  IMAD.SHL.U32 R10, R10, 0x80, RZ ;  /* 0x000000800a0a7824 */ /* 0x000fc800078e00ff */
[----:B------:R-:W-:-:S05]  /*1d3d0*/  IMAD.SHL.U32 R10, R10, 0x2, RZ ;  /* 0x000000020a0a7824 */ /* 0x000fca00078e00ff */
[-C--:B------:R-:W-:Y:S02]  /*1d3e0*/  IADD3 R12, P5, R12, R10.reuse, RZ ;  /* 0x0000000a0c0c7210 */ /* 0x080fe40007fbe0ff */
[-C--:B------:R-:W-:Y:S02]  /*1d3f0*/  IADD3 R13, P6, R13, R10.reuse, RZ ;  /* 0x0000000a0d0d7210 */ /* 0x080fe40007fde0ff */
[-C--:B------:R-:W-:Y:S02]  /*1d400*/  IADD3 R14, P1, R14, R10.reuse, RZ ;  /* 0x0000000a0e0e7210 */ /* 0x080fe40007f3e0ff */
[----:B--2---:R-:W-:Y:S02]  /*1d410*/  IADD3 R19, R19, 0x1, RZ ;  /* 0x0000000113137810 */ /* 0x004fe40007ffe0ff */
[-C--:B------:R-:W-:Y:S02]  /*1d420*/  IADD3 R18, P2, R18, R10.reuse, RZ ;  /* 0x0000000a12127210 */ /* 0x080fe40007f5e0ff */
[----:B---3--:R-:W-:-:S02]  /*1d430*/  IADD3 R17, P3, R17, R10, RZ ;  /* 0x0000000a11117210 */ /* 0x008fc40007f7e0ff */
[-C--:B------:R-:W-:Y:S01]  /*1d440*/  IADD3 R16, P4, R16, R10.reuse, RZ ;  /* 0x0000000a10107210 */ /* 0x080fe20007f9e0ff */
[----:B----4-:R-:W-:Y:S01]  /*1d450*/  HMMA.16816.F32.BF16 R20, R4, R26, R20 ;  /* 0x0000001a0414723c */ /* 0x010fe20000041814 */
[--C-:B------:R-:W-:Y:S01]  /*1d460*/  IMAD.X R15, R15, 0x1, R0.reuse, P2 ;  /* 0x000000010f0f7824 */ /* 0x100fe200010e0600 */
[-C--:B------:R-:W-:Y:S01]  /*1d470*/  IADD3 R29, P2, R29, R10.reuse, RZ ;  /* 0x0000000a1d1d7210 */ /* 0x080fe20007f5e0ff */
[--C-:B------:R-:W-:Y:S01]  /*1d480*/  IMAD.X R3, R3, 0x1, R0.reuse, P3 ;  /* 0x0000000103037824 */ /* 0x100fe200018e0600 */
[----:B------:R-:W-:Y:S01]  /*1d490*/  IADD3 R2, P3, R2, R10, RZ ;  /* 0x0000000a02027210 */ /* 0x000fe20007f7e0ff */
[----:B------:R-:W-:Y:S11]  /*1d4a0*/  IMAD.X R28, R28, 0x1, R0, P4 ;  /* 0x000000011c1c7824 */ /* 0x000ff600020e0600 */
[----:B------:R-:W-:Y:S08]  /*1d4b0*/  @!UPT UIADD3 URZ, URZ, URZ, URZ ;  /* 0x0000003f3f3ff290 */ /* 0x000ff0000fffe03f */
[----:B------:R-:W-:Y:S02]  /*1d4c0*/  IMAD.MOV.U32 R4, RZ, RZ, R23 ;  /* 0x000000ffff047224 */ /* 0x000fe400078e0017 */
[----:B------:R-:W-:Y:S01]  /*1d4d0*/  IMAD.MOV.U32 R5, RZ, RZ, R22 ;  /* 0x000000ffff057224 */ /* 0x000fe200078e0016 */
[----:B------:R-:W-:Y:S01]  /*1d4e0*/  STL.64 [R1+0xb0], R20 ;  /* 0x0000b01401007387 */ /* 0x000fe20000100a00 */
[----:B------:R-:W-:Y:S02]  /*1d4f0*/  STL.64 [R1+0xb8], R22 ;  /* 0x0000b81601007387 */ /* 0x000fe40000100a00 */
[----:B------:R-:W-:Y:S02]  /*1d500*/  STL [R1+0x3f8], R19 ;  /* 0x0003f81301007387 */ /* 0x000fe40000100800 */
[----:B------:R-:W-:Y:S01]  /*1d510*/  STL [R1+0x954], R4 ;  /* 0x0009540401007387 */ /* 0x000fe20000100800 */
[----:B------:R-:W-:Y:S01]  /*1d520*/  STL [R1+0x950], R5 ;  /* 0x0009500501007387 */ /* 0x000fe20000100800 */
[----:B------:R-:W-:Y:S02]  /*1d530*/  STL [R1+0x3a4], R18 ;  /* 0x0003a41201007387 */ /* 0x000fe40000100800 */
[----:B------:R-:W-:Y:S02]  /*1d540*/  STL [R1+0x7f0], R17 ;  /* 0x0007f01101007387 */ /* 0x000fe40000100800 */
[----:B------:R-:W-:Y:S01]  /*1d550*/  STL [R1+0x7e8], R16 ;  /* 0x0007e81001007387 */ /* 0x000fe20000100800 */
[----:B------:R-:W-:Y:S01]  /*1d560*/  STL [R1+0x7e0], R12 ;  /* 0x0007e00c01007387 */ /* 0x000fe20000100800 */
[----:B------:R-:W-:Y:S02]  /*1d570*/  STL [R1+0x7d8], R13 ;  /* 0x0007d80d01007387 */ /* 0x000fe40000100800 */
[----:B------:R-:W-:Y:S02]  /*1d580*/  STL [R1+0x7d0], R14 ;  /* 0x0007d00e01007387 */ /* 0x000fe40000100800 */
[----:B------:R-:W-:Y:S01]  /*1d590*/  STL [R1+0x3a0], R15 ;  /* 0x0003a00f01007387 */ /* 0x000fe20000100800 */
[----:B------:R-:W-:Y:S01]  /*1d5a0*/  STL [R1+0x7c8], R29 ;  /* 0x0007c81d01007387 */ /* 0x000fe20000100800 */
[----:B------:R0:W-:Y:S02]  /*1d5b0*/  STL [R1+0x9e8], R0 ;  /* 0x0009e80001007387 */ /* 0x0001e40000100800 */
[----:B------:R-:W-:Y:S01]  /*1d5c0*/  STL [R1+0x7ec], R3 ;  /* 0x0007ec0301007387 */ /* 0x000fe20000100800 */
[----:B0-----:R-:W2:Y:S01]  /*1d5d0*/  LDL.LU R0, [R1+0x7b8] ;  /* 0x0007b80001007983 */ /* 0x001ea20000300800 */
[----:B------:R-:W-:Y:S02]  /*1d5e0*/  STL [R1+0x7c0], R2 ;  /* 0x0007c00201007387 */ /* 0x000fe40000100800 */
[----:B------:R-:W3:Y:S02]  /*1d5f0*/  LDL.LU R5, [R1+0x7a8] ;  /* 0x0007a80001057983 */ /* 0x000ee40000300800 */
[----:B------:R-:W-:Y:S01]  /*1d600*/  STL [R1+0x7e4], R28 ;  /* 0x0007e41c01007387 */ /* 0x000fe20000100800 */
[----:B---3--:R0:W-:Y:S04]  /*1d610*/  STL [R1+0x9dc], R5 ;  /* 0x0009dc0501007387 */ /* 0x0081e80000100800 */
[----:B0-----:R-:W3:Y:S04]  /*1d620*/  LDL.LU R5, [R1+0x7d4] ;  /* 0x0007d40001057983 */ /* 0x001ee80000300800 */
[----:B---3--:R0:W-:Y:S04]  /*1d630*/  STL [R1+0x9e0], R5 ;  /* 0x0009e00501007387 */ /* 0x0081e80000100800 */
[----:B0-----:R-:W3:Y:S01]  /*1d640*/  LDL.LU R5, [R1+0x7b0] ;  /* 0x0007b00001057983 */ /* 0x001ee20000300800 */
[----:B------:R-:W-:-:S02]  /*1d650*/  ISETP.NE.U32.AND P0, PT, R19, R11, PT ;  /* 0x0000000b1300720c */ /* 0x000fc40003f05070 */
[----:B--2---:R-:W-:Y:S01]  /*1d660*/  IADD3 R0, P4, R0, R10, RZ ;  /* 0x0000000a00007210 */ /* 0x004fe20007f9e0ff */
[----:B---3--:R0:W-:Y:S04]  /*1d670*/  STL [R1+0x9e4], R5 ;  /* 0x0009e40501007387 */ /* 0x0081e80000100800 */
[----:B0-----:R-:W2:Y:S01]  /*1d680*/  LDL.LU R5, [R1+0x7dc] ;  /* 0x0007dc0001057983 */ /* 0x001ea20000300800 */
[----:B------:R-:W3:Y:S02]  /*1d690*/  LDL.LU R4, [R1+0x7cc] ;  /* 0x0007cc0001047983 */ /* 0x000ee40000300800 */
[----:B------:R-:W4:Y:S02]  /*1d6a0*/  LDL.LU R6, [R1+0x7a0] ;  /* 0x0007a00001067983 */ /* 0x000f240000300800 */
[----:B------:R-:W2:Y:S01]  /*1d6b0*/  LDL.LU R7, [R1+0x7c4] ;  /* 0x0007c40001077983 */ /* 0x000ea20000300800 */
        /* <DEDUP_REMOVED lines=23> */
[----:B------:R0:W-:Y:S02]  /*1d830*/  STL [R1+0x7b8], R0 ;  /* 0x0007b80001007387 */ /* 0x0001e40000100800 */
[----:B0-----:R-:W2:Y:S02]  /*1d840*/  LDL.LU R0, [R1+0x9e8] ;  /* 0x0009e80001007983 */ /* 0x001ea40000300800 */
[----:B--2---:R-:W-:-:S05]  /*1d850*/  IMAD.X R5, R5, 0x1, R0, P5 ;  /* 0x0000000105057824 */ /* 0x004fca00028e0600 */
[----:B------:R0:W-:Y:S04]  /*1d860*/  STL [R1+0x7dc], R5 ;  /* 0x0007dc0501007387 */ /* 0x0001e80000100800 */
[----:B0-----:R-:W2:Y:S02]  /*1d870*/  LDL.LU R5, [R1+0x9e4] ;  /* 0x0009e40001057983 */ /* 0x001ea40000300800 */
[----:B--2---:R-:W-:-:S05]  /*1d880*/  IADD3 R5, P5, R5, R10, RZ ;  /* 0x0000000a05057210 */ /* 0x004fca0007fbe0ff */
[----:B------:R0:W-:Y:S04]  /*1d890*/  STL [R1+0x7b0], R5 ;  /* 0x0007b00501007387 */ /* 0x0001e80000100800 */
[----:B0-----:R-:W2:Y:S02]  /*1d8a0*/  LDL.LU R5, [R1+0x9e0] ;  /* 0x0009e00001057983 */ /* 0x001ea40000300800 */
[----:B--2---:R-:W-:-:S05]  /*1d8b0*/  IMAD.X R5, R5, 0x1, R0, P6 ;  /* 0x0000000105057824 */ /* 0x004fca00030e0600 */
[----:B------:R0:W-:Y:S04]  /*1d8c0*/  STL [R1+0x7d4], R5 ;  /* 0x0007d40501007387 */ /* 0x0001e80000100800 */
[----:B0-----:R-:W2:Y:S01]  /*1d8d0*/  LDL.LU R5, [R1+0x9dc] ;  /* 0x0009dc0001057983 */ /* 0x001ea20000300800 */
[--C-:B---3--:R-:W-:Y:S01]  /*1d8e0*/  IMAD.X R4, R4, 0x1, R0.reuse, P1 ;  /* 0x0000000104047824 */ /* 0x108fe200008e0600 */
[-C--:B----4-:R-:W-:Y:S01]  /*1d8f0*/  IADD3 R6, P1, R6, R10.reuse, RZ ;  /* 0x0000000a06067210 */ /* 0x090fe20007f3e0ff */
[--C-:B------:R-:W-:Y:S01]  /*1d900*/  IMAD.X R7, R7, 0x1, R0.reuse, P2 ;  /* 0x0000000107077824 */ /* 0x100fe200010e0600 */
[-C--:B------:R-:W-:Y:S01]  /*1d910*/  IADD3 R26, P2, R26, R10.reuse, RZ ;  /* 0x0000000a1a1a7210 */ /* 0x080fe20007f5e0ff */
        /* <DEDUP_REMOVED lines=16> */
[----:B------:R-:W-:Y:S01]  /*1da20*/  IMAD.X R2, R2, 0x1, R0, P1 ;  /* 0x0000000102027824 */ /* 0x000fe200008e0600 */
[----:B------:R-:W-:-:S02]  /*1da30*/  IADD3 R28, P1, R28, R10, RZ ;  /* 0x0000000a1c1c7210 */ /* 0x000fc40007f3e0ff */
[----:B--2---:R-:W-:-:S05]  /*1da40*/  IADD3 R5, P6, R5, R10, RZ ;  /* 0x0000000a05057210 */ /* 0x004fca0007fde0ff */
[----:B------:R-:W-:Y:S01]  /*1da50*/  STL [R1+0x7a8], R5 ;  /* 0x0007a80501007387 */ /* 0x000fe20000100800 */
[----:B------:R-:W-:Y:S02]  /*1da60*/  STL [R1+0x7cc], R4 ;  /* 0x0007cc0401007387 */ /* 0x000fe40000100800 */
[----:B------:R-:W-:Y:S02]  /*1da70*/  STL [R1+0x7a0], R6 ;  /* 0x0007a00601007387 */ /* 0x000fe40000100800 */
[----:B------:R-:W-:Y:S01]  /*1da80*/  STL [R1+0x7c4], R7 ;  /* 0x0007c40701007387 */ /* 0x000fe20000100800 */
[----:B------:R-:W-:Y:S01]  /*1da90*/  STL [R1+0x798], R26 ;  /* 0x0007981a01007387 */ /* 0x000fe20000100800 */
[----:B------:R-:W-:Y:S02]  /*1daa0*/  STL [R1+0x7bc], R27 ;  /* 0x0007bc1b01007387 */ /* 0x000fe40000100800 */
[----:B------:R-:W-:Y:S02]  /*1dab0*/  STL [R1+0x790], R20 ;  /* 0x0007901401007387 */ /* 0x000fe40000100800 */
[--C-:B------:R-:W-:Y:S01]  /*1dac0*/  IMAD.X R8, R8, 0x1, R0.reuse, P6 ;  /* 0x0000000108087824 */ /* 0x100fe200030e0600 */
[----:B------:R-:W-:Y:S01]  /*1dad0*/  STL [R1+0x7b4], R21 ;  /* 0x0007b41501007387 */ /* 0x000fe20000100800 */
[----:B------:R-:W-:Y:S01]  /*1dae0*/  IADD3 R25, P6, R25, R10, RZ ;  /* 0x0000000a19197210 */ /* 0x000fe20007fde0ff */
        /* <DEDUP_REMOVED lines=11> */
[----:B------:R-:W-:-:S02]  /*1dba0*/  IMAD.X R29, R29, 0x1, R0, P6 ;  /* 0x000000011d1d7824 */ /* 0x000fc400030e0600 */
[----:B------:R-:W-:Y:S02]  /*1dbb0*/  STL [R1+0x784], R12 ;  /* 0x0007840c01007387 */ /* 0x000fe40000100800 */
[----:B------:R-:W-:Y:S01]  /*1dbc0*/  STL [R1+0x758], R13 ;  /* 0x0007580d01007387 */ /* 0x000fe20000100800 */
[----:B------:R-:W-:Y:S01]  /*1dbd0*/  IADD3 R3, P6, R3, R10, RZ ;  /* 0x0000000a03037210 */ /* 0x000fe20007fde0ff */
[----:B------:R-:W-:Y:S01]  /*1dbe0*/  STL [R1+0x77c], R14 ;  /* 0x00077c0e01007387 */ /* 0x000fe20000100800 */
[----:B------:R-:W-:Y:S02]  /*1dbf0*/  STL [R1+0x750], R15 ;  /* 0x0007500f01007387 */ /* 0x000fe40000100800 */
[----:B------:R-:W-:Y:S02]  /*1dc00*/  STL [R1+0x774], R29 ;  /* 0x0007741d01007387 */ /* 0x000fe40000100800 */
[----:B------:R0:W-:Y:S01]  /*1dc10*/  STL [R1+0x9d8], R10 ;  /* 0x0009d80a01007387 */ /* 0x0001e20000100800 */
[----:B------:R-:W-:Y:S04]  /*1dc20*/  STL [R1+0x748], R3 ;  /* 0x0007480301007387 */ /* 0x000fe80000100800 */
        /* <DEDUP_REMOVED lines=8> */
[----:B--2---:R-:W-:-:S03]  /*1dcb0*/  IMAD.X R10, R10, 0x1, R0, P2 ;  /* 0x000000010a0a7824 */ /* 0x004fc600010e0600 */
        /* <DEDUP_REMOVED lines=30> */
[----:B--2---:R-:W-:-:S05]  /*1dea0*/  IADD3 R5, P2, R5, R10, RZ ;  /* 0x0000000a05057210 */ /* 0x004fca0007f5e0ff */
[----:B------:R0:W-:Y:S04]  /*1deb0*/  STL [R1+0x738], R5 ;  /* 0x0007380501007387 */ /* 0x0001e80000100800 */
[----:B0-----:R-:W2:Y:S02]  /*1dec0*/  LDL.LU R5, [R1+0x9d4] ;  /* 0x0009d40001057983 */ /* 0x001ea40000300800 */
[----:B--2---:R-:W-:-:S05]  /*1ded0*/  IMAD.X R5, R5, 0x1, R0, P3 ;  /* 0x0000000105057824 */ /* 0x004fca00018e0600 */
[----:B------:R0:W-:Y:S04]  /*1dee0*/  STL [R1+0x75c], R5 ;  /* 0x00075c0501007387 */ /* 0x0001e80000100800 */
[----:B0-----:R-:W2:Y:S02]  /*1def0*/  LDL.LU R5, [R1+0x9d0] ;  /* 0x0009d00001057983 */ /* 0x001ea40000300800 */
[----:B--2---:R-:W-:-:S05]  /*1df00*/  IADD3 R5, P3, R5, R10, RZ ;  /* 0x0000000a05057210 */ /* 0x004fca0007f7e0ff */
[----:B------:R0:W-:Y:S04]  /*1df10*/  STL [R1+0x730], R5 ;  /* 0x0007300501007387 */ /* 0x0001e80000100800 */
[----:B0-----:R-:W2:Y:S01]  /*1df20*/  LDL.LU R5, [R1+0x9cc] ;  /* 0x0009cc0001057983 */ /* 0x001ea20000300800 */
[--C-:B----4-:R-:W-:Y:S01]  /*1df30*/  IMAD.X R6, R6, 0x1, R0.reuse, P5 ;  /* 0x0000000106067824 */ /* 0x110fe200028e0600 */
        /* <DEDUP_REMOVED lines=18> */
[----:B------:R-:W-:Y:S01]  /*1e060*/  IADD3 R29, P3, R29, R10, RZ ;  /* 0x0000000a1d1d7210 */ /* 0x000fe20007f7e0ff */
[----:B------:R-:W-:-:S02]  /*1e070*/  IMAD.X R28, R28, 0x1, R0, P5 ;  /* 0x000000011c1c7824 */ /* 0x000fc400028e0600 */
[----:B--2---:R-:W-:Y:S01]  /*1e080*/  IMAD.X R5, R5, 0x1, R0, P4 ;  /* 0x0000000105057824 */ /* 0x004fe200020e0600 */
[----:B---3--:R-:W-:-:S04]  /*1e090*/  IADD3 R4, P4, R4, R10, RZ ;  /* 0x0000000a04047210 */ /* 0x008fc80007f9e0ff */
[----:B------:R-:W-:Y:S01]  /*1e0a0*/  STL [R1+0x754], R5 ;  /* 0x0007540501007387 */ /* 0x000fe20000100800 */
[----:B------:R-:W-:Y:S02]  /*1e0b0*/  STL [R1+0x728], R4 ;  /* 0x0007280401007387 */ /* 0x000fe40000100800 */
[----:B------:R-:W-:Y:S02]  /*1e0c0*/  STL [R1+0x74c], R6 ;  /* 0x00074c0601007387 */ /* 0x000fe40000100800 */
[----:B------:R-:W-:Y:S01]  /*1e0d0*/  STL [R1+0x720], R7 ;  /* 0x0007200701007387 */ /* 0x000fe20000100800 */
[----:B------:R-:W-:Y:S01]  /*1e0e0*/  STL [R1+0x744], R26 ;  /* 0x0007441a01007387 */ /* 0x000fe20000100800 */
[----:B------:R-:W-:Y:S02]  /*1e0f0*/  STL [R1+0x718], R27 ;  /* 0x0007181b01007387 */ /* 0x000fe40000100800 */
        /* <DEDUP_REMOVED lines=17> */
[----:B------:R-:W-:-:S02]  /*1e210*/  IMAD.X R3, R3, 0x1, R0, P4 ;  /* 0x0000000103037824 */ /* 0x000fc400020e0600 */
[----:B------:R-:W-:Y:S01]  /*1e220*/  STL [R1+0x6d8], R14 ;  /* 0x0006d80e01007387 */ /* 0x000fe20000100800 */
[-C--:B------:R-:W-:Y:S01]  /*1e230*/  IADD3 R2, P4, R2, R10.reuse, RZ ;  /* 0x0000000a02027210 */ /* 0x080fe20007f9e0ff */
[----:B------:R-:W-:Y:S01]  /*1e240*/  STL [R1+0x6fc], R15 ;  /* 0x0006fc0f01007387 */ /* 0x000fe20000100800 */
[----:B------:R-:W-:Y:S02]  /*1e250*/  STL [R1+0x6d0], R29 ;  /* 0x0006d01d01007387 */ /* 0x000fe40000100800 */
        /* <DEDUP_REMOVED lines=10> */
[----:B--2---:R-:W-:-:S03]  /*1e300*/  IADD3 R0, P5, R0, R10, RZ ;  /* 0x0000000a00007210 */ /* 0x004fc60007fbe0ff */
        /* <DEDUP_REMOVED lines=558> */
[--C-:B------:R-:W-:Y:S01]  /*205f0*/  IMAD.X R16, R16, 0x1, R0.reuse, P4 ;  /* 0x0000000110107824 */ /* 0x100fe200020e0600 */
[----:B------:R-:W-:Y:S01]  /*20600*/  IADD3 R12, P4, R12, UR8, RZ ;  /* 0x000000080c0c7c10 */ /* 0x000fe2000ff9e0ff */
[--C-:B------:R-:W-:Y:S01]  /*20610*/  IMAD.X R13, R13, 0x1, R0.reuse, P5 ;  /* 0x000000010d0d7824 */ /* 0x100fe200028e0600 */
[----:B------:R-:W-:Y:S01]  /*20620*/  IADD3 R14, P5, R14, UR8, RZ ;  /* 0x000000080e0e7c10 */ /* 0x000fe2000ffbe0ff */
[--C-:B------:R-:W-:Y:S01]  /*20630*/  IMAD.X R15, R15, 0x1, R0.reuse, P6 ;  /* 0x000000010f0f7824 */ /* 0x100fe200030e0600 */
[----:B------:R-:W-:Y:S01]  /*20640*/  IADD3 R29, P6, R29, UR8, RZ ;  /* 0x000000081d1d7c10 */ /* 0x000fe2000ffde0ff */
        /* <DEDUP_REMOVED lines=28> */
[----:B------:R-:W-:Y:S01]  /*20810*/  IADD3 R2, P1, R2, UR8, RZ ;  /* 0x0000000802027c10 */ /* 0x000fe2000ff3e0ff */
        /* <DEDUP_REMOVED lines=9> */
[----:B0-----:R-:W3:Y:S01]  /*208b0*/  LDL.LU R5, [R1+0x3fc] ;  /* 0x0003fc0001057983 */ /* 0x001ee20000300800 */
[----:B------:R-:W4:Y:S02]  /*208c0*/  LDL.LU R4, [R1+0x7f4] ;  /* 0x0007f40001047983 */ /* 0x000f240000300800 */
[----:B------:R-:W3:Y:S02]  /*208d0*/  LDL.LU R6, [R1+0x870] ;  /* 0x0008700001067983 */ /* 0x000ee40000300800 */
[----:B------:R-:W3:Y:S01]  /*208e0*/  LDL.LU R7, [R1+0x80c] ;  /* 0x00080c0001077983 */ /* 0x000ee20000300800 */
        /* <DEDUP_REMOVED lines=20> */
[----:B--2---:R-:W-:Y:S01]  /*20a30*/  IADD3 R0, P2, R0, UR8, RZ ;  /* 0x0000000800007c10 */ /* 0x004fe2000ff5e0ff */
[----:B------:R-:W2:Y:S01]  /*20a40*/  LDL.LU R29, [R1+0x89c] ;  /* 0x00089c00011d7983 */ /* 0x000ea20000300800 */
[----:B------:R-:W2:Y:S02]  /*20a50*/  LDL.LU R3, [R1+0x840] ;  /* 0x0008400001037983 */ /* 0x000ea40000300800 */
[----:B------:R-:W2:Y:S02]  /*20a60*/  LDL.LU R2, [R1+0x8a4] ;  /* 0x0008a40001027983 */ /* 0x000ea40000300800 */
[----:B------:R-:W2:Y:S01]  /*20a70*/  LDL.LU R28, [R1+0x838] ;  /* 0x00083800011c7983 */ /* 0x000ea20000300800 */
[----:B------:R0:W-:Y:S04]  /*20a80*/  STL [R1+0x878], R0 ;  /* 0x0008780001007387 */ /* 0x0001e80000100800 */
[----:B0-----:R-:W3:Y:S02]  /*20a90*/  LDL.LU R0, [R1+0x968] ;  /* 0x0009680001007983 */ /* 0x001ee40000300800 */
[----:B---3--:R-:W-:-:S05]  /*20aa0*/  IMAD.X R5, R5, 0x1, R0, P3 ;  /* 0x0000000105057824 */ /* 0x008fca00018e0600 */
[----:B------:R0:W-:Y:S04]  /*20ab0*/  STL [R1+0x3fc], R5 ;  /* 0x0003fc0501007387 */ /* 0x0001e80000100800 */
[----:B0-----:R-:W3:Y:S01]  /*20ac0*/  LDL.LU R5, [R1+0x964] ;  /* 0x0009640001057983 */ /* 0x001ee20000300800 */
[----:B----4-:R-:W-:Y:S01]  /*20ad0*/  IADD3.X R4, R4, UR5, RZ, P4, !PT ;  /* 0x0000000504047c10 */ /* 0x010fe2000a7fe4ff */
[----:B------:R-:W-:Y:S01]  /*20ae0*/  IADD3 R6, P4, R6, UR8, RZ ;  /* 0x0000000806067c10 */ /* 0x000fe2000ff9e0ff */
[----:B------:R-:W-:Y:S01]  /*20af0*/  IADD3.X R7, R7, UR5, RZ, P5, !PT ;  /* 0x0000000507077c10 */ /* 0x000fe2000affe4ff */
[----:B------:R0:W-:Y:S01]  /*20b00*/  STL [R1+0x958], R0 ;  /* 0x0009580001007387 */ /* 0x0001e20000100800 */
[----:B------:R-:W-:Y:S02]  /*20b10*/  IADD3 R26, P5, R26, UR8, RZ ;  /* 0x000000081a1a7c10 */ /* 0x000fe4000ffbe0ff */
[----:B------:R-:W-:Y:S01]  /*20b20*/  IADD3.X R27, R27, UR5, RZ, P6, !PT ;  /* 0x000000051b1b7c10 */ /* 0x000fe2000b7fe4ff */
[----:B------:R-:W-:Y:S01]  /*20b30*/  IADD3 R20, P6, R20, UR8, RZ ;  /* 0x0000000814147c10 */ /* 0x000fe2000ffde0ff */
        /* <DEDUP_REMOVED lines=14> */
[----:B---3--:R-:W-:-:S05]  /*20c20*/  IADD3 R5, P3, R5, UR8, RZ ;  /* 0x0000000805057c10 */ /* 0x008fca000ff7e0ff */
[----:B------:R-:W-:Y:S01]  /*20c30*/  STL [R1+0x874], R5 ;  /* 0x0008740501007387 */ /* 0x000fe20000100800 */
[----:B------:R-:W-:Y:S02]  /*20c40*/  STL [R1+0x7f4], R4 ;  /* 0x0007f40401007387 */ /* 0x000fe40000100800 */
[----:B------:R-:W-:Y:S02]  /*20c50*/  STL [R1+0x870], R6 ;  /* 0x0008700601007387 */ /* 0x000fe40000100800 */
[----:B------:R-:W-:Y:S01]  /*20c60*/  STL [R1+0x80c], R7 ;  /* 0x00080c0701007387 */ /* 0x000fe20000100800 */
[----:B------:R-:W-:Y:S01]  /*20c70*/  STL [R1+0x86c], R26 ;  /* 0x00086c1a01007387 */ /* 0x000fe20000100800 */
[----:B------:R-:W-:Y:S02]  /*20c80*/  STL [R1+0x808], R27 ;  /* 0x0008081b01007387 */ /* 0x000fe40000100800 */
[----:B------:R-:W-:Y:S01]  /*20c90*/  STL [R1+0x864], R20 ;  /* 0x0008641401007387 */ /* 0x000fe20000100800 */
[----:B------:R-:W-:Y:S01]  /*20ca0*/  IADD3.X R8, R8, UR5, RZ, P3, !PT ;  /* 0x0000000508087c10 */ /* 0x000fe20009ffe4ff */
[----:B------:R-:W-:Y:S01]  /*20cb0*/  STL [R1+0x804], R21 ;  /* 0x0008041501007387 */ /* 0x000fe20000100800 */
[----:B------:R-:W-:Y:S01]  /*20cc0*/  IADD3 R25, P3, R25, UR8, RZ ;  /* 0x0000000819197c10 */ /* 0x000fe2000ff7e0ff */
        /* <DEDUP_REMOVED lines=11> */
[----:B------:R-:W-:Y:S01]  /*20d80*/  IADD3.X R15, R15, UR5, RZ, P3, !PT ;  /* 0x000000050f0f7c10 */ /* 0x000fe20009ffe4ff */
[----:B------:R-:W-:Y:S01]  /*20d90*/  STL [R1+0x858], R16 ;  /* 0x0008581001007387 */ /* 0x000fe20000100800 */
[----:B--2---:R-:W-:Y:S01]  /*20da0*/  IADD3 R29, P3, R29, UR8, RZ ;  /* 0x000000081d1d7c10 */ /* 0x004fe2000ff7e0ff */
[----:B------:R-:W-:Y:S01]  /*20db0*/  STL [R1+0x88c], R12 ;  /* 0x00088c0c01007387 */ /* 0x000fe20000100800 */
[----:B------:R-:W-:Y:S02]  /*20dc0*/  STL [R1+0x850], R13 ;  /* 0x0008500d01007387 */ /* 0x000fe40000100800 */
[----:B------:R-:W-:Y:S02]  /*20dd0*/  STL [R1+0x894], R14 ;  /* 0x0008940e01007387 */ /* 0x000fe40000100800 */
[----:B------:R-:W-:Y:S01]  /*20de0*/  STL [R1+0x848], R15 ;  /* 0x0008480f01007387 */ /* 0x000fe20000100800 */
[----:B------:R-:W-:Y:S01]  /*20df0*/  STL [R1+0x89c], R29 ;  /* 0x00089c1d01007387 */ /* 0x000fe20000100800 */
[----:B0-----:R-:W2:Y:S01]  /*20e00*/  LDL.LU R0, [R1+0x8b4] ;  /* 0x0008b40001007983 */ /* 0x001ea20000300800 */
[----:B------:R-:W-:Y:S01]  /*20e10*/  IADD3.X R3, R3, UR5, RZ, P4, !PT ;  /* 0x0000000503037c10 */ /* 0x000fe2000a7fe4ff */
[----:B------:R-:W-:-:S04]  /*20e20*/  IADD3 R2, P4, R2, UR8, RZ ;  /* 0x0000000802027c10 */ /* 0x000fc8000ff9e0ff */
[----:B------:R-:W-:Y:S04]  /*20e30*/  STL [R1+0x840], R3 ;  /* 0x0008400301007387 */ /* 0x000fe80000100800 */
[----:B--2---:R0:W-:Y:S01]  /*20e40*/  STL [R1+0x95c], R0 ;  /* 0x00095c0001007387 */ /* 0x0041e20000100800 */
[----:B------:R-:W-:Y:S03]  /*20e50*/  STL [R1+0x8a4], R2 ;  /* 0x0008a40201007387 */ /* 0x000fe60000100800 */
[----:B0-----:R-:W2:Y:S01]  /*20e60*/  LDL.LU R0, [R1+0x830] ;  /* 0x0008300001007983 */ /* 0x001ea20000300800 */
[----:B------:R-:W-:-:S05]  /*20e70*/  IADD3.X R28, R28, UR5, RZ, P5, !PT ;  /* 0x000000051c1c7c10 */ /* 0x000fca000affe4ff */
[----:B------:R-:W-:Y:S04]  /*20e80*/  STL [R1+0x838], R28 ;  /* 0x0008381c01007387 */ /* 0x000fe80000100800 */
[----:B--2---:R0:W-:Y:S04]  /*20e90*/  STL [R1+0x960], R0 ;  /* 0x0009600001007387 */ /* 0x0041e80000100800 */
[----:B0-----:R-:W2:Y:S01]  /*20ea0*/  LDL.LU R0, [R1+0x8ac] ;  /* 0x0008ac0001007983 */ /* 0x001ea20000300800 */
[----:B------:R-:W3:Y:S02]  /*20eb0*/  LDL.LU R4, [R1+0x82c] ;  /* 0x00082c0001047983 */ /* 0x000ee40000300800 */
[----:B------:R-:W4:Y:S02]  /*20ec0*/  LDL.LU R5, [R1+0x8bc] ;  /* 0x0008bc0001057983 */ /* 0x000f240000300800 */
        /* <DEDUP_REMOVED lines=26> */
[----:B--2---:R-:W-:-:S05]  /*21070*/  IADD3 R0, P5, R0, UR8, RZ ;  /* 0x0000000800007c10 */ /* 0x004fca000ffbe0ff */
[----:B------:R0:W-:Y:S04]  /*21080*/  STL [R1+0x8ac], R0 ;  /* 0x0008ac0001007387 */ /* 0x0001e80000100800 */
[----:B0-----:R-:W2:Y:S02]  /*21090*/  LDL.LU R0, [R1+0x960] ;  /* 0x0009600001007983 */ /* 0x001ea40000300800 */
[----:B--2---:R-:W-:-:S05]  /*210a0*/  IADD3.X R0, R0, UR5, RZ, P6, !PT ;  /* 0x0000000500007c10 */ /* 0x004fca000b7fe4ff */
[----:B------:R0:W-:Y:S04]  /*210b0*/  STL [R1+0x830], R0 ;  /* 0x0008300001007387 */ /* 0x0001e80000100800 */
[----:B0-----:R-:W2:Y:S01]  /*210c0*/  LDL.LU R0, [R1+0x95c] ;  /* 0x00095c0001007983 */ /* 0x001ea20000300800 */
[----:B---3--:R-:W-:Y:S01]  /*210d0*/  IADD3.X R4, R4, UR5, RZ, P1, !PT ;  /* 0x0000000504047c10 */ /* 0x008fe20008ffe4ff */
[----:B----4-:R-:W-:Y:S01]  /*210e0*/  IADD3 R5, P1, R5, UR8, RZ ;  /* 0x0000000805057c10 */ /* 0x010fe2000ff3e0ff */
        /* <DEDUP_REMOVED lines=18> */
[----:B------:R-:W-:-:S02]  /*21210*/  IADD3.X R11, R11, UR5, RZ, P1, !PT ;  /* 0x000000050b0b7c10 */ /* 0x000fc40008ffe4ff */
[----:B------:R-:W-:Y:S02]  /*21220*/  IADD3.X R12, R12, UR5, RZ, P2, !PT ;  /* 0x000000050c0c7c10 */ /* 0x000fe400097fe4ff */
[----:B------:R-:W-:Y:S02]  /*21230*/  IADD3.X R13, R13, UR5, RZ, P3, !PT ;  /* 0x000000050d0d7c10 */ /* 0x000fe40009ffe4ff */
[----:B------:R-:W-:Y:S02]  /*21240*/  IADD3.X R15, R15, UR5, RZ, P5, !PT ;  /* 0x000000050f0f7c10 */ /* 0x000fe4000affe4ff */
[----:B------:R-:W-:Y:S02]  /*21250*/  IADD3.X R14, R14, UR5, RZ, P4, !PT ;  /* 0x000000050e0e7c10 */ /* 0x000fe4000a7fe4ff */
[----:B--2---:R-:W-:-:S05]  /*21260*/  IADD3 R0, P6, R0, UR8, RZ ;  /* 0x0000000800007c10 */ /* 0x004fca000ffde0ff */
[----:B------:R0:W-:Y:S04]  /*21270*/  STL [R1+0x8b4], R0 ;  /* 0x0008b40001007387 */ /* 0x0001e80000100800 */
[----:B0-----:R0:W5:Y:S01]  /*21280*/  LDL.LU R0, [R1+0x958] ;  /* 0x0009580001007983 */ /* 0x0011620000300800 */
[----:B------:R1:W-:Y:S03]  /*21290*/  STL [R1+0x82c], R4 ;  /* 0x00082c0401007387 */ /* 0x0003e60000100800 */
[----:B-1----:R0:W5:Y:S01]  /*212a0*/  LDL.LU R4, [R1+0x954] ;  /* 0x0009540001047983 */ /* 0x0021620000300800 */
[----:B------:R1:W-:Y:S03]  /*212b0*/  STL [R1+0x8bc], R5 ;  /* 0x0008bc0501007387 */ /* 0x0003e60000100800 */
[----:B-1----:R0:W5:Y:S01]  /*212c0*/  LDL.LU R5, [R1+0x950] ;  /* 0x0009500001057983 */ /* 0x0021620000300800 */
[----:B------:R1:W-:Y:S03]  /*212d0*/  STL [R1+0x828], R8 ;  /* 0x0008280801007387 */ /* 0x0003e60000100800 */
[----:B-1----:R0:W5:Y:S01]  /*212e0*/  LDL.LU R8, [R1+0x94c] ;  /* 0x00094c0001087983 */ /* 0x0021620000300800 */
[----:B------:R1:W-:Y:S01]  /*212f0*/  STL [R1+0x8c4], R9 ;  /* 0x0008c40901007387 */ /* 0x0003e20000100800 */
[----:B------:R-:W-:-:S02]  /*21300*/  IADD3.X R29, R29, UR5, RZ, P6, !PT ;  /* 0x000000051d1d7c10 */ /* 0x000fc4000b7fe4ff */
[----:B-1----:R0:W5:Y:S01]  /*21310*/  LDL.LU R9, [R1+0x948] ;  /* 0x0009480001097983 */ /* 0x0021620000300800 */
[----:B------:R1:W-:Y:S01]  /*21320*/  STL [R1+0x824], R25 ;  /* 0x0008241901007387 */ /* 0x0003e20000100800 */
[----:B------:R-:W-:Y:S02]  /*21330*/  IADD3 R2, P6, R2, UR8, RZ ;  /* 0x0000000802027c10 */ /* 0x000fe4000ffde0ff */
[----:B-1----:R0:W5:Y:S01]  /*21340*/  LDL.LU R25, [R1+0x944] ;  /* 0x0009440001197983 */ /* 0x0021620000300800 */
[----:B------:R1:W-:Y:S03]  /*21350*/  STL [R1+0x8cc], R24 ;  /* 0x0008cc1801007387 */ /* 0x0003e60000100800 */
        /* <DEDUP_REMOVED lines=14> */
[----:B------:R1:W-:Y:S03]  /*21440*/  STL [R1+0x814], R3 ;  /* 0x0008140301007387 */ /* 0x0003e60000100800 */
[----:B-1----:R0:W5:Y:S01]  /*21450*/  LDL.LU R3, [R1+0x924] ;  /* 0x0009240001037983 */ /* 0x0021620000300800 */
[----:B------:R1:W-:Y:S03]  /*21460*/  STL [R1+0x8e8], R28 ;  /* 0x0008e81c01007387 */ /* 0x0003e60000100800 */
[----:B-1----:R0:W5:Y:S01]  /*21470*/  LDL.LU R28, [R1+0x920] ;  /* 0x00092000011c7983 */ /* 0x0021620000300800 */
[----:B------:R0:W-:Y:S02]  /*21480*/  STL [R1+0x888], R6 ;  /* 0x0008880601007387 */ /* 0x0001e40000100800 */
[----:B------:R0:W-:Y:S02]  /*21490*/  STL [R1+0x8e4], R7 ;  /* 0x0008e40701007387 */ /* 0x0001e40000100800 */
[----:B------:R0:W-:Y:S01]  /*214a0*/  STL [R1+0x890], R26 ;  /* 0x0008901a01007387 */ /* 0x0001e20000100800 */
[----:B------:R0:W-:Y:S01]  /*214b0*/  STL [R1+0x8e0], R27 ;  /* 0x0008e01b01007387 */ /* 0x0001e20000100800 */
        /* <DEDUP_REMOVED lines=9> */
[----:B------:R0:W-:Y:S01]  /*21550*/  STL [R1+0x8c8], R14 ;  /* 0x0008c80e01007387 */ /* 0x0001e20000100800 */
[----:B------:R-:W-:Y:S01]  /*21560*/  @!P0 CALL.REL.NOINC `(.L_x_1) ;  /* 0x0000001000008944 */ /* 0x000fe20003c00000 */
[----:B------:R-:W-:Y:S05]  /*21570*/  BRA `(.L_x_2) ;  /* 0xfffe576000007947 */ /* 0x000fea000383ffff */
.L_x_1:
[----:B-----5:R1:W-:Y:S04]  /*21580*/  STL [R1+0x9b0], R9 ;  /* 0x0009b00901007387 */ /* 0x0203e80000100800 */
[----:B-1----:R-:W2:Y:S04]  /*21590*/  LDL.LU R9, [R1+0x258] ;  /* 0x0002580001097983 */ /* 0x002ea80000300800 */
[----:B--2---:R1:W-:Y:S04]  /*215a0*/  STL [R1+0x9b8], R9 ;  /* 0x0009b80901007387 */ /* 0x0043e80000100800 */
        /* <DEDUP_REMOVED lines=32> */
[----:B------:R2:W-:Y:S01]  /*217b0*/  STL [R1+0x9ac], R8 ;  /* 0x0009ac0801007387 */ /* 0x0005e20000100800 */
[----:B-1----:R-:W-:-:S03]  /*217c0*/  IMAD.MOV.U32 R9, RZ, RZ, R5 ;  /* 0x000000ffff097224 */ /* 0x002fc600078e0005 */
[----:B--2---:R-:W2:Y:S04]  /*217d0*/  LDL.LU R8, [R1+0x19c] ;  /* 0x00019c0001087983 */ /* 0x004ea80000300800 */
        /* <DEDUP_REMOVED lines=35> */
[----:B------:R-:W2:Y:S04]  /*21a10*/  LDL.LU R28, [R1+0x264] ;  /* 0x00026400011c7983 */ /* 0x000ea80000300800 */
[----:B------:R-:W2:Y:S01]  /*21a20*/  LDL.LU R0, [R1+0x260] ;  /* 0x0002600001007983 */ /* 0x000ea20000300800 */
[----:B-1----:R-:W-:-:S03]  /*21a30*/  IMAD.MOV.U32 R8, RZ, RZ, R4 ;  /* 0x000000ffff087224 */ /* 0x002fc600078e0004 */
[----:B------:R-:W3:Y:S04]  /*21a40*/  LDL.LU R4, [R1+0x23c] ;  /* 0x00023c0001047983 */ /* 0x000ee80000300800 */
[----:B------:R-:W3:Y:S04]  /*21a50*/  LDL.LU R5, [R1+0x238] ;  /* 0x0002380001057983 */ /* 0x000ee80000300800 */
[----:B0-----:R-:W4:Y:S04]  /*21a60*/  LDL.LU R6, [R1+0x24c] ;  /* 0x00024c0001067983 */ /* 0x001f280000300800 */
[----:B------:R-:W4:Y:S04]  /*21a70*/  LDL.LU R7, [R1+0x248] ;  /* 0x0002480001077983 */ /* 0x000f280000300800 */
[----:B------:R-:W2:Y:S04]  /*21a80*/  LDL.LU R26, [R1+0x21c] ;  /* 0x00021c00011a7983 */ /* 0x000ea80000300800 */
        /* <DEDUP_REMOVED lines=11> */
[----:B------:R0:W-:Y:S04]  /*21b40*/  STL [R1+0x984], R25 ;  /* 0x0009841901007387 */ /* 0x0001e80000100800 */
[----:B0-----:R-:W2:Y:S04]  /*21b50*/  LDL.LU R25, [R1+0x190] ;  /* 0x0001900001197983 */ /* 0x001ea80000300800 */
[----:B------:R0:W-:Y:S04]  /*21b60*/  STL [R1+0x980], R24 ;  /* 0x0009801801007387 */ /* 0x0001e80000100800 */
[----:B0-----:R-:W2:Y:S04]  /*21b70*/  LDL.LU R24, [R1+0x194] ;  /* 0x0001940001187983 */ /* 0x001ea80000300800 */
[----:B------:R0:W-:Y:S01]  /*21b80*/  STL [R1+0x96c], R19 ;  /* 0x00096c1301007387 */ /* 0x0001e20000100800 */
[----:B------:R-:W-:-:S03]  /*21b90*/  F2FP.BF16.PACK_AB R9, R8, R9 ;  /* 0x000000090809723e */ /* 0x000fc600000010ff */
[----:B0-----:R-:W2:Y:S04]  /*21ba0*/  LDL.LU R19, [R1+0x250] ;  /* 0x0002500001137983 */ /* 0x001ea80000300800 */
[----:B------:R0:W-:Y:S04]  /*21bb0*/  STL [R1+0x968], R18 ;  /* 0x0009681201007387 */ /* 0x0001e80000100800 */
        /* <DEDUP_REMOVED lines=11> */
[----:B------:R-:W2:Y:S04]  /*21c70*/  LDL.LU R8, [R1+0xa3c] ;  /* 0x000a3c0001087983 */ /* 0x000ea80000300800 */
[----:B------:R0:W-:Y:S04]  /*21c80*/  STL [R1+0x9c], R9 ;  /* 0x00009c0901007387 */ /* 0x0001e80000100800 */
[----:B0-----:R-:W2:Y:S02]  /*21c90*/  LDL.LU R9, [R1+0xa38] ;  /* 0x000a380001097983 */ /* 0x001ea40000300800 */
[----:B--2---:R-:W-:-:S02]  /*21ca0*/  F2FP.BF16.PACK_AB R9, R8, R9 ;  /* 0x000000090809723e */ /* 0x004fc400000010ff */
        /* <DEDUP_REMOVED lines=64> */
[----:B------:R-:W2:Y:S01]  /*220b0*/  LDL.LU R8, [R1+0x9b4] ;  /* 0x0009b40001087983 */ /* 0x000ea20000300800 */
[----:B------:R-:W-:-:S03]  /*220c0*/  F2FP.BF16.PACK_AB R29, R2, R29 ;  /* 0x0000001d021d723e */ /* 0x000fc600000010ff */
[----:B------:R0:W-:Y:S01]  /*220d0*/  STL [R1+0x58], R9 ;  /* 0x0000580901007387 */ /* 0x0001e20000100800 */
[----:B------:R-:W-:-:S03]  /*220e0*/  F2FP.BF16.PACK_AB R2, R18, R19 ;  /* 0x000000131202723e */ /* 0x000fc600000010ff */
[----:B0-----:R-:W3:Y:S01]  /*220f0*/  LDL.LU R9, [R1+0x9b0] ;  /* 0x0009b00001097983 */ /* 0x001ee20000300800 */
[----:B--2---:R-:W-:-:S03]  /*22100*/  F2FP.BF16.PACK_AB R3, R8, R3 ;  /* 0x000000030803723e */ /* 0x004fc600000010ff */
[----:B------:R-:W2:Y:S04]  /*22110*/  LDL.LU R8, [R1+0x9ac] ;  /* 0x0009ac0001087983 */ /* 0x000ea80000300800 */
[----:B------:R0:W-:Y:S04]  /*22120*/  STL [R1+0x54], R3 ;  /* 0x0000540301007387 */ /* 0x0001e80000100800 */
[----:B------:R-:W-:Y:S01]  /*22130*/  STL [R1+0x50], R29 ;  /* 0x0000501d01007387 */ /* 0x000fe20000100800 */
[----:B0-----:R-:W-:Y:S02]  /*22140*/  F2FP.BF16.PACK_AB R3, R16, R17 ;  /* 0x000000111003723e */ /* 0x001fe400000010ff */
[----:B------:R-:W-:-:S03]  /*22150*/  F2FP.BF16.PACK_AB R16, R24, R25 ;  /* 0x000000191810723e */ /* 0x000fc600000010ff */
[----:B------:R0:W-:Y:S04]  /*22160*/  STL [R1+0x4c], R3 ;  /* 0x00004c0301007387 */ /* 0x0001e80000100800 */
[----:B------:R3:W-:Y:S01]  /*22170*/  STL [R1+0x48], R2 ;  /* 0x0000480201007387 */ /* 0x0007e20000100800 */
[----:B0-----:R-:W-:-:S03]  /*22180*/  F2FP.BF16.PACK_AB R3, R28, R0 ;  /* 0x000000001c03723e */ /* 0x001fc600000010ff */
[----:B------:R-:W-:Y:S01]  /*22190*/  STL [R1+0x44], R16 ;  /* 0x0000441001007387 */ /* 0x000fe20000100800 */
[----:B----4-:R-:W-:Y:S02]  /*221a0*/  F2FP.BF16.PACK_AB R0, R6, R7 ;  /* 0x000000070600723e */ /* 0x010fe400000010ff */
[----:B---3--:R-:W-:Y:S01]  /*221b0*/  F2FP.BF16.PACK_AB R2, R4, R5 ;  /* 0x000000050402723e */ /* 0x008fe200000010ff */
[----:B------:R0:W-:Y:S04]  /*221c0*/  STL [R1+0x40], R3 ;  /* 0x0000400301007387 */ /* 0x0001e80000100800 */
[----:B------:R1:W-:Y:S01]  /*221d0*/  STL [R1+0x3c], R2 ;  /* 0x00003c0201007387 */ /* 0x0003e20000100800 */
[----:B0-----:R-:W-:-:S03]  /*221e0*/  F2FP.BF16.PACK_AB R3, R26, R27 ;  /* 0x0000001b1a03723e */ /* 0x001fc600000010ff */
[----:B------:R0:W-:Y:S01]  /*221f0*/  STL [R1+0x38], R0 ;  /* 0x0000380001007387 */ /* 0x0001e20000100800 */
[----:B-1----:R-:W-:-:S03]  /*22200*/  F2FP.BF16.PACK_AB R2, R20, R21 ;  /* 0x000000151402723e */ /* 0x002fc600000010ff */
[----:B------:R1:W-:Y:S01]  /*22210*/  STL [R1+0x34], R3 ;  /* 0x0000340301007387 */ /* 0x0003e20000100800 */
[----:B0-----:R-:W-:-:S03]  /*22220*/  F2FP.BF16.PACK_AB R0, R22, R23 ;  /* 0x000000171600723e */ /* 0x001fc600000010ff */
[----:B------:R0:W-:Y:S01]  /*22230*/  STL [R1+0x30], R2 ;  /* 0x0000300201007387 */ /* 0x0001e20000100800 */
[----:B-1----:R-:W-:-:S03]  /*22240*/  F2FP.BF16.PACK_AB R3, R10, R11 ;  /* 0x0000000b0a03723e */ /* 0x002fc600000010ff */
[----:B------:R1:W-:Y:S04]  /*22250*/  STL [R1+0x2c], R0 ;  /* 0x00002c0001007387 */ /* 0x0003e80000100800 */
[----:B------:R-:W-:Y:S04]  /*22260*/  STL [R1+0x28], R3 ;  /* 0x0000280301007387 */ /* 0x000fe80000100800 */
[----:B------:R-:W3:Y:S01]  /*22270*/  LDL.LU R27, [R1+0x180] ;  /* 0x00018000011b7983 */ /* 0x000ee20000300800 */
[----:B0-----:R-:W-:Y:S02]  /*22280*/  F2FP.BF16.PACK_AB R2, R12, R13 ;  /* 0x0000000d0c02723e */ /* 0x001fe400000010ff */
[----:B-1----:R-:W-:-:S03]  /*22290*/  F2FP.BF16.PACK_AB R0, R14, R15 ;  /* 0x0000000f0e00723e */ /* 0x002fc600000010ff */
[----:B------:R-:W-:Y:S04]  /*222a0*/  STL [R1+0x24], R2 ;  /* 0x0000240201007387 */ /* 0x000fe80000100800 */
[----:B---3--:R0:W-:Y:S04]  /*222b0*/  STL [R1+0x98c], R27 ;  /* 0x00098c1b01007387 */ /* 0x0081e80000100800 */
[----:B------:R-:W-:Y:S04]  /*222c0*/  STL [R1+0x20], R0 ;  /* 0x0000200001007387 */ /* 0x000fe80000100800 */
[----:B0-----:R-:W3:Y:S04]  /*222d0*/  LDL.LU R27, [R1+0x2b8] ;  /* 0x0002b800011b7983 */ /* 0x001ee80000300800 */
[----:B---3--:R0:W-:Y:S04]  /*222e0*/  STL [R1+0x994], R27 ;  /* 0x0009941b01007387 */ /* 0x0081e80000100800 */
[----:B0-----:R-:W3:Y:S04]  /*222f0*/  LDL.LU R27, [R1+0x1b8] ;  /* 0x0001b800011b7983 */ /* 0x001ee80000300800 */
[----:B---3--:R0:W-:Y:S04]  /*22300*/  STL [R1+0x99c], R27 ;  /* 0x00099c1b01007387 */ /* 0x0081e80000100800 */
[----:B0-----:R-:W3:Y:S04]  /*22310*/  LDL.LU R27, [R1+0x1a8] ;  /* 0x0001a800011b7983 */ /* 0x001ee80000300800 */
[----:B---3--:R-:W-:Y:S04]  /*22320*/  STL [R1+0x9a4], R27 ;  /* 0x0009a41b01007387 */ /* 0x008fe80000100800 */
[----:B------:R-:W3:Y:S04]  /*22330*/  LDL.LU R25, [R1+0x1a4] ;  /* 0x0001a40001197983 */ /* 0x000ee80000300800 */
[----:B---3--:R0:W-:Y:S04]  /*22340*/  STL [R1+0x988], R25 ;  /* 0x0009881901007387 */ /* 0x0081e80000100800 */
[----:B0-----:R-:W3:Y:S04]  /*22350*/  LDL.LU R25, [R1+0x184] ;  /* 0x0001840001197983 */ /* 0x001ee80000300800 */
[----:B---3--:R0:W-:Y:S04]  /*22360*/  STL [R1+0x990], R25 ;  /* 0x0009901901007387 */ /* 0x0081e80000100800 */
[----:B0-----:R-:W3:Y:S04]  /*22370*/  LDL.LU R25, [R1+0x2bc] ;  /* 0x0002bc0001197983 */ /* 0x001ee80000300800 */
[----:B---3--:R0:W-:Y:S04]  /*22380*/  STL [R1+0x998], R25 ;  /* 0x0009981901007387 */ /* 0x0081e80000100800 */
[----:B0-----:R-:W3:Y:S04]  /*22390*/  LDL.LU R25, [R1+0x1bc] ;  /* 0x0001bc0001197983 */ /* 0x001ee80000300800 */
[----:B---3--:R0:W-:Y:S04]  /*223a0*/  STL [R1+0x9a0], R25 ;  /* 0x0009a01901007387 */ /* 0x0081e80000100800 */
[----:B0-----:R-:W3:Y:S04]  /*223b0*/  LDL.LU R25, [R1+0x1ac] ;  /* 0x0001ac0001197983 */ /* 0x001ee80000300800 */
[----:B---3--:R-:W-:Y:S04]  /*223c0*/  STL [R1+0x9a8], R25 ;  /* 0x0009a81901007387 */ /* 0x008fe80000100800 */
[----:B------:R-:W3:Y:S04]  /*223d0*/  LDL.LU R26, [R1+0x1a0] ;  /* 0x0001a000011a7983 */ /* 0x000ee80000300800 */
[----:B------:R-:W4:Y:S04]  /*223e0*/  LDL.LU R24, [R1+0x1b4] ;  /* 0x0001b40001187983 */ /* 0x000f280000300800 */
[----:B------:R-:W2:Y:S04]  /*223f0*/  LDL.LU R23, [R1+0x298] ;  /* 0x0002980001177983 */ /* 0x000ea80000300800 */
[----:B--2---:R0:W-:Y:S04]  /*22400*/  STL [R1+0x97c], R23 ;  /* 0x00097c1701007387 */ /* 0x0041e80000100800 */
[----:B0-----:R-:W2:Y:S04]  /*22410*/  LDL.LU R23, [R1+0x2b4] ;  /* 0x0002b40001177983 */ /* 0x001ea80000300800 */
        /* <DEDUP_REMOVED lines=10> */
[----:B------:R-:W2:Y:S04]  /*224c0*/  LDL.LU R18, [R1+0x294] ;  /* 0x0002940001127983 */ /* 0x000ea80000300800 */
[----:B------:R-:W2:Y:S04]  /*224d0*/  LDL.LU R17, [R1+0x284] ;  /* 0x0002840001117983 */ /* 0x000ea80000300800 */
[----:B------:R-:W2:Y:S04]  /*224e0*/  LDL.LU R16, [R1+0x274] ;  /* 0x0002740001107983 */ /* 0x000ea80000300800 */
        /* <DEDUP_REMOVED lines=15> */
[----:B------:R-:W2:Y:S01]  /*225e0*/  LDL.LU R10, [R1+0x310] ;  /* 0x00031000010a7983 */ /* 0x000ea20000300800 */
[----:B------:R-:W-:-:S03]  /*225f0*/  IMAD.MOV.U32 R27, RZ, RZ, R9 ;  /* 0x000000ffff1b7224 */ /* 0x000fc600078e0009 */
[----:B--2---:R0:W-:Y:S04]  /*22600*/  STL [R1+0x948], R10 ;  /* 0x0009480a01007387 */ /* 0x0041e80000100800 */
[----:B0-----:R-:W2:Y:S04]  /*22610*/  LDL.LU R10, [R1+0x304] ;  /* 0x00030400010a7983 */ /* 0x001ea80000300800 */
[----:B------:R-:W2:Y:S01]  /*22620*/  LDL.LU R9, [R1+0x320] ;  /* 0x0003200001097983 */ /* 0x000ea20000300800 */
[----:B------:R-:W-:-:S03]  /*22630*/  IMAD.MOV.U32 R25, RZ, RZ, R8 ;  /* 0x000000ffff197224 */ /* 0x000fc600078e0008 */
        /* <DEDUP_REMOVED lines=18> */
[----:B------:R-:W-:-:S03]  /*22760*/  F2FP.BF16.PACK_AB R27, R25, R27 ;  /* 0x0000001b191b723e */ /* 0x000fc600000010ff */
[----:B--2---:R0:W-:Y:S04]  /*22770*/  STL [R1+0x92c], R29 ;  /* 0x00092c1d01007387 */ /* 0x0041e80000100800 */
[----:B0-----:R-:W2:Y:S04]  /*22780*/  LDL.LU R29, [R1+0x2cc] ;  /* 0x0002cc00011d7983 */ /* 0x001ea80000300800 */
[----:B------:R-:W2:Y:S04]  /*22790*/  LDL.LU R2, [R1+0x2e0] ;  /* 0x0002e00001027983 */ /* 0x000ea80000300800 */
[----:B------:R-:W2:Y:S04]  /*227a0*/  LDL.LU R3, [R1+0x2f4] ;  /* 0x0002f40001037983 */ /* 0x000ea80000300800 */
[----:B------:R-:W2:Y:S04]  /*227b0*/  LDL.LU R28, [R1+0x2f0] ;  /* 0x0002f000011c7983 */ /* 0x000ea80000300800 */
[----:B------:R-:W2:Y:S04]  /*227c0*/  LDL.LU R0, [R1+0x2a4] ;  /* 0x0002a40001007983 */ /* 0x000ea80000300800 */
        /* <DEDUP_REMOVED lines=16> */
[----:B------:R-:W3:Y:S02]  /*228d0*/  LDL.LU R25, [R1+0x988] ;  /* 0x0009880001197983 */ /* 0x000ee40000300800 */
[----:B---3--:R-:W-:Y:S02]  /*228e0*/  F2FP.BF16.PACK_AB R26, R25, R26 ;  /* 0x0000001a191a723e */ /* 0x008fe400000010ff */
[----:B------:R-:W4:Y:S02]  /*228f0*/  LDL.LU R25, [R1+0x984] ;  /* 0x0009840001197983 */ /* 0x000f240000300800 */
[----:B----4-:R-:W-:Y:S02]  /*22900*/  F2FP.BF16.PACK_AB R25, R24, R25 ;  /* 0x000000191819723e */ /* 0x010fe400000010ff */
[----:B------:R-:W2:Y:S02]  /*22910*/  LDL.LU R24, [R1+0x980] ;  /* 0x0009800001187983 */ /* 0x000ea40000300800 */
[----:B--2---:R-:W-:-:S02]  /*22920*/  F2FP.BF16.PACK_AB R24, R23, R24 ;  /* 0x000000181718723e */ /* 0x004fc400000010ff */
[----:B------:R-:W2:Y:S02]  /*22930*/  LDL.LU R23, [R1+0x97c] ;  /* 0x00097c0001177983 */ /* 0x000ea40000300800 */
[----:B--2---:R-:W-:Y:S02]  /*22940*/  F2FP.BF16.PACK_AB R23, R22, R23 ;  /* 0x000000171617723e */ /* 0x004fe400000010ff */
[----:B------:R-:W2:Y:S02]  /*22950*/  LDL.LU R22, [R1+0x978] ;  /* 0x0009780001167983 */ /* 0x000ea40000300800 */
[----:B--2---:R-:W-:Y:S02]  /*22960*/  F2FP.BF16.PACK_AB R22, R21, R22 ;  /* 0x000000161516723e */ /* 0x004fe400000010ff */
        /* <DEDUP_REMOVED lines=36> */
[----:B------:R-:W2:Y:S01]  /*22bb0*/  LDL.LU R29, [R1+0x92c] ;  /* 0x00092c00011d7983 */ /* 0x000ea20000300800 */
[----:B------:R-:W-:Y:S02]  /*22bc0*/  F2FP.BF16.PACK_AB R28, R3, R28 ;  /* 0x0000001c031c723e */ /* 0x000fe400000010ff */
[----:B--2---:R-:W-:-:S02]  /*22bd0*/  F2FP.BF16.PACK_AB R2, R29, R2 ;  /* 0x000000021d02723e */ /* 0x004fc400000010ff */
[----:B------:R-:W2:Y:S04]  /*22be0*/  LDL.LU R29, [R1+0x928] ;  /* 0x00092800011d7983 */ /* 0x000ea80000300800 */
[----:B------:R0:W-:Y:S04]  /*22bf0*/  STL [R1+0xc], R2 ;  /* 0x00000c0201007387 */ /* 0x0001e80000100800 */
[----:B0-----:R-:W3:Y:S04]  /*22c00*/  LDL.LU R2, [R1+0x924] ;  /* 0x0009240001027983 */ /* 0x001ee80000300800 */
[----:B------:R-:W3:Y:S04]  /*22c10*/  LDL.LU R3, [R1+0x920] ;  /* 0x0009200001037983 */ /* 0x000ee80000300800 */
[----:B------:R2:W-:Y:S02]  /*22c20*/  STL [R1+0x8], R28 ;  /* 0x0000081c01007387 */ /* 0x0005e40000100800 */
[----:B--2---:R-:W-:-:S02]  /*22c30*/  F2FP.BF16.PACK_AB R28, R0, R29 ;  /* 0x0000001d001c723e */ /* 0x004fc400000010ff */
[----:B---3--:R-:W-:-:S05]  /*22c40*/  F2FP.BF16.PACK_AB R0, R3, R2 ;  /* 0x000000020300723e */ /* 0x008fca00000010ff */
[----:B------:R0:W-:Y:S04]  /*22c50*/  STL [R1], R0 ;  /* 0x0000000001007387 */ /* 0x0001e80000100800 */
[----:B------:R0:W-:Y:S02]  /*22c60*/  STL [R1+0x4], R28 ;  /* 0x0000041c01007387 */ /* 0x0001e40000100800 */
.L_x_0:
[----:B------:R-:W2:Y:S04]  /*22c70*/  LDL.LU R3, [R1+0x4] ;  /* 0x0000040001037983 */ /* 0x000ea80000300800 */
[----:B------:R-:W3:Y:S04]  /*22c80*/  LDL.LU R2, [R1+0x8] ;  /* 0x0000080001027983 */ /* 0x000ee80000300800 */
[----:B01----:R-:W4:Y:S04]  /*22c90*/  LDL.LU R0, [R1+0xc] ;  /* 0x00000c0001007983 */ /* 0x003f280000300800 */
[----:B------:R-:W-:Y:S04]  /*22ca0*/  STL.64 [R1+0xa08], R26 ;  /* 0x000a081a01007387 */ /* 0x000fe80000100a00 */
[----:B------:R0:W-:Y:S04]  /*22cb0*/  STL.64 [R1+0xa00], R24 ;  /* 0x000a001801007387 */ /* 0x0001e80000100a00 */
[----:B0-----:R-:W5:Y:S04]  /*22cc0*/  LDL.LU R24, [R1] ;  /* 0x0000000001187983 */ /* 0x001f680000300800 */
[----:B------:R-:W0:Y:S02]  /*22cd0*/  S2R R29, SR_TID.X ;  /* 0x00000000001d7919 */ /* 0x000e240000002100 */
[----:B0-----:R-:W-:-:S02]  /*22ce0*/  IMAD.SHL.U32 R28, R29, 0x4, RZ ;  /* 0x000000041d1c7824 */ /* 0x001fc400078e00ff */
[----:B------:R-:W-:Y:S01]  /*22cf0*/  BAR.SYNC.DEFER_BLOCKING 0x0 ;  /* 0x0000000000007b1d */ /* 0x000fe20000010000 */
[----:B--2---:R-:W-:Y:S02]  /*22d00*/  IMAD.MOV.U32 R25, RZ, RZ, R3 ;  /* 0x000000ffff197224 */ /* 0x004fe400078e0003 */
[C---:B------:R-:W-:Y:S02]  /*22d10*/  IMAD.SHL.U32 R3, R29.reuse, 0x800, RZ ;  /* 0x000008001d037824 */ /* 0x040fe400078e00ff */
[----:B---3--:R-:W-:Y:S02]  /*22d20*/  IMAD.MOV.U32 R26, RZ, RZ, R2 ;  /* 0x000000ffff1a7224 */ /* 0x008fe400078e0002 */
[----:B------:R-:W-:Y:S01]  /*22d30*/  IMAD.SHL.U32 R2, R29, 0x100, RZ ;  /* 0x000001001d027824 */ /* 0x000fe200078e00ff */
[----:B------:R-:W-:Y:S01]  /*22d40*/  LOP3.LUT R3, R3, 0xc000, RZ, 0xc0, !PT ;  /* 0x0000c00003037812 */ /* 0x000fe200078ec0ff */
[----:B----4-:R-:W-:Y:S02]  /*22d50*/  IMAD.MOV.U32 R27, RZ, RZ, R0 ;  /* 0x000000ffff1b7224 */ /* 0x010fe400078e0000 */
[----:B------:R-:W-:Y:S01]  /*22d60*/  IMAD.SHL.U32 R0, R29, 0x20, RZ ;  /* 0x000000201d007824 */ /* 0x000fe200078e00ff */
[----:B------:R-:W-:-:S04]  /*22d70*/  LOP3.LUT R2, R2, 0x2000, RZ, 0xc0, !PT ;  /* 0x0000200002027812 */ /* 0x000fc800078ec0ff */
[----:B------:R-:W-:Y:S01]  /*22d80*/  LOP3.LUT R3, R3, 0x60, R0, 0xf8, !PT ;  /* 0x0000006003037812 */ /* 0x000fe200078ef800 */
[----:B------:R-:W-:-:S03]  /*22d90*/  IMAD.SHL.U32 R0, R29, 0x2000, RZ ;  /* 0x000020001d007824 */ /* 0x000fc600078e00ff */
[----:B------:R-:W-:Y:S02]  /*22da0*/  LOP3.LUT R3, R3, 0x770, R28, 0x78, !PT ;  /* 0x0000077003037812 */ /* 0x000fe400078e781c */
[----:B------:R-:W2:Y:S01]  /*22db0*/  LDL.LU R28, [R1+0x91c] ;  /* 0x00091c00011c7983 */ /* 0x000ea20000300800 */
[----:B------:R-:W-:Y:S02]  /*22dc0*/  LOP3.LUT R29, R29, 0x1ff, RZ, 0xc0, !PT ;  /* 0x000001ff1d1d7812 */ /* 0x000fe400078ec0ff */
[----:B------:R-:W-:Y:S01]  /*22dd0*/  IMAD.IADD R3, R2, 0x1, R3 ;  /* 0x0000000102037824 */ /* 0x000fe200078e0203 */
[----:B------:R-:W-:-:S04]  /*22de0*/  LOP3.LUT R0, R0, 0xc000, RZ, 0xc0, !PT ;  /* 0x0000c00000007812 */ /* 0x000fc800078ec0ff */
[----:B-----5:R0:W-:Y:S01]  /*22df0*/  STS.128 [R3], R24 ;  /* 0x0000001803007388 */ /* 0x0201e20000000c00 */
[----:B------:R-:W-:-:S03]  /*22e00*/  IMAD R29, R29, 0x10, R0 ;  /* 0x000000101d1d7824 */ /* 0x000fc600078e0200 */
[----:B------:R1:W-:Y:S04]  /*22e10*/  STS.128 [R3+0x80], R4 ;  /* 0x0000800403007388 */ /* 0x0003e80000000c00 */
[----:B------:R3:W-:Y:S04]  /*22e20*/  STS.128 [R3+0x800], R8 ;  /* 0x0008000803007388 */ /* 0x0007e80000000c00 */
[----:B0-----:R-:W4:Y:S04]  /*22e30*/  LDL.LU.64 R26, [R1+0xa08] ;  /* 0x000a0800011a7983 */ /* 0x001f280000300a00 */
[----:B------:R-:W4:Y:S04]  /*22e40*/  LDL.LU.64 R24, [R1+0xa00] ;  /* 0x000a000001187983 */ /* 0x000f280000300a00 */
[----:B-1----:R-:W5:Y:S04]  /*22e50*/  LDL R7, [R1+0x3f4] ;  /* 0x0003f40001077983 */ /* 0x002f680000100800 */
[----:B---3--:R-:W3:Y:S04]  /*22e60*/  LDL.LU R8, [R1+0x10] ;  /* 0x0000100001087983 */ /* 0x008ee80000300800 */
[----:B------:R-:W3:Y:S04]  /*22e70*/  LDL.LU R9, [R1+0x14] ;  /* 0x0000140001097983 */ /* 0x000ee80000300800 */
[----:B------:R-:W3:Y:S04]  /*22e80*/  LDL.LU R10, [R1+0x18] ;  /* 0x00001800010a7983 */ /* 0x000ee80000300800 */
[----:B------:R-:W3:Y:S04]  /*22e90*/  LDL.LU R11, [R1+0x1c] ;  /* 0x00001c00010b7983 */ /* 0x000ee80000300800 */
[----:B------:R-:W-:Y:S04]  /*22ea0*/  STS.128 [R3+0x880], R12 ;  /* 0x0008800c03007388 */ /* 0x000fe80000000c00 */
[----:B------:R0:W-:Y:S04]  /*22eb0*/  STS.128 [R3+0x1000], R16 ;  /* 0x0010001003007388 */ /* 0x0001e80000000c00 */
[----:B------:R-:W-:Y:S01]  /*22ec0*/  STS.128 [R3+0x1080], R20 ;  /* 0x0010801403007388 */ /* 0x000fe20000000c00 */
[----:B0-----:R-:W-:-:S02]  /*22ed0*/  LOP3.LUT R16, R29, 0x40, RZ, 0x3c, !PT ;  /* 0x000000401d107812 */ /* 0x001fc400078e3cff */
[----:B--2---:R-:W-:Y:S01]  /*22ee0*/  ISETP.GE.AND P0, PT, R28, c[0x0][0x178], PT ;  /* 0x00005e001c007a0c */ /* 0x004fe20003f06270 */
[----:B----4-:R-:W-:Y:S01]  /*22ef0*/  STS.128 [R3+0x1800], R24 ;  /* 0x0018001803007388 */ /* 0x010fe20000000c00 */
[C---:B-----5:R-:W-:Y:S02]  /*22f00*/  IADD3 R4, R7.reuse, 0x3, RZ ;  /* 0x0000000307047810 */ /* 0x060fe40007ffe0ff */
[C---:B------:R-:W-:Y:S02]  /*22f10*/  IADD3 R5, R7.reuse, 0x4, RZ ;  /* 0x0000000407057810 */ /* 0x040fe40007ffe0ff */
[C---:B------:R-:W-:Y:S02]  /*22f20*/  IADD3 R0, R7.reuse, 0x1, RZ ;  /* 0x0000000107007810 */ /* 0x040fe40007ffe0ff */
[----:B------:R-:W-:Y:S02]  /*22f30*/  IADD3 R2, R7, 0x2, RZ ;  /* 0x0000000207027810 */ /* 0x000fe40007ffe0ff */
[----:B------:R-:W-:-:S02]  /*22f40*/  ISETP.LT.AND P4, PT, R4, c[0x0][0x17c], !P0 ;  /* 0x00005f0004007a0c */ /* 0x000fc40004781270 */
[----:B------:R-:W-:Y:S02]  /*22f50*/  ISETP.LT.AND P3, PT, R5, c[0x0][0x17c], !P0 ;  /* 0x00005f0005007a0c */ /* 0x000fe40004761270 */
[----:B------:R-:W-:Y:S02]  /*22f60*/  ISETP.LT.AND P1, PT, R0, c[0x0][0x17c], !P0 ;  /* 0x00005f0000007a0c */ /* 0x000fe40004721270 */
[C---:B------:R-:W-:Y:S01]  /*22f70*/  LOP3.LUT R0, R29.reuse, 0x60, RZ, 0x3c, !PT ;  /* 0x000000601d007812 */ /* 0x040fe200078e3cff */
[----:B---3--:R0:W-:Y:S04]  /*22f80*/  STS.128 [R3+0x1880], R8 ;  /* 0x0018800803007388 */ /* 0x0081e80000000c00 */
[----:B------:R-:W-:Y:S01]  /*22f90*/  BAR.SYNC.DEFER_BLOCKING 0x0 ;  /* 0x0000000000007b1d */ /* 0x000fe20000010000 */
[----:B------:R-:W-:Y:S01]  /*22fa0*/  ISETP.LT.AND P5, PT, R2, c[0x0][0x17c], !P0 ;  /* 0x00005f0002007a0c */ /* 0x000fe200047a1270 */
[----:B------:R-:W-:Y:S01]  /*22fb0*/  IMAD R2, R28, c[0x0][0x194], RZ ;  /* 0x000065001c027a24 */ /* 0x000fe200078e02ff */
[----:B0-----:R-:W-:-:S03]  /*22fc0*/  LOP3.LUT R8, R29, 0x20, RZ, 0x3c, !PT ;  /* 0x000000201d087812 */ /* 0x001fc600078e3cff */
[----:B------:R-:W0:Y:S04]  /*22fd0*/  LDS.128 R24, [R29] ;  /* 0x000000001d187984 */ /* 0x000e280000000c00 */
[----:B------:R-:W1:Y:S04]  /*22fe0*/  LDS.128 R20, [R29+0x2000] ;  /* 0x002000001d147984 */ /* 0x000e680000000c00 */
[----:B------:R-:W2:Y:S04]  /*22ff0*/  LDS.128 R4, [R8] ;  /* 0x0000000008047984 */ /* 0x000ea80000000c00 */
[----:B------:R-:W3:Y:S04]  /*23000*/  LDS.128 R8, [R8+0x2000] ;  /* 0x0020000008087984 */ /* 0x000ee80000000c00 */
[----:B------:R-:W-:Y:S04]  /*23010*/  LDS.128 R12, [R16] ;  /* 0x00000000100c7984 */ /* 0x000fe80000000c00 */
[----:B0-----:R-:W-:Y:S04]  /*23020*/  STL [R1+0x960], R25 ;  /* 0x0009601901007387 */ /* 0x001fe80000100800 */
[----:B------:R-:W-:Y:S04]  /*23030*/  STL [R1+0x944], R26 ;  /* 0x0009441a01007387 */ /* 0x000fe80000100800 */
[----:B------:R-:W-:Y:S04]  /*23040*/  STL [R1+0x93c], R27 ;  /* 0x00093c1b01007387 */ /* 0x000fe80000100800 */
[----:B-1----:R-:W-:Y:S04]  /*23050*/  STL [R1+0x964], R20 ;  /* 0x0009641401007387 */ /* 0x002fe80000100800 */
[----:B------:R0:W-:Y:S04]  /*23060*/  STL [R1+0x948], R21 ;  /* 0x0009481501007387 */ /* 0x0001e80000100800 */
[----:B0-----:R-:W4:Y:S04]  /*23070*/  LDL R21, [R1+0x3f4] ;  /* 0x0003f40001157983 */ /* 0x001f280000100800 */
[----:B------:R-:W-:Y:S04]  /*23080*/  STL [R1+0x940], R22 ;  /* 0x0009401601007387 */ /* 0x000fe80000100800 */
[----:B------:R-:W-:Y:S04]  /*23090*/  STL [R1+0x938], R23 ;  /* 0x0009381701007387 */ /* 0x000fe80000100800 */
[----:B--2---:R-:W-:Y:S04]  /*230a0*/  STL [R1+0x968], R5 ;  /* 0x0009680501007387 */ /* 0x004fe80000100800 */
[----:B------:R-:W-:Y:S04]  /*230b0*/  STL.64 [R1+0x970], R4 ;  /* 0x0009700401007387 */ /* 0x000fe80000100a00 */
[----:B------:R-:W-:Y:S04]  /*230c0*/  STL.64 [R1+0x950], R6 ;  /* 0x0009500601007387 */ /* 0x000fe80000100a00 */
[----:B---3--:R-:W-:Y:S04]  /*230d0*/  STL.64 [R1+0x958], R10 ;  /* 0x0009580a01007387 */ /* 0x008fe80000100a00 */
[----:B------:R0:W-:Y:S04]  /*230e0*/  STL.64 [R1+0x978], R8 ;  /* 0x0009780801007387 */ /* 0x0001e80000100a00 */
[----:B0-----:R-:W2:Y:S04]  /*230f0*/  LDL.LU R8, [R1+0x90] ;  /* 0x0000900001087983 */ /* 0x001ea80000300800 */
[----:B------:R-:W2:Y:S04]  /*23100*/  LDL.LU R9, [R1+0x94] ;  /* 0x0000940001097983 */ /* 0x000ea80000300800 */
[----:B------:R-:W3:Y:S04]  /*23110*/  LDL.LU R10, [R1+0x98] ;  /* 0x00009800010a7983 */ /* 0x000ee80000300800 */
[----:B------:R-:W3:Y:S04]  /*23120*/  LDL.LU R11, [R1+0x9c] ;  /* 0x00009c00010b7983 */ /* 0x000ee80000300800 */
[----:B---3--:R-:W-:Y:S04]  /*23130*/  STL.64 [R1+0x988], R10 ;  /* 0x0009880a01007387 */ /* 0x008fe80000100a00 */
[----:B--2---:R0:W-:Y:S04]  /*23140*/  STL.64 [R1+0x980], R8 ;  /* 0x0009800801007387 */ /* 0x0041e80000100a00 */
        /* <DEDUP_REMOVED lines=41> */
[----:B--2---:R-:W-:Y:S04]  /*233e0*/  STL.64 [R1+0x9f0], R8 ;  /* 0x0009f00801007387 */ /* 0x004fe80000100a00 */
[----:B------:R-:W0:Y:S04]  /*233f0*/  LDS.128 R8, [R16+0x2000] ;  /* 0x0020000010087984 */ /* 0x000e280000000c00 */
[----:B------:R-:W-:Y:S01]  /*23400*/  LDS.128 R16, [R0] ;  /* 0x0000000000107984 */ /* 0x000fe20000000c00 */
[----:B0-----:R-:W-:-:S03]  /*23410*/  IMAD.MOV.U32 R7, RZ, RZ, R8 ;  /* 0x000000ffff077224 */ /* 0x001fc600078e0008 */
[----:B------:R-:W-:Y:S01]  /*23420*/  STL [R1+0xac], R11 ;  /* 0x0000ac0b01007387 */ /* 0x000fe20000100800 */
[----:B------:R-:W-:Y:S02]  /*23430*/  IMAD.MOV.U32 R26, RZ, RZ, R9 ;  /* 0x000000ffff1a7224 */ /* 0x000fe400078e0009 */
[----:B------:R-:W-:Y:S02]  /*23440*/  IMAD.MOV.U32 R27, RZ, RZ, R10 ;  /* 0x000000ffff1b7224 */ /* 0x000fe400078e000a */
[----:B------:R-:W0:Y:S04]  /*23450*/  LDS.128 R8, [R0+0x2000] ;  /* 0x0020000000087984 */ /* 0x000e280000000c00 */
[----:B0-----:R0:W-:Y:S01]  /*23460*/  STL [R1+0xbc], R11 ;  /* 0x0000bc0b01007387 */ /* 0x0011e20000100800 */
[----:B------:R-:W-:-:S02]  /*23470*/  IMAD.MOV.U32 R23, RZ, RZ, R10 ;  /* 0x000000ffff177224 */ /* 0x000fc400078e000a */
[----:B------:R-:W-:Y:S02]  /*23480*/  IMAD.MOV.U32 R6, RZ, RZ, R8 ;  /* 0x000000ffff067224 */ /* 0x000fe400078e0008 */
[----:B------:R-:W-:Y:S01]  /*23490*/  IMAD.MOV.U32 R22, RZ, RZ, R9 ;  /* 0x000000ffff167224 */ /* 0x000fe200078e0009 */
[----:B0-----:R-:W2:Y:S04]  /*234a0*/  LDL.LU.64 R10, [R1+0x9f8] ;  /* 0x0009f800010a7983 */ /* 0x001ea80000300a00 */
[----:B------:R-:W2:Y:S04]  /*234b0*/  LDL.LU.64 R8, [R1+0x9f0] ;  /* 0x0009f00001087983 */ /* 0x000ea80000300a00 */
[----:B------:R-:W-:Y:S06]  /*234c0*/  BAR.SYNC.DEFER_BLOCKING 0x0 ;  /* 0x0000000000007b1d */ /* 0x000fec0000010000 */
[----:B--2---:R0:W-:Y:S04]  /*234d0*/  STS.128 [R3], R8 ;  /* 0x0000000803007388 */ /* 0x0041e80000000c00 */
[----:B0-----:R-:W2:Y:S04]  /*234e0*/  LDL.LU.64 R10, [R1+0x9e8] ;  /* 0x0009e800010a7983 */ /* 0x001ea80000300a00 */
[----:B------:R-:W2:Y:S04]  /*234f0*/  LDL.LU.64 R8, [R1+0x9e0] ;  /* 0x0009e00001087983 */ /* 0x000ea80000300a00 */
[----:B--2---:R0:W-:Y:S04]  /*23500*/  STS.128 [R3+0x80], R8 ;  /* 0x0000800803007388 */ /* 0x0041e80000000c00 */
[----:B0-----:R-:W2:Y:S04]  /*23510*/  LDL.LU.64 R10, [R1+0x9d8] ;  /* 0x0009d800010a7983 */ /* 0x001ea80000300a00 */
[----:B------:R-:W2:Y:S01]  /*23520*/  LDL.LU.64 R8, [R1+0x9d0] ;  /* 0x0009d00001087983 */ /* 0x000ea20000300a00 */
[----:B----4-:R-:W-:Y:S01]  /*23530*/  IMAD R28, R21, c[0x0][0x198], RZ ;  /* 0x00006600151c7a24 */ /* 0x010fe200078e02ff */
[----:B------:R-:W-:-:S02]  /*23540*/  LEA R0, P6, R2, c[0x0][0x170], 0x1 ;  /* 0x00005c0002007a11 */ /* 0x000fc400078c08ff */
[----:B------:R-:W-:Y:S01]  /*23550*/  ISETP.LT.AND P2, PT, R21, c[0x0][0x17c], !P0 ;  /* 0x00005f0015007a0c */ /* 0x000fe20004741270 */
[----:B--2---:R0:W-:Y:S04]  /*23560*/  STS.128 [R3+0x800], R8 ;  /* 0x0008000803007388 */ /* 0x0041e80000000c00 */
[----:B0-----:R-:W2:Y:S04]  /*23570*/  LDL.LU.64 R10, [R1+0x9c8] ;  /* 0x0009c800010a7983 */ /* 0x001ea80000300a00 */
[----:B------:R-:W2:Y:S04]  /*23580*/  LDL.LU.64 R8, [R1+0x9c0] ;  /* 0x0009c00001087983 */ /* 0x000ea80000300a00 */
[----:B--2---:R0:W-:Y:S04]  /*23590*/  STS.128 [R3+0x880], R8 ;  /* 0x0008800803007388 */ /* 0x0041e80000000c00 */
[----:B0-----:R-:W2:Y:S04]  /*235a0*/  LDL.LU.64 R10, [R1+0x9b8] ;  /* 0x0009b800010a7983 */ /* 0x001ea80000300a00 */
[----:B------:R-:W2:Y:S01]  /*235b0*/  LDL.LU.64 R8, [R1+0x9b0] ;  /* 0x0009b00001087983 */ /* 0x000ea20000300a00 */
[----:B------:R-:W-:-:S02]  /*235c0*/  LEA.HI.X.SX32 R2, R2, c[0x0][0x174], 0x1, P6 ;  /* 0x00005d0002027a11 */ /* 0x000fc400030f0eff */
[C---:B------:R-:W-:Y:S01]  /*235d0*/  LEA R4, P6, R28.reuse, R0, 0x1 ;  /* 0x000000001c047211 */ /* 0x040fe200078c08ff */
[----:B--2---:R0:W-:Y:S04]  /*235e0*/  STS.128 [R3+0x1000], R8 ;  /* 0x0010000803007388 */ /* 0x0041e80000000c00 */
[----:B0-----:R-:W2:Y:S04]  /*235f0*/  LDL.LU.64 R10, [R1+0x9a8] ;  /* 0x0009a800010a7983 */ /* 0x001ea80000300a00 */
[----:B------:R-:W2:Y:S04]  /*23600*/  LDL.LU.64 R8, [R1+0x9a0] ;  /* 0x0009a00001087983 */ /* 0x000ea80000300a00 */
[----:B--2---:R0:W-:Y:S04]  /*23610*/  STS.128 [R3+0x1080], R8 ;  /* 0x0010800803007388 */ /* 0x0041e80000000c00 */
[----:B0-----:R-:W2:Y:S04]  /*23620*/  LDL.LU.64 R10, [R1+0x998] ;  /* 0x00099800010a7983 */ /* 0x001ea80000300a00 */
[----:B------:R-:W2:Y:S01]  /*23630*/  LDL.LU.64 R8, [R1+0x990] ;  /* 0x0009900001087983 */ /* 0x000ea20000300a00 */
[----:B------:R-:W-:-:S02]  /*23640*/  LEA.HI.X.SX32 R5, R28, R2, 0x1, P6 ;  /* 0x000000021c057211 */ /* 0x000fc400030f0eff */
[----:B------:R-:W-:Y:S01]  /*23650*/  IADD3 R29, R28, c[0x0][0x198], RZ ;  /* 0x000066001c1d7a10 */ /* 0x000fe20007ffe0ff */
[----:B--2---:R0:W-:Y:S04]  /*23660*/  STS.128 [R3+0x1800], R8 ;  /* 0x0018000803007388 */ /* 0x0041e80000000c00 */
[----:B0-----:R-:W2:Y:S04]  /*23670*/  LDL.LU.64 R10, [R1+0x988] ;  /* 0x00098800010a7983 */ /* 0x001ea80000300a00 */
[----:B------:R-:W2:Y:S04]  /*23680*/  LDL.LU.64 R8, [R1+0x980] ;  /* 0x0009800001087983 */ /* 0x000ea80000300a00 */
[----:B--2---:R0:W-:Y:S04]  /*23690*/  STS.128 [R3+0x1880], R8 ;  /* 0x0018800803007388 */ /* 0x0041e80000000c00 */
[----:B------:R-:W-:Y:S06]  /*236a0*/  BAR.SYNC.DEFER_BLOCKING 0x0 ;  /* 0x0000000000007b1d */ /* 0x000fec0000010000 */
[----:B0-----:R-:W2:Y:S01]  /*236b0*/  LDL.LU.64 R8, [R1+0x978] ;  /* 0x0009780001087983 */ /* 0x001ea20000300a00 */
[----:B------:R-:W-:-:S02]  /*236c0*/  LEA R28, P6, R29, R0, 0x1 ;  /* 0x000000001d1c7211 */ /* 0x000fc400078c08ff */
[C---:B------:R-:W-:Y:S02]  /*236d0*/  IADD3 R20, R21.reuse, 0x6, RZ ;  /* 0x0000000615147810 */ /* 0x040fe40007ffe0ff */
[----:B------:R-:W-:Y:S01]  /*236e0*/  IADD3 R10, R21, 0x5, RZ ;  /* 0x00000005150a7810 */ /* 0x000fe20007ffe0ff */
[----:B------:R0:W-:Y:S04]  /*236f0*/  @P2 STG.E.U16 [R4.64], R24 ;  /* 0x0000001804002986 */ /* 0x0001e8000c101506 */
[----:B0-----:R-:W3:Y:S01]  /*23700*/  LDL.LU.64 R4, [R1+0x970] ;  /* 0x0009700001047983 */ /* 0x001ee20000300a00 */
[C---:B------:R-:W-:Y:S02]  /*23710*/  IADD3 R3, R29.reuse, c[0x0][0x198], RZ ;  /* 0x000066001d037a10 */ /* 0x040fe40007ffe0ff */
[----:B------:R-:W-:-:S02]  /*23720*/  LEA.HI.X.SX32 R29, R29, R2, 0x1, P6 ;  /* 0x000000021d1d7211 */ /* 0x000fc400030f0eff */
[----:B------:R-:W-:Y:S02]  /*23730*/  ISETP.LT.AND P2, PT, R10, c[0x0][0x17c], !P0 ;  /* 0x00005f000a007a0c */ /* 0x000fe40004741270 */
[----:B------:R-:W-:-:S04]  /*23740*/  LEA R10, P6, R3, R0, 0x1 ;  /* 0x00000000030a7211 */ /* 0x000fc800078c08ff */
[C---:B------:R-:W-:Y:S02]  /*23750*/  LEA.HI.X.SX32 R11, R3.reuse, R2, 0x1, P6 ;  /* 0x00000002030b7211 */ /* 0x040fe400030f0eff */
[----:B---3--:R-:W-:Y:S02]  /*23760*/  PRMT R5, R24, 0x7632, R5 ;  /* 0x0000763218057816 */ /* 0x008fe40000000005 */
[----:B------:R-:W-:-:S03]  /*23770*/  IADD3 R24, R3, c[0x0][0x198], RZ ;  /* 0x0000660003187a10 */ /* 0x000fc60007ffe0ff */
[----:B------:R0:W-:Y:S01]  /*23780*/  @P1 STG.E.U16 [R28.64], R5 ;  /* 0x000000051c001986 */ /* 0x0001e2000c101506 */
[----:B------:R-:W-:-:S03]  /*23790*/  ISETP.LT.AND P1, PT, R20, c[0x0][0x17c], !P0 ;  /* 0x00005f0014007a0c */ /* 0x000fc60004721270 */
[----:B0-----:R-:W3:Y:S04]  /*237a0*/  LDL.LU R5, [R1+0x968] ;  /* 0x0009680001057983 */ /* 0x001ee80000300800 */
[----:B------:R-:W4:Y:S01]  /*237b0*/  LDL.LU R20, [R1+0x964] ;  /* 0x0009640001147983 */ /* 0x000f220000300800 */
[----:B------:R-:W-:Y:S02]  /*237c0*/  IADD3 R29, R21, 0x7, RZ ;  /* 0x00000007151d7810 */ /* 0x000fe40007ffe0ff */
[C---:B------:R-:W-:Y:S01]  /*237d0*/  LEA R28, P6, R24.reuse, R0, 0x1 ;  /* 0x00000000181c7211 */ /* 0x040fe200078c08ff */
[----:B------:R0:W-:Y:S01]  /*237e0*/  @P5 STG.E.U16 [R10.64], R4 ;  /* 0x000000040a005986 */ /* 0x0001e2000c101506 */
[----:B------:R-:W-:Y:S02]  /*237f0*/  ISETP.LT.AND P5, PT, R29, c[0x0][0x17c], !P0 ;  /* 0x00005f001d007a0c */ /* 0x000fe400047a1270 */
[----:B------:R-:W-:-:S02]  /*23800*/  LEA.HI.X.SX32 R29, R24, R2, 0x1, P6 ;  /* 0x00000002181d7211 */ /* 0x000fc400030f0eff */
[----:B------:R-:W-:Y:S02]  /*23810*/  PRMT R25, R4, 0x7632, R25 ;  /* 0x0000763204197816 */ /* 0x000fe40000000019 */
[----:B------:R-:W-:Y:S02]  /*23820*/  IADD3 R3, R24, c[0x0][0x198], RZ ;  /* 0x0000660018037a10 */ /* 0x000fe40007ffe0ff */
[----:B------:R-:W-:Y:S01]  /*23830*/  IADD3 R24, R21, 0x8, RZ ;  /* 0x0000000815187810 */ /* 0x000fe20007ffe0ff */
[----:B------:R1:W-:Y:S01]  /*23840*/  @P4 STG.E.U16 [R28.64], R25 ;  /* 0x000000191c004986 */ /* 0x0003e2000c101506 */
[C---:B0-----:R-:W-:Y:S02]  /*23850*/  LEA R10, P6, R3.reuse, R0, 0x1 ;  /* 0x00000000030a7211 */ /* 0x041fe400078c08ff */
[C---:B------:R-:W-:Y:S02]  /*23860*/  IADD3 R4, R3.reuse, c[0x0][0x198], RZ ;  /* 0x0000660003047a10 */ /* 0x040fe40007ffe0ff */
[----:B------:R-:W-:Y:S01]  /*23870*/  LEA.HI.X.SX32 R11, R3, R2, 0x1, P6 ;  /* 0x00000002030b7211 */ /* 0x000fe200030f0eff */
[----:B-1----:R-:W5:Y:S01]  /*23880*/  LDL.LU R25, [R1+0x960] ;  /* 0x0009600001197983 */ /* 0x002f620000300800 */
[----:B------:R-:W-:-:S02]  /*23890*/  ISETP.LT.AND P4, PT, R24, c[0x0][0x17c], !P0 ;  /* 0x00005f0018007a0c */ /* 0x000fc40004781270 */
[----:B------:R-:W-:Y:S01]  /*238a0*/  IADD3 R24, R21, 0x9, RZ ;  /* 0x0000000915187810 */ /* 0x000fe20007ffe0ff */
[----:B------:R0:W-:Y:S01]  /*238b0*/  @P3 STG.E.U16 [R10.64], R12 ;  /* 0x0000000c0a003986 */ /* 0x0001e2000c101506 */
[C---:B------:R-:W-:Y:S02]  /*238c0*/  LEA R28, P6, R4.reuse, R0, 0x1 ;  /* 0x00000000041c7211 */ /* 0x040fe400078c08ff */
[----:B------:R-:W-:Y:S02]  /*238d0*/  IADD3 R3, R4, c[0x0][0x198], RZ ;  /* 0x0000660004037a10 */ /* 0x000fe40007ffe0ff */
[----:B------:R-:W-:Y:S02]  /*238e0*/  ISETP.LT.AND P3, PT, R24, c[0x0][0x17c], !P0 ;  /* 0x00005f0018007a0c */ /* 0x000fe40004761270 */
[----:B------:R-:W-:Y:S02]  /*238f0*/  LEA.HI.X.SX32 R29, R4, R2, 0x1, P6 ;  /* 0x00000002041d7211 */ /* 0x000fe400030f0eff */
[----:B------:R-:W-:-:S02]  /*23900*/  PRMT R24, R12, 0x7632, R24 ;  /* 0x000076320c187816 */ /* 0x000fc40000000018 */
[----:B------:R-:W-:Y:S02]  /*23910*/  IADD3 R4, R21, 0xa, RZ ;  /* 0x0000000a15047810 */ /* 0x000fe40007ffe0ff */
[C---:B0-----:R-:W-:Y:S01]  /*23920*/  LEA R10, P6, R3.reuse, R0, 0x1 ;  /* 0x00000000030a7211 */ /* 0x041fe200078c08ff */
[----:B------:R0:W-:Y:S01]  /*23930*/  @P2 STG.E.U16 [R28.64], R24 ;  /* 0x000000181c002986 */ /* 0x0001e2000c101506 */
[C---:B------:R-:W-:Y:S02]  /*23940*/  IADD3 R12, R3.reuse, c[0x0][0x198], RZ ;  /* 0x00006600030c7a10 */ /* 0x040fe40007ffe0ff */
[----:B------:R-:W-:Y:S02]  /*23950*/  LEA.HI.X.SX32 R11, R3, R2, 0x1, P6 ;  /* 0x00000002030b7211 */ /* 0x000fe400030f0eff */
[----:B------:R-:W-:Y:S02]  /*23960*/  ISETP.LT.AND P2, PT, R4, c[0x0][0x17c], !P0 ;  /* 0x00005f0004007a0c */ /* 0x000fe40004741270 */
[----:B------:R-:W-:Y:S01]  /*23970*/  IADD3 R4, R12, c[0x0][0x198], RZ ;  /* 0x000066000c047a10 */ /* 0x000fe20007ffe0ff */
[----:B------:R1:W-:Y:S01]  /*23980*/  @P1 STG.E.U16 [R10.64], R16 ;  /* 0x000000100a001986 */ /* 0x0003e2000c101506 */
[----:B------:R-:W-:-:S02]  /*23990*/  IADD3 R3, R21, 0xb, RZ ;  /* 0x0000000b15037810 */ /* 0x000fc40007ffe0ff */
[C---:B0-----:R-:W-:Y:S02]  /*239a0*/  LEA R28, P6, R12.reuse, R0, 0x1 ;  /* 0x000000000c1c7211 */ /* 0x041fe400078c08ff */
[----:B------:R-:W-:Y:S02]  /*239b0*/  ISETP.LT.AND P1, PT, R3, c[0x0][0x17c], !P0 ;  /* 0x00005f0003007a0c */ /* 0x000fe40004721270 */
[----:B------:R-:W-:Y:S02]  /*239c0*/  LEA.HI.X.SX32 R29, R12, R2, 0x1, P6 ;  /* 0x000000020c1d7211 */ /* 0x000fe400030f0eff */
[----:B------:R-:W-:Y:S02]  /*239d0*/  IADD3 R12, R21, 0xc, RZ ;  /* 0x0000000c150c7810 */ /* 0x000fe40007ffe0ff */
[----:B-1----:R-:W-:Y:S02]  /*239e0*/  PRMT R16, R16, 0x7632, R16 ;  /* 0x0000763210107816 */ /* 0x002fe40000000010 */
[----:B------:R-:W-:-:S02]  /*239f0*/  LEA R10, P6, R4, R0, 0x1 ;  /* 0x00000000040a7211 */ /* 0x000fc400078c08ff */
[C---:B------:R-:W-:Y:S01]  /*23a00*/  IADD3 R3, R4.reuse, c[0x0][0x198], RZ ;  /* 0x0000660004037a10 */ /* 0x040fe20007ffe0ff */
[----:B------:R0:W-:Y:S01]  /*23a10*/  @P5 STG.E.U16 [R28.64], R16 ;  /* 0x000000101c005986 */ /* 0x0001e2000c101506 */
[----:B------:R-:W-:Y:S02]  /*23a20*/  LEA.HI.X.SX32 R11, R4, R2, 0x1, P6 ;  /* 0x00000002040b7211 */ /* 0x000fe400030f0eff */
[----:B------:R-:W-:Y:S02]  /*23a30*/  ISETP.LT.AND P5, PT, R12, c[0x0][0x17c], !P0 ;  /* 0x00005f000c007a0c */ /* 0x000fe400047a1270 */
[----:B------:R-:W-:Y:S02]  /*23a40*/  IADD3 R12, R21, 0xd, RZ ;  /* 0x0000000d150c7810 */ /* 0x000fe40007ffe0ff */
[C---:B------:R-:W-:Y:S02]  /*23a50*/  IADD3 R4, R3.reuse, c[0x0][0x198], RZ ;  /* 0x0000660003047a10 */ /* 0x040fe40007ffe0ff */
[----:B0-----:R-:W-:-:S04]  /*23a60*/  LEA R28, P6, R3, R0, 0x1 ;  /* 0x00000000031c7211 */ /* 0x001fc800078c08ff */
[----:B------:R-:W-:Y:S02]  /*23a70*/  LEA.HI.X.SX32 R29, R3, R2, 0x1, P6 ;  /* 0x00000002031d7211 */ /* 0x000fe400030f0eff */
[----:B------:R-:W-:Y:S01]  /*23a80*/  IADD3 R3, R4, c[0x0][0x198], RZ ;  /* 0x0000660004037a10 */ /* 0x000fe20007ffe0ff */
[----:B----4-:R0:W-:Y:S01]  /*23a90*/  @P4 STG.E.U16 [R10.64], R20 ;  /* 0x000000140a004986 */ /* 0x0101e2000c101506 */
[----:B------:R-:W-:Y:S02]  /*23aa0*/  ISETP.LT.AND P4, PT, R12, c[0x0][0x17c], !P0 ;  /* 0x00005f000c007a0c */ /* 0x000fe40004781270 */
[----:B------:R-:W-:Y:S02]  /*23ab0*/  IADD3 R12, R21, 0xe, RZ ;  /* 0x0000000e150c7810 */ /* 0x000fe40007ffe0ff */
[----:B0-----:R-:W-:Y:S02]  /*23ac0*/  PRMT R20, R20, 0x7632, R20 ;  /* 0x0000763214147816 */ /* 0x001fe40000000014 */
[----:B------:R-:W-:-:S03]  /*23ad0*/  LEA R10, P6, R4, R0, 0x1 ;  /* 0x00000000040a7211 */ /* 0x000fc600078c08ff */
[----:B------:R0:W-:Y:S01]  /*23ae0*/  @P3 STG.E.U16 [R28.64], R20 ;  /* 0x000000141c003986 */ /* 0x0001e2000c101506 */
[----:B------:R-:W-:Y:S02]  /*23af0*/  LEA.HI.X.SX32 R11, R4, R2, 0x1, P6 ;  /* 0x00000002040b7211 */ /* 0x000fe400030f0eff */
[----:B------:R-:W-:Y:S02]  /*23b00*/  ISETP.LT.AND P3, PT, R12, c[0x0][0x17c], !P0 ;  /* 0x00005f000c007a0c */ /* 0x000fe40004761270 */
[----:B------:R-:W-:Y:S01]  /*23b10*/  IADD3 R12, R21, 0xf, RZ ;  /* 0x0000000f150c7810 */ /* 0x000fe20007ffe0ff */
[----:B--2---:R1:W-:Y:S01]  /*23b20*/  @P2 STG.E.U16 [R10.64], R8 ;  /* 0x000000080a002986 */ /* 0x0043e2000c101506 */
[----:B------:R-:W-:Y:S02]  /*23b30*/  IADD3 R4, R3, c[0x0][0x198], RZ ;  /* 0x0000660003047a10 */ /* 0x000fe40007ffe0ff */
[----:B------:R-:W-:Y:S02]  /*23b40*/  ISETP.LT.AND P2, PT, R12, c[0x0][0x17c], !P0 ;  /* 0x00005f000c007a0c */ /* 0x000fe40004741270 */
[----:B------:R-:W-:-:S02]  /*23b50*/  PRMT R12, R8, 0x7632, R12 ;  /* 0x00007632080c7816 */ /* 0x000fc4000000000c */
[----:B0-----:R-:W-:-:S04]  /*23b60*/  LEA R28, P6, R3, R0, 0x1 ;  /* 0x00000000031c7211 */ /* 0x001fc800078c08ff */
[----:B------:R-:W-:Y:S02]  /*23b70*/  LEA.HI.X.SX32 R29, R3, R2, 0x1, P6 ;  /* 0x00000002031d7211 */ /* 0x000fe400030f0eff */
[C---:B-1----:R-:W-:Y:S02]  /*23b80*/  LEA R10, P6, R4.reuse, R0, 0x1 ;  /* 0x00000000040a7211 */ /* 0x042fe400078c08ff */
[C---:B------:R-:W-:Y:S01]  /*23b90*/  IADD3 R3, R4.reuse, c[0x0][0x198], RZ ;  /* 0x0000660004037a10 */ /* 0x040fe20007ffe0ff */
[----:B------:R0:W-:Y:S01]  /*23ba0*/  @P1 STG.E.U16 [R28.64], R12 ;  /* 0x0000000c1c001986 */ /* 0x0001e2000c101506 */
[----:B------:R-:W-:Y:S02]  /*23bb0*/  LEA.HI.X.SX32 R11, R4, R2, 0x1, P6 ;  /* 0x00000002040b7211 */ /* 0x000fe400030f0eff */
[----:B------:R-:W-:Y:S02]  /*23bc0*/  IADD3 R4, R3, c[0x0][0x198], RZ ;  /* 0x0000660003047a10 */ /* 0x000fe40007ffe0ff */
[----:B------:R-:W-:Y:S01]  /*23bd0*/  IADD3 R8, R21, 0x10, RZ ;  /* 0x0000001015087810 */ /* 0x000fe20007ffe0ff */
[----:B------:R1:W-:Y:S03]  /*23be0*/  @P5 STG.E.U16 [R10.64], R7 ;  /* 0x000000070a005986 */ /* 0x0003e6000c101506 */
[----:B------:R-:W-:-:S02]  /*23bf0*/  ISETP.LT.AND P1, PT, R8, c[0x0][0x17c], !P0 ;  /* 0x00005f0008007a0c */ /* 0x000fc40004721270 */
[----:B------:R-:W-:Y:S02]  /*23c00*/  IADD3 R8, R21, 0x11, RZ ;  /* 0x0000001115087810 */ /* 0x000fe40007ffe0ff */
[----:B0-----:R-:W-:Y:S02]  /*23c10*/  LEA R28, P6, R3, R0, 0x1 ;  /* 0x00000000031c7211 */ /* 0x001fe400078c08ff */
[----:B------:R-:W-:Y:S02]  /*23c20*/  PRMT R12, R7, 0x7632, R12 ;  /* 0x00007632070c7816 */ /* 0x000fe4000000000c */
[----:B------:R-:W-:Y:S02]  /*23c30*/  LEA.HI.X.SX32 R29, R3, R2, 0x1, P6 ;  /* 0x00000002031d7211 */ /* 0x000fe400030f0eff */
[C---:B-1----:R-:W-:Y:S02]  /*23c40*/  LEA R10, P6, R4.reuse, R0, 0x1 ;  /* 0x00000000040a7211 */ /* 0x042fe400078c08ff */
[C---:B------:R-:W-:Y:S01]  /*23c50*/  IADD3 R3, R4.reuse, c[0x0][0x198], RZ ;  /* 0x0000660004037a10 */ /* 0x040fe20007ffe0ff */
[----:B------:R0:W-:Y:S01]  /*23c60*/  @P4 STG.E.U16 [R28.64], R12 ;  /* 0x0000000c1c004986 */ /* 0x0001e2000c101506 */
[----:B------:R-:W-:-:S02]  /*23c70*/  LEA.HI.X.SX32 R11, R4, R2, 0x1, P6 ;  /* 0x00000002040b7211 */ /* 0x000fc400030f0eff */
[----:B------:R-:W-:Y:S02]  /*23c80*/  IADD3 R4, R3, c[0x0][0x198], RZ ;  /* 0x0000660003047a10 */ /* 0x000fe40007ffe0ff */
[----:B------:R-:W-:Y:S01]  /*23c90*/  ISETP.LT.AND P5, PT, R8, c[0x0][0x17c], !P0 ;  /* 0x00005f0008007a0c */ /* 0x000fe200047a1270 */
[----:B------:R1:W-:Y:S01]  /*23ca0*/  @P3 STG.E.U16 [R10.64], R6 ;  /* 0x000000060a003986 */ /* 0x0003e2000c101506 */
[----:B------:R-:W-:-:S04]  /*23cb0*/  IADD3 R8, R21, 0x12, RZ ;  /* 0x0000001215087810 */ /* 0x000fc80007ffe0ff */
[----:B------:R-:W-:Y:S02]  /*23cc0*/  ISETP.LT.AND P4, PT, R8, c[0x0][0x17c], !P0 ;  /* 0x00005f0008007a0c */ /* 0x000fe40004781270 */
[C---:B0-----:R-:W-:Y:S02]  /*23cd0*/  LEA R28, P6, R3.reuse, R0, 0x1 ;  /* 0x00000000031c7211 */ /* 0x041fe400078c08ff */
[----:B------:R-:W-:Y:S02]  /*23ce0*/  PRMT R12, R6, 0x7632, R12 ;  /* 0x00007632060c7816 */ /* 0x000fe4000000000c */
[----:B------:R-:W-:Y:S01]  /*23cf0*/  LEA.HI.X.SX32 R29, R3, R2, 0x1, P6 ;  /* 0x00000002031d7211 */ /* 0x000fe200030f0eff */
[----:B-1----:R-:W2:Y:S01]  /*23d00*/  LDL.LU.64 R10, [R1+0x958] ;  /* 0x00095800010a7983 */ /* 0x002ea20000300a00 */
[C---:B------:R-:W-:Y:S02]  /*23d10*/  LEA R6, P6, R4.reuse, R0, 0x1 ;  /* 0x0000000004067211 */ /* 0x040fe400078c08ff */
[----:B------:R-:W-:-:S02]  /*23d20*/  IADD3 R3, R4, c[0x0][0x198], RZ ;  /* 0x0000660004037a10 */ /* 0x000fc40007ffe0ff */
[----:B------:R-:W-:Y:S01]  /*23d30*/  LEA.HI.X.SX32 R7, R4, R2, 0x1, P6 ;  /* 0x0000000204077211 */ /* 0x000fe200030f0eff */
[----:B------:R0:W-:Y:S01]  /*23d40*/  @P2 STG.E.U16 [R28.64], R12 ;  /* 0x0000000c1c002986 */ /* 0x0001e2000c101506 */
[----:B------:R-:W-:Y:S02]  /*23d50*/  IADD3 R8, R21, 0x13, RZ ;  /* 0x0000001315087810 */ /* 0x000fe40007ffe0ff */
[----:B------:R-:W-:Y:S02]  /*23d60*/  IADD3 R4, R3, c[0x0][0x198], RZ ;  /* 0x0000660003047a10 */ /* 0x000fe40007ffe0ff */
[----:B------:R-:W-:Y:S02]  /*23d70*/  ISETP.LT.AND P3, PT, R8, c[0x0][0x17c], !P0 ;  /* 0x00005f0008007a0c */ /* 0x000fe40004761270 */
[----:B------:R-:W-:Y:S01]  /*23d80*/  IADD3 R8, R21, 0x14, RZ ;  /* 0x0000001415087810 */ /* 0x000fe20007ffe0ff */
[----:B0-----:R-:W-:Y:S01]  /*23d90*/  IMAD.MOV.U32 R28, RZ, RZ, R6 ;  /* 0x000000ffff1c7224 */ /* 0x001fe200078e0006 */
[----:B------:R-:W-:Y:S01]  /*23da0*/  LEA R6, P6, R3, R0, 0x1 ;  /* 0x0000000003067211 */ /* 0x000fe200078c08ff */
[----:B------:R-:W-:-:S03]  /*23db0*/  IMAD.MOV.U32 R29, RZ, RZ, R7 ;  /* 0x000000ffff1d7224 */ /* 0x000fc600078e0007 */
[----:B------:R-:W-:Y:S02]  /*23dc0*/  LEA.HI.X.SX32 R7, R3, R2, 0x1, P6 ;  /* 0x0000000203077211 */ /* 0x000fe400030f0eff */
[----:B-----5:R0:W-:Y:S01]  /*23dd0*/  @P1 STG.E.U16 [R28.64], R25 ;  /* 0x000000191c001986 */ /* 0x0201e2000c101506 */
[----:B------:R-:W-:Y:S02]  /*23de0*/  ISETP.LT.AND P2, PT, R8, c[0x0][0x17c], !P0 ;  /* 0x00005f0008007a0c */ /* 0x000fe40004741270 */
[----:B------:R-:W-:Y:S02]  /*23df0*/  IADD3 R8, R21, 0x15, RZ ;  /* 0x0000001515087810 */ /* 0x000fe40007ffe0ff */
[C---:B------:R-:W-:Y:S02]  /*23e00*/  IADD3 R3, R4.reuse, c[0x0][0x198], RZ ;  /* 0x0000660004037a10 */ /* 0x040fe40007ffe0ff */
[----:B0-----:R-:W-:Y:S02]  /*23e10*/  LEA R28, P6, R4, R0, 0x1 ;  /* 0x00000000041c7211 */ /* 0x001fe400078c08ff */
[----:B------:R-:W-:-:S02]  /*23e20*/  PRMT R25, R25, 0x7632, R25 ;  /* 0x0000763219197816 */ /* 0x000fc40000000019 */
[----:B------:R-:W-:Y:S02]  /*23e30*/  LEA.HI.X.SX32 R29, R4, R2, 0x1, P6 ;  /* 0x00000002041d7211 */ /* 0x000fe400030f0eff */
[----:B------:R-:W-:Y:S01]  /*23e40*/  ISETP.LT.AND P1, PT, R8, c[0x0][0x17c], !P0 ;  /* 0x00005f0008007a0c */ /* 0x000fe20004721270 */
[----:B------:R0:W-:Y:S01]  /*23e50*/  @P5 STG.E.U16 [R6.64], R25 ;  /* 0x0000001906005986 */ /* 0x0001e2000c101506 */
[C---:B------:R-:W-:Y:S02]  /*23e60*/  IADD3 R8, R21.reuse, 0x16, RZ ;  /* 0x0000001615087810 */ /* 0x040fe40007ffe0ff */
[----:B------:R-:W-:Y:S01]  /*23e70*/  IADD3 R4, R21, 0x17, RZ ;  /* 0x0000001715047810 */ /* 0x000fe20007ffe0ff */
[----:B---3--:R1:W-:Y:S04]  /*23e80*/  @P4 STG.E.U16 [R28.64], R5 ;  /* 0x000000051c004986 */ /* 0x0083e8000c101506 */
[----:B0-----:R-:W3:Y:S04]  /*23e90*/  LDL.LU.64 R6, [R1+0x950] ;  /* 0x0009500001067983 */ /* 0x001ee80000300a00 */
[----:B------:R-:W4:Y:S04]  /*23ea0*/  LDL.LU R21, [R1+0x948] ;  /* 0x0009480001157983 */ /* 0x000f280000300800 */
[----:B-1----:R-:W5:Y:S01]  /*23eb0*/  LDL R29, [R1+0x3f4] ;  /* 0x0003f400011d7983 */ /* 0x002f620000100800 */
[----:B------:R-:W-:-:S02]  /*23ec0*/  ISETP.LT.AND P5, PT, R8, c[0x0][0x17c], !P0 ;  /* 0x00005f0008007a0c */ /* 0x000fc400047a1270 */
[C---:B------:R-:W-:Y:S02]  /*23ed0*/  LEA R24, P6, R3.reuse, R0, 0x1 ;  /* 0x0000000003187211 */ /* 0x040fe400078c08ff */
[C---:B------:R-:W-:Y:S02]  /*23ee0*/  IADD3 R8, R3.reuse, c[0x0][0x198], RZ ;  /* 0x0000660003087a10 */ /* 0x040fe40007ffe0ff */
[----:B------:R-:W-:Y:S02]  /*23ef0*/  ISETP.LT.AND P4, PT, R4, c[0x0][0x17c], !P0 ;  /* 0x00005f0004007a0c */ /* 0x000fe40004781270 */
[----:B------:R-:W-:Y:S02]  /*23f00*/  LEA.HI.X.SX32 R25, R3, R2, 0x1, P6 ;  /* 0x0000000203197211 */ /* 0x000fe400030f0eff */
[----:B------:R-:W-:Y:S02]  /*23f10*/  LEA R4, P6, R8, R0, 0x1 ;  /* 0x0000000008047211 */ /* 0x000fe400078c08ff */
[----:B------:R-:W-:-:S02]  /*23f20*/  PRMT R16, R5, 0x7632, R16 ;  /* 0x0000763205107816 */ /* 0x000fc40000000010 */
[C---:B------:R-:W-:Y:S02]  /*23f30*/  LEA.HI.X.SX32 R5, R8.reuse, R2, 0x1, P6 ;  /* 0x0000000208057211 */ /* 0x040fe400030f0eff */
[----:B------:R-:W-:Y:S01]  /*23f40*/  IADD3 R3, R8, c[0x0][0x198], RZ ;  /* 0x0000660008037a10 */ /* 0x000fe20007ffe0ff */
[----:B------:R0:W-:Y:S04]  /*23f50*/  @P3 STG.E.U16 [R24.64], R16 ;  /* 0x0000001018003986 */ /* 0x0001e8000c101506 */
[----:B------:R1:W-:Y:S01]  /*23f60*/  @P2 STG.E.U16 [R4.64], R13 ;  /* 0x0000000d04002986 */ /* 0x0003e2000c101506 */
[C---:B0-----:R-:W-:Y:S02]  /*23f70*/  LEA R24, P6, R3.reuse, R0, 0x1 ;  /* 0x0000000003187211 */ /* 0x041fe400078c08ff */
[----:B-1----:R-:W-:-:S02]  /*23f80*/  IADD3 R5, R3, c[0x0][0x198], RZ ;  /* 0x0000660003057a10 */ /* 0x002fc40007ffe0ff */
[----:B------:R-:W-:Y:S02]  /*23f90*/  LEA.HI.X.SX32 R25, R3, R2, 0x1, P6 ;  /* 0x0000000203197211 */ /* 0x000fe400030f0eff */
[----:B------:R-:W-:Y:S02]  /*23fa0*/  LEA R4, P6, R5, R0, 0x1 ;  /* 0x0000000005047211 */ /* 0x000fe400078c08ff */
[----:B------:R-:W-:Y:S02]  /*23fb0*/  PRMT R13, R13, 0x7632, R13 ;  /* 0x000076320d0d7816 */ /* 0x000fe4000000000d */
[C---:B------:R-:W-:Y:S02]  /*23fc0*/  IADD3 R3, R5.reuse, c[0x0][0x198], RZ ;  /* 0x0000660005037a10 */ /* 0x040fe40007ffe0ff */
[----:B------:R-:W-:Y:S01]  /*23fd0*/  LEA.HI.X.SX32 R5, R5, R2, 0x1, P6 ;  /* 0x0000000205057211 */ /* 0x000fe200030f0eff */
[----:B------:R-:W-:Y:S04]  /*23fe0*/  @P1 STG.E.U16 [R24.64], R13 ;  /* 0x0000000d18001986 */ /* 0x000fe8000c101506 */
[----:B------:R0:W-:Y:S02]  /*23ff0*/  @P5 STG.E.U16 [R4.64], R17 ;  /* 0x0000001104005986 */ /* 0x0001e4000c101506 */
[----:B0-----:R-:W-:-:S02]  /*24000*/  IADD3 R5, R3, c[0x0][0x198], RZ ;  /* 0x0000660003057a10 */ /* 0x001fc40007ffe0ff */
[----:B------:R-:W-:Y:S02]  /*24010*/  PRMT R17, R17, 0x7632, R17 ;  /* 0x0000763211117816 */ /* 0x000fe40000000011 */
[----:B-----5:R-:W-:-:S04]  /*24020*/  IADD3 R12, R29, 0x18, RZ ;  /* 0x000000181d0c7810 */ /* 0x020fc80007ffe0ff */
[----:B------:R-:W-:Y:S02]  /*24030*/  ISETP.LT.AND P3, PT, R12, c[0x0][0x17c], !P0 ;  /* 0x00005f000c007a0c */ /* 0x000fe40004761270 */
[----:B------:R-:W-:Y:S02]  /*24040*/  LEA R12, P6, R3, R0, 0x1 ;  /* 0x00000000030c7211 */ /* 0x000fe400078c08ff */
[----:B------:R-:W-:Y:S02]  /*24050*/  IADD3 R8, R29, 0x19, RZ ;  /* 0x000000191d087810 */ /* 0x000fe40007ffe0ff */
[----:B------:R-:W-:Y:S02]  /*24060*/  LEA.HI.X.SX32 R13, R3, R2, 0x1, P6 ;  /* 0x00000002030d7211 */ /* 0x000fe400030f0eff */
[C---:B------:R-:W-:Y:S02]  /*24070*/  LEA R4, P6, R5.reuse, R0, 0x1 ;  /* 0x0000000005047211 */ /* 0x040fe400078c08ff */
[----:B------:R-:W-:-:S02]  /*24080*/  IADD3 R3, R5, c[0x0][0x198], RZ ;  /* 0x0000660005037a10 */ /* 0x000fc40007ffe0ff */
[----:B------:R-:W-:Y:S02]  /*24090*/  LEA.HI.X.SX32 R5, R5, R2, 0x1, P6 ;  /* 0x0000000205057211 */ /* 0x000fe400030f0eff */
[----:B------:R-:W-:Y:S02]  /*240a0*/  ISETP.LT.AND P2, PT, R8, c[0x0][0x17c], !P0 ;  /* 0x00005f0008007a0c */ /* 0x000fe40004741270 */
[C---:B------:R-:W-:Y:S01]  /*240b0*/  IADD3 R8, R29.reuse, 0x1a, RZ ;  /* 0x0000001a1d087810 */ /* 0x040fe20007ffe0ff */
[----:B------:R0:W-:Y:S03]  /*240c0*/  @P4 STG.E.U16 [R12.64], R17 ;  /* 0x000000110c004986 */ /* 0x0001e6000c101506 */
[----:B------:R-:W-:Y:S01]  /*240d0*/  ISETP.LT.AND P1, PT, R8, c[0x0][0x17c], !P0 ;  /* 0x00005f0008007a0c */ /* 0x000fe20004721270 */
[----:B----4-:R1:W-:Y:S01]  /*240e0*/  @P3 STG.E.U16 [R4.64], R21 ;  /* 0x0000001504003986 */ /* 0x0103e2000c101506 */
[----:B------:R-:W-:-:S02]  /*240f0*/  IADD3 R8, R29, 0x1b, RZ ;  /* 0x0000001b1d087810 */ /* 0x000fc40007ffe0ff */
[C---:B0-----:R-:W-:Y:S02]  /*24100*/  LEA R12, P6, R3.reuse, R0, 0x1 ;  /* 0x00000000030c7211 */ /* 0x041fe400078c08ff */
[C---:B-1----:R-:W-:Y:S02]  /*24110*/  IADD3 R5, R3.reuse, c[0x0][0x198], RZ ;  /* 0x0000660003057a10 */ /* 0x042fe40007ffe0ff */
[----:B------:R-:W-:Y:S02]  /*24120*/  LEA.HI.X.SX32 R13, R3, R2, 0x1, P6 ;  /* 0x00000002030d7211 */ /* 0x000fe400030f0eff */
[----:B------:R-:W-:Y:S02]  /*24130*/  LEA R4, P6, R5, R0, 0x1 ;  /* 0x0000000005047211 */ /* 0x000fe400078c08ff */
[----:B------:R-:W-:Y:S02]  /*24140*/  PRMT R21, R21, 0x7632, R21 ;  /* 0x0000763215157816 */ /* 0x000fe40000000015 */
[----:B------:R-:W-:-:S02]  /*24150*/  IADD3 R3, R5, c[0x0][0x198], RZ ;  /* 0x0000660005037a10 */ /* 0x000fc40007ffe0ff */
[----:B------:R-:W-:Y:S02]  /*24160*/  LEA.HI.X.SX32 R5, R5, R2, 0x1, P6 ;  /* 0x0000000205057211 */ /* 0x000fe400030f0eff */
[----:B------:R-:W-:Y:S02]  /*24170*/  ISETP.LT.AND P5, PT, R8, c[0x0][0x17c], !P0 ;  /* 0x00005f0008007a0c */ /* 0x000fe400047a1270 */
[----:B------:R-:W-:Y:S01]  /*24180*/  IADD3 R8, R29, 0x1c, RZ ;  /* 0x0000001c1d087810 */ /* 0x000fe20007ffe0ff */
[----:B------:R0:W-:Y:S03]  /*24190*/  @P2 STG.E.U16 [R12.64], R21 ;  /* 0x000000150c002986 */ /* 0x0001e6000c101506 */
[----:B------:R-:W-:Y:S01]  /*241a0*/  ISETP.LT.AND P4, PT, R8, c[0x0][0x17c], !P0 ;  /* 0x00005f0008007a0c */ /* 0x000fe20004781270 */
[----:B------:R1:W-:Y:S01]  /*241b0*/  @P1 STG.E.U16 [R4.64], R9 ;  /* 0x0000000904001986 */ /* 0x0003e2000c101506 */
[----:B0-----:R-:W-:-:S02]  /*241c0*/  LEA R12, P6, R3, R0, 0x1 ;  /* 0x00000000030c7211 */ /* 0x001fc400078c08ff */
[C---:B-1----:R-:W-:Y:S02]  /*241d0*/  IADD3 R5, R3.reuse, c[0x0][0x198], RZ ;  /* 0x0000660003057a10 */ /* 0x042fe40007ffe0ff */
[----:B------:R-:W-:Y:S02]  /*241e0*/  LEA.HI.X.SX32 R13, R3, R2, 0x1, P6 ;  /* 0x00000002030d7211 */ /* 0x000fe400030f0eff */
[----:B------:R-:W-:Y:S02]  /*241f0*/  LEA R4, P6, R5, R0, 0x1 ;  /* 0x0000000005047211 */ /* 0x000fe400078c08ff */
[----:B------:R-:W-:Y:S02]  /*24200*/  PRMT R9, R9, 0x7632, R9 ;  /* 0x0000763209097816 */ /* 0x000fe40000000009 */
[C---:B------:R-:W-:Y:S02]  /*24210*/  IADD3 R3, R5.reuse, c[0x0][0x198], RZ ;  /* 0x0000660005037a10 */ /* 0x040fe40007ffe0ff */
[----:B------:R-:W-:Y:S01]  /*24220*/  LEA.HI.X.SX32 R5, R5, R2, 0x1, P6 ;  /* 0x0000000205057211 */ /* 0x000fe200030f0eff */
[----:B------:R0:W-:Y:S04]  /*24230*/  @P5 STG.E.U16 [R12.64], R9 ;  /* 0x000000090c005986 */ /* 0x0001e8000c101506 */
[----:B------:R1:W-:Y:S01]  /*24240*/  @P4 STG.E.U16 [R4.64], R26 ;  /* 0x0000001a04004986 */ /* 0x0003e2000c101506 */
[----:B0-----:R-:W-:-:S03]  /*24250*/  PRMT R12, R26, 0x7632, R12 ;  /* 0x000076321a0c7816 */ /* 0x001fc6000000000c */
[----:B-1----:R-:W4:Y:S01]  /*24260*/  LDL.LU R26, [R1+0x944] ;  /* 0x00094400011a7983 */ /* 0x002f220000300800 */
[----:B------:R-:W-:-:S04]  /*24270*/  IADD3 R8, R29, 0x1d, RZ ;  /* 0x0000001d1d087810 */ /* 0x000fc80007ffe0ff */
[----:B------:R-:W-:Y:S02]  /*24280*/  ISETP.LT.AND P3, PT, R8, c[0x0][0x17c], !P0 ;  /* 0x00005f0008007a0c */ /* 0x000fe40004761270 */
[----:B------:R-:W-:-:S04]  /*24290*/  IADD3 R8, R29, 0x1e, RZ ;  /* 0x0000001e1d087810 */ /* 0x000fc80007ffe0ff */
[----:B------:R-:W-:Y:S02]  /*242a0*/  ISETP.LT.AND P2, PT, R8, c[0x0][0x17c], !P0 ;  /* 0x00005f0008007a0c */ /* 0x000fe40004741270 */
[----:B------:R-:W-:-:S04]  /*242b0*/  IADD3 R8, R29, 0x1f, RZ ;  /* 0x0000001f1d087810 */ /* 0x000fc80007ffe0ff */
[----:B------:R-:W-:Y:S02]  /*242c0*/  ISETP.LT.AND P1, PT, R8, c[0x0][0x17c], !P0 ;  /* 0x00005f0008007a0c */ /* 0x000fe40004721270 */
[C---:B------:R-:W-:Y:S02]  /*242d0*/  IADD3 R8, R29.reuse, 0x20, RZ ;  /* 0x000000201d087810 */ /* 0x040fe40007ffe0ff */
[----:B------:R-:W-:Y:S02]  /*242e0*/  IADD3 R9, R29, 0x21, RZ ;  /* 0x000000211d097810 */ /* 0x000fe40007ffe0ff */
[----:B------:R-:W-:Y:S02]  /*242f0*/  ISETP.LT.AND P5, PT, R8, c[0x0][0x17c], !P0 ;  /* 0x00005f0008007a0c */ /* 0x000fe400047a1270 */
[C---:B------:R-:W-:Y:S02]  /*24300*/  LEA R8, P6, R3.reuse, R0, 0x1 ;  /* 0x0000000003087211 */ /* 0x040fe400078c08ff */
[----:B------:R-:W-:-:S02]  /*24310*/  IADD3 R5, R3, c[0x0][0x198], RZ ;  /* 0x0000660003057a10 */ /* 0x000fc40007ffe0ff */
[----:B------:R-:W-:Y:S02]  /*24320*/  ISETP.LT.AND P4, PT, R9, c[0x0][0x17c], !P0 ;  /* 0x00005f0009007a0c */ /* 0x000fe40004781270 */
[----:B------:R-:W-:Y:S02]  /*24330*/  LEA.HI.X.SX32 R9, R3, R2, 0x1, P6 ;  /* 0x0000000203097211 */ /* 0x000fe400030f0eff */
[C---:B------:R-:W-:Y:S02]  /*24340*/  LEA R4, P6, R5.reuse, R0, 0x1 ;  /* 0x0000000005047211 */ /* 0x040fe400078c08ff */
[C---:B------:R-:W-:Y:S02]  /*24350*/  IADD3 R3, R5.reuse, c[0x0][0x198], RZ ;  /* 0x0000660005037a10 */ /* 0x040fe40007ffe0ff */
[----:B------:R-:W-:Y:S01]  /*24360*/  LEA.HI.X.SX32 R5, R5, R2, 0x1, P6 ;  /* 0x0000000205057211 */ /* 0x000fe200030f0eff */
[----:B------:R0:W-:Y:S04]  /*24370*/  @P3 STG.E.U16 [R8.64], R12 ;  /* 0x0000000c08003986 */ /* 0x0001e8000c101506 */
[----:B------:R1:W-:Y:S01]  /*24380*/  @P2 STG.E.U16 [R4.64], R22 ;  /* 0x0000001604002986 */ /* 0x0003e2000c101506 */
[----:B0-----:R-:W-:-:S03]  /*24390*/  PRMT R12, R22, 0x7632, R12 ;  /* 0x00007632160c7816 */ /* 0x001fc6000000000c */
[----:B-1----:R-:W5:Y:S01]  /*243a0*/  LDL.LU R22, [R1+0x940] ;  /* 0x0009400001167983 */ /* 0x002f620000300800 */
[----:B------:R-:W-:Y:S02]  /*243b0*/  IADD3 R9, R29, 0x23, RZ ;  /* 0x000000231d097810 */ /* 0x000fe40007ffe0ff */
[C---:B------:R-:W-:Y:S02]  /*243c0*/  LEA R8, P6, R3.reuse, R0, 0x1 ;  /* 0x0000000003087211 */ /* 0x040fe400078c08ff */
[----:B------:R-:W-:Y:S02]  /*243d0*/  IADD3 R5, R3, c[0x0][0x198], RZ ;  /* 0x0000660003057a10 */ /* 0x000fe40007ffe0ff */
[----:B------:R-:W-:Y:S02]  /*243e0*/  ISETP.LT.AND P2, PT, R9, c[0x0][0x17c], !P0 ;  /* 0x00005f0009007a0c */ /* 0x000fe40004741270 */
[----:B------:R-:W-:Y:S02]  /*243f0*/  LEA.HI.X.SX32 R9, R3, R2, 0x1, P6 ;  /* 0x0000000203097211 */ /* 0x000fe400030f0eff */
[----:B------:R-:W-:-:S02]  /*24400*/  LEA R4, P6, R5, R0, 0x1 ;  /* 0x0000000005047211 */ /* 0x000fc400078c08ff */
[C---:B------:R-:W-:Y:S02]  /*24410*/  IADD3 R3, R5.reuse, c[0x0][0x198], RZ ;  /* 0x0000660005037a10 */ /* 0x040fe40007ffe0ff */
[----:B------:R-:W-:Y:S01]  /*24420*/  LEA.HI.X.SX32 R5, R5, R2, 0x1, P6 ;  /* 0x0000000205057211 */ /* 0x000fe200030f0eff */
[----:B------:R0:W-:Y:S01]  /*24430*/  @P1 STG.E.U16 [R8.64], R12 ;  /* 0x0000000c08001986 */ /* 0x0001e2000c101506 */
[----:B------:R-:W-:-:S04]  /*24440*/  IADD3 R13, R29, 0x22, RZ ;  /* 0x000000221d0d7810 */ /* 0x000fc80007ffe0ff */
[----:B------:R-:W-:Y:S02]  /*24450*/  ISETP.LT.AND P3, PT, R13, c[0x0][0x17c], !P0 ;  /* 0x00005f000d007a0c */ /* 0x000fe40004761270 */
[----:B0-----:R-:W-:Y:S02]  /*24460*/  IADD3 R9, R29, 0x25, RZ ;  /* 0x000000251d097810 */ /* 0x001fe40007ffe0ff */
[----:B------:R-:W-:Y:S02]  /*24470*/  LEA R8, P6, R3, R0, 0x1 ;  /* 0x0000000003087211 */ /* 0x000fe400078c08ff */
[C---:B------:R-:W-:Y:S02]  /*24480*/  IADD3 R13, R29.reuse, 0x24, RZ ;  /* 0x000000241d0d7810 */ /* 0x040fe40007ffe0ff */
[----:B------:R-:W-:Y:S02]  /*24490*/  IADD3 R12, R29, 0x26, RZ ;  /* 0x000000261d0c7810 */ /* 0x000fe40007ffe0ff */
[----:B------:R-:W-:-:S02]  /*244a0*/  ISETP.LT.AND P1, PT, R13, c[0x0][0x17c], !P0 ;  /* 0x00005f000d007a0c */ /* 0x000fc40004721270 */
[----:B---3--:R-:W-:Y:S01]  /*244b0*/  PRMT R16, R6, 0x7632, R16 ;  /* 0x0000763206107816 */ /* 0x008fe20000000010 */
[----:B----4-:R0:W-:Y:S01]  /*244c0*/  @P5 STG.E.U16 [R4.64], R26 ;  /* 0x0000001a04005986 */ /* 0x0101e2000c101506 */
[----:B------:R-:W-:Y:S02]  /*244d0*/  ISETP.LT.AND P5, PT, R9, c[0x0][0x17c], !P0 ;  /* 0x00005f0009007a0c */ /* 0x000fe400047a1270 */
[C---:B------:R-:W-:Y:S02]  /*244e0*/  LEA.HI.X.SX32 R9, R3.reuse, R2, 0x1, P6 ;  /* 0x0000000203097211 */ /* 0x040fe400030f0eff */
[----:B0-----:R-:W-:Y:S02]  /*244f0*/  IADD3 R5, R3, c[0x0][0x198], RZ ;  /* 0x0000660003057a10 */ /* 0x001fe40007ffe0ff */
[----:B------:R-:W-:Y:S02]  /*24500*/  PRMT R26, R26, 0x7632, R26 ;  /* 0x000076321a1a7816 */ /* 0x000fe4000000001a */
[----:B------:R-:W-:-:S02]  /*24510*/  LEA R4, P6, R5, R0, 0x1 ;  /* 0x0000000005047211 */ /* 0x000fc400078c08ff */
[C---:B------:R-:W-:Y:S01]  /*24520*/  IADD3 R3, R5.reuse, c[0x0][0x198], RZ ;  /* 0x0000660005037a10 */ /* 0x040fe20007ffe0ff */
[----:B------:R0:W-:Y:S01]  /*24530*/  @P4 STG.E.U16 [R8.64], R26 ;  /* 0x0000001a08004986 */ /* 0x0001e2000c101506 */
[----:B------:R-:W-:Y:S02]  /*24540*/  LEA.HI.X.SX32 R5, R5, R2, 0x1, P6 ;  /* 0x0000000205057211 */ /* 0x000fe400030f0eff */
[----:B------:R-:W-:Y:S02]  /*24550*/  IADD3 R13, R3, c[0x0][0x198], RZ ;  /* 0x00006600030d7a10 */ /* 0x000fe40007ffe0ff */
[----:B------:R-:W-:Y:S01]  /*24560*/  ISETP.LT.AND P4, PT, R12, c[0x0][0x17c], !P0 ;  /* 0x00005f000c007a0c */ /* 0x000fe20004781270 */
[----:B------:R1:W-:Y:S01]  /*24570*/  @P3 STG.E.U16 [R4.64], R6 ;  /* 0x0000000604003986 */ /* 0x0003e2000c101506 */
[----:B------:R-:W-:Y:S02]  /*24580*/  IADD3 R12, R29, 0x27, RZ ;  /* 0x000000271d0c7810 */ /* 0x000fe40007ffe0ff */
[----:B0-----:R-:W-:-:S04]  /*24590*/  LEA R8, P6, R3, R0, 0x1 ;  /* 0x0000000003087211 */ /* 0x001fc800078c08ff */
[----:B------:R-:W-:Y:S02]  /*245a0*/  LEA.HI.X.SX32 R9, R3, R2, 0x1, P6 ;  /* 0x0000000203097211 */ /* 0x000fe400030f0eff */
[C---:B-1----:R-:W-:Y:S02]  /*245b0*/  LEA R4, P6, R13.reuse, R0, 0x1 ;  /* 0x000000000d047211 */ /* 0x042fe400078c08ff */
[----:B------:R-:W-:Y:S01]  /*245c0*/  IADD3 R3, R13, c[0x0][0x198], RZ ;  /* 0x000066000d037a10 */ /* 0x000fe20007ffe0ff */
[----:B------:R0:W-:Y:S01]  /*245d0*/  @P2 STG.E.U16 [R8.64], R16 ;  /* 0x0000001008002986 */ /* 0x0001e2000c101506 */
[----:B------:R-:W-:Y:S02]  /*245e0*/  ISETP.LT.AND P3, PT, R12, c[0x0][0x17c], !P0 ;  /* 0x00005f000c007a0c */ /* 0x000fe40004761270 */
[----:B------:R-:W-:Y:S02]  /*245f0*/  IADD3 R12, R29, 0x28, RZ ;  /* 0x000000281d0c7810 */ /* 0x000fe40007ffe0ff */
[----:B------:R-:W-:-:S02]  /*24600*/  LEA.HI.X.SX32 R5, R13, R2, 0x1, P6 ;  /* 0x000000020d057211 */ /* 0x000fc400030f0eff */
[C---:B------:R-:W-:Y:S02]  /*24610*/  IADD3 R13, R3.reuse, c[0x0][0x198], RZ ;  /* 0x00006600030d7a10 */ /* 0x040fe40007ffe0ff */
[----:B------:R-:W-:Y:S02]  /*24620*/  ISETP.LT.AND P2, PT, R12, c[0x0][0x17c], !P0 ;  /* 0x00005f000c007a0c */ /* 0x000fe40004741270 */
[----:B0-----:R-:W-:Y:S01]  /*24630*/  LEA R8, P6, R3, R0, 0x1 ;  /* 0x0000000003087211 */ /* 0x001fe200078c08ff */
[----:B------:R0:W-:Y:S01]  /*24640*/  @P1 STG.E.U16 [R4.64], R14 ;  /* 0x0000000e04001986 */ /* 0x0001e2000c101506 */
[----:B------:R-:W-:Y:S02]  /*24650*/  IADD3 R6, R29, 0x29, RZ ;  /* 0x000000291d067810 */ /* 0x000fe40007ffe0ff */
[----:B------:R-:W-:Y:S02]  /*24660*/  LEA.HI.X.SX32 R9, R3, R2, 0x1, P6 ;  /* 0x0000000203097211 */ /* 0x000fe400030f0eff */
[----:B------:R-:W-:-:S02]  /*24670*/  PRMT R12, R14, 0x7632, R12 ;  /* 0x000076320e0c7816 */ /* 0x000fc4000000000c */
[C---:B------:R-:W-:Y:S02]  /*24680*/  IADD3 R3, R13.reuse, c[0x0][0x198], RZ ;  /* 0x000066000d037a10 */ /* 0x040fe40007ffe0ff */
[----:B------:R-:W-:Y:S02]  /*24690*/  ISETP.LT.AND P1, PT, R6, c[0x0][0x17c], !P0 ;  /* 0x00005f0006007a0c */ /* 0x000fe40004721270 */
[----:B0-----:R-:W-:Y:S01]  /*246a0*/  LEA R4, P6, R13, R0, 0x1 ;  /* 0x000000000d047211 */ /* 0x001fe200078c08ff */
[----:B------:R0:W-:Y:S01]  /*246b0*/  @P5 STG.E.U16 [R8.64], R12 ;  /* 0x0000000c08005986 */ /* 0x0001e2000c101506 */
[----:B------:R-:W-:Y:S02]  /*246c0*/  IADD3 R6, R29, 0x2a, RZ ;  /* 0x0000002a1d067810 */ /* 0x000fe40007ffe0ff */
[----:B------:R-:W-:Y:S02]  /*246d0*/  LEA.HI.X.SX32 R5, R13, R2, 0x1, P6 ;  /* 0x000000020d057211 */ /* 0x000fe400030f0eff */
[----:B------:R-:W-:-:S02]  /*246e0*/  IADD3 R13, R3, c[0x0][0x198], RZ ;  /* 0x00006600030d7a10 */ /* 0x000fc40007ffe0ff */
[----:B------:R-:W-:Y:S01]  /*246f0*/  ISETP.LT.AND P5, PT, R6, c[0x0][0x17c], !P0 ;  /* 0x00005f0006007a0c */ /* 0x000fe200047a1270 */
[----:B------:R1:W-:Y:S01]  /*24700*/  @P4 STG.E.U16 [R4.64], R18 ;  /* 0x0000001204004986 */ /* 0x0003e2000c101506 */
[----:B------:R-:W-:Y:S02]  /*24710*/  IADD3 R6, R29, 0x2b, RZ ;  /* 0x0000002b1d067810 */ /* 0x000fe40007ffe0ff */
[C---:B0-----:R-:W-:Y:S02]  /*24720*/  LEA R8, P6, R3.reuse, R0, 0x1 ;  /* 0x0000000003087211 */ /* 0x041fe400078c08ff */
[----:B------:R-:W-:Y:S02]  /*24730*/  PRMT R14, R18, 0x7632, R14 ;  /* 0x00007632120e7816 */ /* 0x000fe4000000000e */
[----:B------:R-:W-:Y:S02]  /*24740*/  LEA.HI.X.SX32 R9, R3, R2, 0x1, P6 ;  /* 0x0000000203097211 */ /* 0x000fe400030f0eff */
[----:B------:R-:W-:-:S02]  /*24750*/  IADD3 R3, R13, c[0x0][0x198], RZ ;  /* 0x000066000d037a10 */ /* 0x000fc40007ffe0ff */
[----:B-1----:R-:W-:Y:S02]  /*24760*/  LEA R4, P6, R13, R0, 0x1 ;  /* 0x000000000d047211 */ /* 0x002fe400078c08ff */
[----:B------:R-:W-:Y:S01]  /*24770*/  ISETP.LT.AND P4, PT, R6, c[0x0][0x17c], !P0 ;  /* 0x00005f0006007a0c */ /* 0x000fe20004781270 */
[----:B------:R0:W-:Y:S01]  /*24780*/  @P3 STG.E.U16 [R8.64], R14 ;  /* 0x0000000e08003986 */ /* 0x0001e2000c101506 */
[----:B------:R-:W-:Y:S02]  /*24790*/  IADD3 R6, R29, 0x2c, RZ ;  /* 0x0000002c1d067810 */ /* 0x000fe40007ffe0ff */
[----:B------:R-:W-:Y:S02]  /*247a0*/  LEA.HI.X.SX32 R5, R13, R2, 0x1, P6 ;  /* 0x000000020d057211 */ /* 0x000fe400030f0eff */
[----:B------:R-:W-:Y:S02]  /*247b0*/  IADD3 R13, R3, c[0x0][0x198], RZ ;  /* 0x00006600030d7a10 */ /* 0x000fe40007ffe0ff */
[----:B------:R-:W-:Y:S01]  /*247c0*/  ISETP.LT.AND P3, PT, R6, c[0x0][0x17c], !P0 ;  /* 0x00005f0006007a0c */ /* 0x000fe20004761270 */
[----:B-----5:R1:W-:Y:S01]  /*247d0*/  @P2 STG.E.U16 [R4.64], R22 ;  /* 0x0000001604002986 */ /* 0x0203e2000c101506 */
[----:B------:R-:W-:-:S02]  /*247e0*/  IADD3 R6, R29, 0x2d, RZ ;  /* 0x0000002d1d067810 */ /* 0x000fc40007ffe0ff */
[C---:B0-----:R-:W-:Y:S02]  /*247f0*/  LEA R8, P6, R3.reuse, R0, 0x1 ;  /* 0x0000000003087211 */ /* 0x041fe400078c08ff */
[----:B------:R-:W-:Y:S02]  /*24800*/  PRMT R12, R22, 0x7632, R12 ;  /* 0x00007632160c7816 */ /* 0x000fe4000000000c */
[----:B------:R-:W-:Y:S02]  /*24810*/  LEA.HI.X.SX32 R9, R3, R2, 0x1, P6 ;  /* 0x0000000203097211 */ /* 0x000fe400030f0eff */
[C---:B------:R-:W-:Y:S02]  /*24820*/  IADD3 R3, R13.reuse, c[0x0][0x198], RZ ;  /* 0x000066000d037a10 */ /* 0x040fe40007ffe0ff */
[----:B-1----:R-:W-:Y:S02]  /*24830*/  LEA R4, P6, R13, R0, 0x1 ;  /* 0x000000000d047211 */ /* 0x002fe400078c08ff */
[----:B------:R-:W-:Y:S01]  /*24840*/  ISETP.LT.AND P2, PT, R6, c[0x0][0x17c], !P0 ;  /* 0x00005f0006007a0c */ /* 0x000fe20004741270 */
[----:B------:R0:W-:Y:S01]  /*24850*/  @P1 STG.E.U16 [R8.64], R12 ;  /* 0x0000000c08001986 */ /* 0x0001e2000c101506 */
[----:B------:R-:W-:-:S02]  /*24860*/  IADD3 R6, R29, 0x2e, RZ ;  /* 0x0000002e1d067810 */ /* 0x000fc40007ffe0ff */
[----:B------:R-:W-:Y:S02]  /*24870*/  LEA.HI.X.SX32 R5, R13, R2, 0x1, P6 ;  /* 0x000000020d057211 */ /* 0x000fe400030f0eff */
[----:B------:R-:W-:Y:S02]  /*24880*/  IADD3 R13, R3, c[0x0][0x198], RZ ;  /* 0x00006600030d7a10 */ /* 0x000fe40007ffe0ff */
[----:B------:R-:W-:Y:S01]  /*24890*/  ISETP.LT.AND P1, PT, R6, c[0x0][0x17c], !P0 ;  /* 0x00005f0006007a0c */ /* 0x000fe20004721270 */
[----:B--2---:R1:W-:Y:S01]  /*248a0*/  @P5 STG.E.U16 [R4.64], R10 ;  /* 0x0000000a04005986 */ /* 0x0043e2000c101506 */
[----:B------:R-:W-:Y:S02]  /*248b0*/  IADD3 R6, R29, 0x2f, RZ ;  /* 0x0000002f1d067810 */ /* 0x000fe40007ffe0ff */
[----:B0-----:R-:W-:-:S04]  /*248c0*/  LEA R8, P6, R3, R0, 0x1 ;  /* 0x0000000003087211 */ /* 0x001fc800078c08ff */
[----:B------:R-:W-:Y:S02]  /*248d0*/  LEA.HI.X.SX32 R9, R3, R2, 0x1, P6 ;  /* 0x0000000203097211 */ /* 0x000fe400030f0eff */
[----:B------:R-:W-:Y:S02]  /*248e0*/  ISETP.LT.AND P5, PT, R6, c[0x0][0x17c], !P0 ;  /* 0x00005f0006007a0c */ /* 0x000fe400047a1270 */
[C---:B-1----:R-:W-:Y:S02]  /*248f0*/  LEA R4, P6, R13.reuse, R0, 0x1 ;  /* 0x000000000d047211 */ /* 0x042fe400078c08ff */
[----:B------:R-:W-:Y:S02]  /*24900*/  PRMT R6, R10, 0x7632, R6 ;  /* 0x000076320a067816 */ /* 0x000fe40000000006 */
[----:B------:R-:W-:Y:S02]  /*24910*/  LEA.HI.X.SX32 R5, R13, R2, 0x1, P6 ;  /* 0x000000020d057211 */ /* 0x000fe400030f0eff */
[----:B------:R-:W-:Y:S01]  /*24920*/  PRMT R10, R27, 0x7632, R10 ;  /* 0x000076321b0a7816 */ /* 0x000fe2000000000a */
[----:B------:R-:W-:Y:S04]  /*24930*/  @P4 STG.E.U16 [R8.64], R6 ;  /* 0x0000000608004986 */ /* 0x000fe8000c101506 */
[----:B------:R0:W-:Y:S04]  /*24940*/  @P3 STG.E.U16 [R4.64], R27 ;  /* 0x0000001b04003986 */ /* 0x0001e8000c101506 */
[----:B0-----:R-:W2:Y:S01]  /*24950*/  LDL.LU R27, [R1+0x93c] ;  /* 0x00093c00011b7983 */ /* 0x001ea20000300800 */
[----:B------:R-:W-:-:S04]  /*24960*/  IADD3 R17, R13, c[0x0][0x198], RZ ;  /* 0x000066000d117a10 */ /* 0x000fc80007ffe0ff */
[C---:B------:R-:W-:Y:S02]  /*24970*/  LEA R8, P6, R17.reuse, R0, 0x1 ;  /* 0x0000000011087211 */ /* 0x040fe400078c08ff */
[C---:B------:R-:W-:Y:S02]  /*24980*/  IADD3 R13, R17.reuse, c[0x0][0x198], RZ ;  /* 0x00006600110d7a10 */ /* 0x040fe40007ffe0ff */
[----:B------:R-:W-:Y:S02]  /*24990*/  LEA.HI.X.SX32 R9, R17, R2, 0x1, P6 ;  /* 0x0000000211097211 */ /* 0x000fe400030f0eff */
[----:B------:R-:W-:-:S04]  /*249a0*/  LEA R4, P6, R13, R0, 0x1 ;  /* 0x000000000d047211 */ /* 0x000fc800078c08ff */
[----:B------:R-:W-:Y:S01]  /*249b0*/  LEA.HI.X.SX32 R5, R13, R2, 0x1, P6 ;  /* 0x000000020d057211 */ /* 0x000fe200030f0eff */
[----:B------:R-:W-:Y:S01]  /*249c0*/  @P2 STG.E.U16 [R8.64], R10 ;  /* 0x0000000a08002986 */ /* 0x000fe2000c101506 */
[----:B------:R-:W-:-:S03]  /*249d0*/  PRMT R6, R23, 0x7632, R6 ;  /* 0x0000763217067816 */ /* 0x000fc60000000006 */
[----:B------:R0:W-:Y:S04]  /*249e0*/  @P1 STG.E.U16 [R4.64], R23 ;  /* 0x0000001704001986 */ /* 0x0001e8000c101506 */
[----:B0-----:R-:W3:Y:S04]  /*249f0*/  LDL.LU R23, [R1+0x938] ;  /* 0x0009380001177983 */ /* 0x001ee80000300800 */
[----:B------:R-:W0:Y:S01]  /*24a00*/  S2R R18, SR_TID.X ;  /* 0x0000000000127919 */ /* 0x000e220000002100 */
[----:B------:R-:W-:Y:S02]  /*24a10*/  IADD3 R17, R13, c[0x0][0x198], RZ ;  /* 0x000066000d117a10 */ /* 0x000fe40007ffe0ff */
[----:B------:R-:W-:Y:S01]  /*24a20*/  IADD3 R3, R29, 0x30, RZ ;  /* 0x000000301d037810 */ /* 0x000fe20007ffe0ff */
[----:B------:R-:W4:Y:S01]  /*24a30*/  LDL.LU R28, [R1+0xac] ;  /* 0x0000ac00011c7983 */ /* 0x000f220000300800 */
[----:B------:R-:W-:-:S02]  /*24a40*/  LEA R8, P6, R17, R0, 0x1 ;  /* 0x0000000011087211 */ /* 0x000fc400078c08ff */
[----:B------:R-:W-:Y:S02]  /*24a50*/  ISETP.LT.AND P4, PT, R3, c[0x0][0x17c], !P0 ;  /* 0x00005f0003007a0c */ /* 0x000fe40004781270 */
[----:B------:R-:W-:Y:S02]  /*24a60*/  IADD3 R13, R17, c[0x0][0x198], RZ ;  /* 0x00006600110d7a10 */ /* 0x000fe40007ffe0ff */
[----:B------:R-:W-:Y:S02]  /*24a70*/  IADD3 R3, R29, 0x31, RZ ;  /* 0x000000311d037810 */ /* 0x000fe40007ffe0ff */
[----:B------:R-:W-:Y:S02]  /*24a80*/  LEA.HI.X.SX32 R9, R17, R2, 0x1, P6 ;  /* 0x0000000211097211 */ /* 0x000fe400030f0eff */
[----:B------:R-:W-:Y:S02]  /*24a90*/  LEA R4, P6, R13, R0, 0x1 ;  /* 0x000000000d047211 */ /* 0x000fe400078c08ff */
[----:B------:R-:W-:-:S02]  /*24aa0*/  ISETP.LT.AND P3, PT, R3, c[0x0][0x17c], !P0 ;  /* 0x00005f0003007a0c */ /* 0x000fc40004761270 */
[----:B------:R-:W-:Y:S02]  /*24ab0*/  IADD3 R17, R13, c[0x0][0x198], RZ ;  /* 0x000066000d117a10 */ /* 0x000fe40007ffe0ff */
[----:B------:R-:W-:Y:S01]  /*24ac0*/  IADD3 R3, R29, 0x32, RZ ;  /* 0x000000321d037810 */ /* 0x000fe20007ffe0ff */
[C---:B0-----:R-:W-:Y:S01]  /*24ad0*/  IMAD.SHL.U32 R20, R18.reuse, 0x2000, RZ ;  /* 0x0000200012147824 */ /* 0x041fe200078e00ff */
[----:B------:R-:W-:Y:S01]  /*24ae0*/  LEA.HI.X.SX32 R5, R13, R2, 0x1, P6 ;  /* 0x000000020d057211 */ /* 0x000fe200030f0eff */
[----:B------:R0:W-:Y:S01]  /*24af0*/  @P5 STG.E.U16 [R8.64], R6 ;  /* 0x0000000608005986 */ /* 0x0001e2000c101506 */
[----:B------:R-:W-:Y:S02]  /*24b00*/  LOP3.LUT R16, R18, 0x1ff, RZ, 0xc0, !PT ;  /* 0x000001ff12107812 */ /* 0x000fe400078ec0ff */
[----:B------:R-:W-:Y:S02]  /*24b10*/  LOP3.LUT R20, R20, 0xc000, RZ, 0xc0, !PT ;  /* 0x0000c00014147812 */ /* 0x000fe400078ec0ff */
[----:B------:R-:W-:-:S02]  /*24b20*/  ISETP.LT.AND P2, PT, R3, c[0x0][0x17c], !P0 ;  /* 0x00005f0003007a0c */ /* 0x000fc40004741270 */
[----:B------:R-:W-:Y:S01]  /*24b30*/  IADD3 R13, R17, c[0x0][0x198], RZ ;  /* 0x00006600110d7a10 */ /* 0x000fe20007ffe0ff */
[----:B------:R-:W-:Y:S01]  /*24b40*/  IMAD R20, R16, 0x10, R20 ;  /* 0x0000001010147824 */ /* 0x000fe200078e0214 */
[----:B------:R-:W-:Y:S02]  /*24b50*/  IADD3 R3, R29, 0x33, RZ ;  /* 0x000000331d037810 */ /* 0x000fe40007ffe0ff */
[----:B0-----:R-:W-:-:S04]  /*24b60*/  LEA R8, P6, R17, R0, 0x1 ;  /* 0x0000000011087211 */ /* 0x001fc800078c08ff */
[----:B------:R-:W-:Y:S02]  /*24b70*/  LEA.HI.X.SX32 R9, R17, R2, 0x1, P6 ;  /* 0x0000000211097211 */ /* 0x000fe400030f0eff */
[----:B------:R-:W-:Y:S02]  /*24b80*/  IADD3 R17, R13, c[0x0][0x198], RZ ;  /* 0x000066000d117a10 */ /* 0x000fe40007ffe0ff */
[----:B------:R-:W-:Y:S02]  /*24b90*/  ISETP.LT.AND P1, PT, R3, c[0x0][0x17c], !P0 ;  /* 0x00005f0003007a0c */ /* 0x000fe40004721270 */
[----:B------:R-:W-:-:S04]  /*24ba0*/  IADD3 R3, R29, 0x34, RZ ;  /* 0x000000341d037810 */ /* 0x000fc80007ffe0ff */
[----:B------:R-:W-:Y:S02]  /*24bb0*/  ISETP.LT.AND P5, PT, R3, c[0x0][0x17c], !P0 ;  /* 0x00005f0003007a0c */ /* 0x000fe400047a1270 */
[----:B------:R-:W-:Y:S02]  /*24bc0*/  IADD3 R3, R29, 0x35, RZ ;  /* 0x000000351d037810 */ /* 0x000fe40007ffe0ff */
[----:B------:R-:W-:Y:S01]  /*24bd0*/  PRMT R14, R7, 0x7632, R14 ;  /* 0x00007632070e7816 */ /* 0x000fe2000000000e */
[----:B------:R-:W-:-:S05]  /*24be0*/  IMAD.SHL.U32 R22, R18, 0x2000, RZ ;  /* 0x0000200012167824 */ /* 0x000fca00078e00ff */
[----:B------:R-:W-:-:S05]  /*24bf0*/  LOP3.LUT R22, R22, 0xc000, RZ, 0xc0, !PT ;  /* 0x0000c00016167812 */ /* 0x000fca00078ec0ff */
[----:B------:R-:W-:-:S05]  /*24c00*/  IMAD R22, R16, 0x10, R22 ;  /* 0x0000001010167824 */ /* 0x000fca00078e0216 */
[----:B------:R-:W-:Y:S01]  /*24c10*/  LOP3.LUT R22, R22, 0x20, RZ, 0x3c, !PT ;  /* 0x0000002016167812 */ /* 0x000fe200078e3cff */
[----:B--2---:R0:W-:Y:S01]  /*24c20*/  @P4 STG.E.U16 [R4.64], R27 ;  /* 0x0000001b04004986 */ /* 0x0041e2000c101506 */
[----:B------:R-:W-:-:S03]  /*24c30*/  PRMT R10, R27, 0x7632, R10 ;  /* 0x000076321b0a7816 */ /* 0x000fc6000000000a */
[----:B------:R-:W1:Y:S04]  /*24c40*/  LDS.128 R24, [R20] ;  /* 0x0000000014187984 */ /* 0x000e680000000c00 */
[----:B------:R2:W-:Y:S01]  /*24c50*/  @P3 STG.E.U16 [R8.64], R10 ;  /* 0x0000000a08003986 */ /* 0x0005e2000c101506 */
[----:B0-----:R-:W-:-:S04]  /*24c60*/  LEA R4, P6, R13, R0, 0x1 ;  /* 0x000000000d047211 */ /* 0x001fc800078c08ff */
[----:B------:R-:W-:Y:S02]  /*24c70*/  LEA.HI.X.SX32 R5, R13, R2, 0x1, P6 ;  /* 0x000000020d057211 */ /* 0x000fe400030f0eff */
[C---:B------:R-:W-:Y:S02]  /*24c80*/  IADD3 R13, R17.reuse, c[0x0][0x198], RZ ;  /* 0x00006600110d7a10 */ /* 0x040fe40007ffe0ff */
[C---:B--2---:R-:W-:Y:S01]  /*24c90*/  LEA R8, P6, R17.reuse, R0, 0x1 ;  /* 0x0000000011087211 */ /* 0x044fe200078c08ff */
[----:B------:R0:W-:Y:S03]  /*24ca0*/  @P2 STG.E.U16 [R4.64], R7 ;  /* 0x0000000704002986 */ /* 0x0001e6000c101506 */
[----:B------:R-:W-:Y:S02]  /*24cb0*/  LEA.HI.X.SX32 R9, R17, R2, 0x1, P6 ;  /* 0x0000000211097211 */ /* 0x000fe400030f0eff */
[----:B------:R-:W-:-:S02]  /*24cc0*/  IADD3 R17, R13, c[0x0][0x198], RZ ;  /* 0x000066000d117a10 */ /* 0x000fc40007ffe0ff */
[----:B------:R-:W-:Y:S02]  /*24cd0*/  ISETP.LT.AND P4, PT, R3, c[0x0][0x17c], !P0 ;  /* 0x00005f0003007a0c */ /* 0x000fe40004781270 */
[----:B------:R-:W-:Y:S02]  /*24ce0*/  IADD3 R3, R29, 0x36, RZ ;  /* 0x000000361d037810 */ /* 0x000fe40007ffe0ff */
[----:B0-----:R-:W-:-:S04]  /*24cf0*/  LEA R4, P6, R13, R0, 0x1 ;  /* 0x000000000d047211 */ /* 0x001fc800078c08ff */
[----:B------:R-:W-:Y:S02]  /*24d00*/  LEA.HI.X.SX32 R5, R13, R2, 0x1, P6 ;  /* 0x000000020d057211 */ /* 0x000fe400030f0eff */
[C---:B------:R-:W-:Y:S02]  /*24d10*/  LEA R6, P6, R17.reuse, R0, 0x1 ;  /* 0x0000000011067211 */ /* 0x040fe400078c08ff */
[----:B------:R-:W-:Y:S02]  /*24d20*/  IADD3 R13, R17, c[0x0][0x198], RZ ;  /* 0x00006600110d7a10 */ /* 0x000fe40007ffe0ff */
[----:B------:R-:W-:Y:S02]  /*24d30*/  ISETP.LT.AND P3, PT, R3, c[0x0][0x17c], !P0 ;  /* 0x00005f0003007a0c */ /* 0x000fe40004761270 */
[----:B------:R-:W-:Y:S01]  /*24d40*/  IADD3 R3, R29, 0x37, RZ ;  /* 0x000000371d037810 */ /* 0x000fe20007ffe0ff */
[----:B------:R0:W-:Y:S01]  /*24d50*/  @P1 STG.E.U16 [R8.64], R14 ;  /* 0x0000000e08001986 */ /* 0x0001e2000c101506 */
[----:B------:R-:W-:-:S02]  /*24d60*/  LEA.HI.X.SX32 R7, R17, R2, 0x1, P6 ;  /* 0x0000000211077211 */ /* 0x000fc400030f0eff */
[----:B------:R-:W-:Y:S01]  /*24d70*/  LEA R12, P6, R13, R0, 0x1 ;  /* 0x000000000d0c7211 */ /* 0x000fe200078c08ff */
[----:B------:R2:W-:Y:S01]  /*24d80*/  @P5 STG.E.U16 [R4.64], R15 ;  /* 0x0000000f04005986 */ /* 0x0005e2000c101506 */
[----:B------:R-:W-:Y:S02]  /*24d90*/  ISETP.LT.AND P2, PT, R3, c[0x0][0x17c], !P0 ;  /* 0x00005f0003007a0c */ /* 0x000fe40004741270 */
[----:B------:R-:W-:Y:S02]  /*24da0*/  IADD3 R3, R29, 0x38, RZ ;  /* 0x000000381d037810 */ /* 0x000fe40007ffe0ff */
[C---:B0-----:R-:W-:Y:S02]  /*24db0*/  IADD3 R9, R13.reuse, c[0x0][0x198], RZ ;  /* 0x000066000d097a10 */ /* 0x041fe40007ffe0ff */
[----:B------:R-:W-:Y:S02]  /*24dc0*/  LEA.HI.X.SX32 R13, R13, R2, 0x1, P6 ;  /* 0x000000020d0d7211 */ /* 0x000fe400030f0eff */
[----:B--2---:R-:W-:-:S02]  /*24dd0*/  PRMT R5, R15, 0x7632, R5 ;  /* 0x000076320f057816 */ /* 0x004fc40000000005 */
[C---:B------:R-:W-:Y:S02]  /*24de0*/  LEA R4, P6, R9.reuse, R0, 0x1 ;  /* 0x0000000009047211 */ /* 0x040fe400078c08ff */
[----:B------:R-:W-:Y:S01]  /*24df0*/  IADD3 R15, R9, c[0x0][0x198], RZ ;  /* 0x00006600090f7a10 */ /* 0x000fe20007ffe0ff */
[----:B------:R0:W-:Y:S01]  /*24e00*/  @P4 STG.E.U16 [R6.64], R5 ;  /* 0x0000000506004986 */ /* 0x0001e2000c101506 */
[----:B------:R-:W-:Y:S02]  /*24e10*/  ISETP.LT.AND P1, PT, R3, c[0x0][0x17c], !P0 ;  /* 0x00005f0003007a0c */ /* 0x000fe40004721270 */
[----:B------:R-:W-:-:S04]  /*24e20*/  IADD3 R3, R29, 0x39, RZ ;  /* 0x000000391d037810 */ /* 0x000fc80007ffe0ff */
[----:B------:R-:W-:Y:S02]  /*24e30*/  ISETP.LT.AND P5, PT, R3, c[0x0][0x17c], !P0 ;  /* 0x00005f0003007a0c */ /* 0x000fe400047a1270 */
[----:B0-----:R-:W-:Y:S02]  /*24e40*/  LEA.HI.X.SX32 R5, R9, R2, 0x1, P6 ;  /* 0x0000000209057211 */ /* 0x001fe400030f0eff */
[C---:B------:R-:W-:Y:S02]  /*24e50*/  LEA R8, P6, R15.reuse, R0, 0x1 ;  /* 0x000000000f087211 */ /* 0x040fe400078c08ff */
[C---:B------:R-:W-:Y:S02]  /*24e60*/  IADD3 R7, R15.reuse, c[0x0][0x198], RZ ;  /* 0x000066000f077a10 */ /* 0x040fe40007ffe0ff */
[----:B------:R-:W-:Y:S02]  /*24e70*/  LEA.HI.X.SX32 R9, R15, R2, 0x1, P6 ;  /* 0x000000020f097211 */ /* 0x000fe400030f0eff */
[----:B------:R-:W-:Y:S01]  /*24e80*/  LEA R14, P6, R7, R0, 0x1 ;  /* 0x00000000070e7211 */ /* 0x000fe200078c08ff */
[----:B------:R0:W-:Y:S01]  /*24e90*/  @P3 STG.E.U16 [R12.64], R19 ;  /* 0x000000130c003986 */ /* 0x0001e2000c101506 */
[----:B------:R-:W-:-:S02]  /*24ea0*/  PRMT R10, R19, 0x7632, R10 ;  /* 0x00007632130a7816 */ /* 0x000fc4000000000a */
[----:B------:R-:W-:-:S03]  /*24eb0*/  LEA.HI.X.SX32 R15, R7, R2, 0x1, P6 ;  /* 0x00000002070f7211 */ /* 0x000fc600030f0eff */
[----:B------:R-:W-:Y:S01]  /*24ec0*/  @P2 STG.E.U16 [R4.64], R10 ;  /* 0x0000000a04002986 */ /* 0x000fe2000c101506 */
[----:B0-----:R-:W-:-:S03]  /*24ed0*/  IADD3 R13, R7, c[0x0][0x198], RZ ;  /* 0x00006600070d7a10 */ /* 0x001fc60007ffe0ff */
[----:B------:R-:W2:Y:S01]  /*24ee0*/  LDL.LU R19, [R1+0xbc] ;  /* 0x0000bc0001137983 */ /* 0x000ea20000300800 */
[----:B---3--:R-:W-:-:S03]  /*24ef0*/  PRMT R7, R23, 0x7632, R7 ;  /* 0x0000763217077816 */ /* 0x008fc60000000007 */
[----:B------:R-:W-:Y:S04]  /*24f00*/  @P1 STG.E.U16 [R8.64], R23 ;  /* 0x0000001708001986 */ /* 0x000fe8000c101506 */
[----:B-1----:R-:W-:Y:S04]  /*24f10*/  STL [R1+0x14], R25 ;  /* 0x0000141901007387 */ /* 0x002fe80000100800 */
[----:B------:R0:W-:Y:S04]  /*24f20*/  @P5 STG.E.U16 [R14.64], R7 ;  /* 0x000000070e005986 */ /* 0x0001e8000c101506 */
[----:B------:R-:W-:Y:S04]  /*24f30*/  STL.64 [R1+0x18], R26 ;  /* 0x0000181a01007387 */ /* 0x000fe80000100a00 */
[----:B------:R-:W-:Y:S01]  /*24f40*/  STL [R1+0x934], R22 ;  /* 0x0009341601007387 */ /* 0x000fe20000100800 */
[----:B0-----:R-:W-:-:S03]  /*24f50*/  IMAD.MOV.U32 R14, RZ, RZ, R24 ;  /* 0x000000ffff0e7224 */ /* 0x001fc600078e0018 */
[----:B------:R-:W-:Y:S04]  /*24f60*/  STL [R1+0x930], R21 ;  /* 0x0009301501007387 */ /* 0x000fe80000100800 */
[----:B------:R-:W0:Y:S04]  /*24f70*/  LDS.128 R24, [R22] ;  /* 0x0000000016187984 */ /* 0x000e280000000c00 */
[----:B------:R-:W1:Y:S04]  /*24f80*/  LDS.128 R20, [R20+0x2000] ;  /* 0x0020000014147984 */ /* 0x000e680000000c00 */
[----:B0-----:R-:W-:Y:S04]  /*24f90*/  STL.64 [R1+0x928], R26 ;  /* 0x0009281a01007387 */ /* 0x001fe80000100a00 */
[----:B-1----:R-:W-:Y:S04]  /*24fa0*/  STL [R1+0x4], R21 ;  /* 0x0000041501007387 */ /* 0x002fe80000100800 */
[----:B------:R0:W-:Y:S04]  /*24fb0*/  STL.64 [R1+0x8], R22 ;  /* 0x0000081601007387 */ /* 0x0001e80000100a00 */
[----:B0-----:R-:W3:Y:S04]  /*24fc0*/  LDL.LU R22, [R1+0x934] ;  /* 0x0009340001167983 */ /* 0x001ee80000300800 */
[----:B------:R-:W5:Y:S01]  /*24fd0*/  LDL.LU R21, [R1+0x930] ;  /* 0x0009300001157983 */ /* 0x000f620000300800 */
[----:B------:R-:W-:-:S04]  /*24fe0*/  IADD3 R3, R29, 0x3a, RZ ;  /* 0x0000003a1d037810 */ /* 0x000fc80007ffe0ff */
[----:B------:R-:W-:Y:S02]  /*24ff0*/  ISETP.LT.AND P4, PT, R3, c[0x0][0x17c], !P0 ;  /* 0x00005f0003007a0c */ /* 0x000fe40004781270 */
[----:B------:R-:W-:Y:S02]  /*25000*/  IADD3 R3, R29, 0x3b, RZ ;  /* 0x0000003b1d037810 */ /* 0x000fe40007ffe0ff */
[----:B------:R-:W-:Y:S02]  /*25010*/  LEA R12, P6, R13, R0, 0x1 ;  /* 0x000000000d0c7211 */ /* 0x000fe400078c08ff */
[----:B------:R-:W-:Y:S02]  /*25020*/  ISETP.LT.AND P3, PT, R3, c[0x0][0x17c], !P0 ;  /* 0x00005f0003007a0c */ /* 0x000fe40004761270 */
[----:B------:R-:W-:Y:S02]  /*25030*/  IADD3 R5, R13, c[0x0][0x198], RZ ;  /* 0x000066000d057a10 */ /* 0x000fe40007ffe0ff */
[----:B------:R-:W-:-:S02]  /*25040*/  IADD3 R3, R29, 0x3c, RZ ;  /* 0x0000003c1d037810 */ /* 0x000fc40007ffe0ff */
[----:B------:R-:W-:Y:S02]  /*25050*/  LEA.HI.X.SX32 R13, R13, R2, 0x1, P6 ;  /* 0x000000020d0d7211 */ /* 0x000fe400030f0eff */
[----:B------:R-:W-:Y:S02]  /*25060*/  LEA R6, P6, R5, R0, 0x1 ;  /* 0x0000000005067211 */ /* 0x000fe400078c08ff */
[----:B------:R-:W-:Y:S02]  /*25070*/  ISETP.LT.AND P2, PT, R3, c[0x0][0x17c], !P0 ;  /* 0x00005f0003007a0c */ /* 0x000fe40004741270 */
[C---:B------:R-:W-:Y:S02]  /*25080*/  IADD3 R17, R5.reuse, c[0x0][0x198], RZ ;  /* 0x0000660005117a10 */ /* 0x040fe40007ffe0ff */
[----:B------:R-:W-:Y:S02]  /*25090*/  LEA.HI.X.SX32 R7, R5, R2, 0x1, P6 ;  /* 0x0000000205077211 */ /* 0x000fe400030f0eff */
[----:B------:R-:W-:-:S02]  /*250a0*/  LEA R8, P6, R17, R0, 0x1 ;  /* 0x0000000011087211 */ /* 0x000fc400078c08ff */
[----:B------:R-:W-:Y:S02]  /*250b0*/  IADD3 R3, R29, 0x3d, RZ ;  /* 0x0000003d1d037810 */ /* 0x000fe40007ffe0ff */
[----:B------:R-:W-:Y:S02]  /*250c0*/  PRMT R5, R11, 0x7632, R5 ;  /* 0x000076320b057816 */ /* 0x000fe40000000005 */
[----:B------:R-:W-:Y:S01]  /*250d0*/  LEA.HI.X.SX32 R9, R17, R2, 0x1, P6 ;  /* 0x0000000211097211 */ /* 0x000fe200030f0eff */
[----:B------:R-:W-:Y:S01]  /*250e0*/  @P4 STG.E.U16 [R12.64], R11 ;  /* 0x0000000b0c004986 */ /* 0x000fe2000c101506 */
[----:B------:R-:W-:Y:S02]  /*250f0*/  ISETP.LT.AND P1, PT, R3, c[0x0][0x17c], !P0 ;  /* 0x00005f0003007a0c */ /* 0x000fe40004721270 */
[----:B------:R-:W-:Y:S01]  /*25100*/  IADD3 R3, R29, 0x3e, RZ ;  /* 0x0000003e1d037810 */ /* 0x000fe20007ffe0ff */
[----:B------:R-:W-:Y:S01]  /*25110*/  @P3 STG.E.U16 [R6.64], R5 ;  /* 0x0000000506003986 */ /* 0x000fe2000c101506 */
[----:B------:R-:W-:-:S03]  /*25120*/  IADD3 R17, R17, c[0x0][0x198], RZ ;  /* 0x0000660011117a10 */ /* 0x000fc60007ffe0ff */
[----:B----4-:R0:W-:Y:S01]  /*25130*/  @P2 STG.E.U16 [R8.64], R28 ;  /* 0x0000001c08002986 */ /* 0x0101e2000c101506 */
[----:B------:R-:W-:Y:S02]  /*25140*/  ISETP.LT.AND P5, PT, R3, c[0x0][0x17c], !P0 ;  /* 0x00005f0003007a0c */ /* 0x000fe400047a1270 */
[----:B------:R-:W-:Y:S02]  /*25150*/  IADD3 R3, R29, 0x3f, RZ ;  /* 0x0000003f1d037810 */ /* 0x000fe40007ffe0ff */
[----:B------:R-:W-:Y:S02]  /*25160*/  LEA R4, P6, R17, R0, 0x1 ;  /* 0x0000000011047211 */ /* 0x000fe400078c08ff */
[----:B0-----:R-:W-:Y:S01]  /*25170*/  PRMT R9, R28, 0x7632, R9 ;  /* 0x000076321c097816 */ /* 0x001fe20000000009 */
[----:B------:R-:W-:Y:S01]  /*25180*/  IMAD.SHL.U32 R28, R18, 0x2000, RZ ;  /* 0x00002000121c7824 */ /* 0x000fe200078e00ff */
[----:B------:R-:W-:Y:S02]  /*25190*/  ISETP.LT.AND P4, PT, R3, c[0x0][0x17c], !P0 ;  /* 0x00005f0003007a0c */ /* 0x000fe40004781270 */
[----:B------:R-:W-:-:S02]  /*251a0*/  IADD3 R3, R29, 0x40, RZ ;  /* 0x000000401d037810 */ /* 0x000fc40007ffe0ff */
[----:B------:R-:W-:Y:S02]  /*251b0*/  LOP3.LUT R28, R28, 0xc000, RZ, 0xc0, !PT ;  /* 0x0000c0001c1c7812 */ /* 0x000fe400078ec0ff */
[C---:B------:R-:W-:Y:S02]  /*251c0*/  IADD3 R11, R17.reuse, c[0x0][0x198], RZ ;  /* 0x00006600110b7a10 */ /* 0x040fe40007ffe0ff */
[----:B------:R-:W-:Y:S01]  /*251d0*/  LEA.HI.X.SX32 R5, R17, R2, 0x1, P6 ;  /* 0x0000000211057211 */ /* 0x000fe200030f0eff */
[----:B------:R-:W-:Y:S01]  /*251e0*/  IMAD R28, R16, 0x10, R28 ;  /* 0x00000010101c7824 */ /* 0x000fe200078e021c */
[----:B------:R-:W-:Y:S02]  /*251f0*/  ISETP.LT.AND P3, PT, R3, c[0x0][0x17c], !P0 ;  /* 0x00005f0003007a0c */ /* 0x000fe40004761270 */
[----:B------:R-:W-:Y:S02]  /*25200*/  LEA R6, P6, R11, R0, 0x1 ;  /* 0x000000000b067211 */ /* 0x000fe400078c08ff */
[----:B------:R-:W-:-:S02]  /*25210*/  IADD3 R3, R29, 0x41, RZ ;  /* 0x000000411d037810 */ /* 0x000fc40007ffe0ff */
[----:B------:R-:W-:Y:S02]  /*25220*/  LEA.HI.X.SX32 R7, R11, R2, 0x1, P6 ;  /* 0x000000020b077211 */ /* 0x000fe400030f0eff */
[----:B------:R-:W-:Y:S02]  /*25230*/  ISETP.LT.AND P2, PT, R3, c[0x0][0x17c], !P0 ;  /* 0x00005f0003007a0c */ /* 0x000fe40004741270 */
[----:B------:R-:W-:Y:S02]  /*25240*/  IADD3 R13, R11, c[0x0][0x198], RZ ;  /* 0x000066000b0d7a10 */ /* 0x000fe40007ffe0ff */
[----:B------:R-:W-:Y:S02]  /*25250*/  LOP3.LUT R28, R28, 0x40, RZ, 0x3c, !PT ;  /* 0x000000401c1c7812 */ /* 0x000fe400078e3cff */
[----:B------:R-:W-:Y:S01]  /*25260*/  IADD3 R3, R29, 0x42, RZ ;  /* 0x000000421d037810 */ /* 0x000fe20007ffe0ff */
[----:B------:R0:W-:Y:S01]  /*25270*/  @P1 STG.E.U16 [R4.64], R9 ;  /* 0x0000000904001986 */ /* 0x0001e2000c101506 */
[----:B------:R-:W-:Y:S01]  /*25280*/  IMAD.SHL.U32 R27, R18, 0x2000, RZ ;  /* 0x00002000121b7824 */ /* 0x000fe200078e00ff */
[----:B------:R-:W-:-:S02]  /*25290*/  LEA R8, P6, R13, R0, 0x1 ;  /* 0x000000000d087211 */ /* 0x000fc400078c08ff */
[----:B------:R-:W-:Y:S02]  /*252a0*/  ISETP.LT.AND P1, PT, R3, c[0x0][0x17c], !P0 ;  /* 0x00005f0003007a0c */ /* 0x000fe40004721270 */
[----:B------:R-:W-:Y:S02]  /*252b0*/  IADD3 R3, R29, 0x43, RZ ;  /* 0x000000431d037810 */ /* 0x000fe40007ffe0ff */
[----:B------:R-:W-:Y:S02]  /*252c0*/  IADD3 R15, R13, c[0x0][0x198], RZ ;  /* 0x000066000d0f7a10 */ /* 0x000fe40007ffe0ff */
[----:B------:R-:W-:Y:S02]  /*252d0*/  LOP3.LUT R27, R27, 0xc000, RZ, 0xc0, !PT ;  /* 0x0000c0001b1b7812 */ /* 0x000fe400078ec0ff */
[----:B0-----:R-:W-:Y:S02]  /*252e0*/  LEA.HI.X.SX32 R9, R13, R2, 0x1, P6 ;  /* 0x000000020d097211 */ /* 0x001fe400030f0eff */
[----:B------:R-:W-:Y:S01]  /*252f0*/  LEA R10, P6, R15, R0, 0x1 ;  /* 0x000000000f0a7211 */ /* 0x000fe200078c08ff */
[----:B------:R-:W-:-:S03]  /*25300*/  IMAD R27, R16, 0x10, R27 ;  /* 0x00000010101b7824 */ /* 0x000fc600078e021b */
[C---:B------:R-:W-:Y:S02]  /*25310*/  LEA.HI.X.SX32 R11, R15.reuse, R2, 0x1, P6 ;  /* 0x000000020f0b7211 */ /* 0x040fe400030f0eff */
[----:B------:R-:W-:Y:S02]  /*25320*/  IADD3 R15, R15, c[0x0][0x198], RZ ;  /* 0x000066000f0f7a10 */ /* 0x000fe40007ffe0ff */
[----:B------:R-:W-:Y:S02]  /*25330*/  LOP3.LUT R27, R27, 0x60, RZ, 0x3c, !PT ;  /* 0x000000601b1b7812 */ /* 0x000fe400078e3cff */
[----:B------:R-:W-:Y:S02]  /*25340*/  LEA R12, P6, R15, R0, 0x1 ;  /* 0x000000000f0c7211 */ /* 0x000fe400078c08ff */
[----:B------:R-:W-:Y:S02]  /*25350*/  PRMT R17, R14, 0x7632, R17 ;  /* 0x000076320e117816 */ /* 0x000fe40000000011 */
[C---:B------:R-:W-:Y:S01]  /*25360*/  IADD3 R18, R29.reuse, 0x46, RZ ;  /* 0x000000461d127810 */ /* 0x040fe20007ffe0ff */
[----:B------:R-:W-:Y:S01]  /*25370*/  IMAD.MOV.U32 R26, RZ, RZ, R20 ;  /* 0x000000ffff1a7224 */ /* 0x000fe200078e0014 */
[----:B------:R-:W-:Y:S01]  /*25380*/  IADD3 R20, R29, 0x4a, RZ ;  /* 0x0000004a1d147810 */ /* 0x000fe20007ffe0ff */
[----:B--2---:R-:W-:Y:S04]  /*25390*/  @P5 STG.E.U16 [R6.64], R19 ;  /* 0x0000001306005986 */ /* 0x004fe8000c101506 */
[----:B------:R-:W0:Y:S01]  /*253a0*/  LDS.128 R4, [R28] ;  /* 0x000000001c047984 */ /* 0x000e220000000c00 */
[----:B------:R-:W-:-:S02]  /*253b0*/  PRMT R13, R19, 0x7632, R13 ;  /* 0x00007632130d7816 */ /* 0x000fc4000000000d */
[----:B------:R-:W-:Y:S02]  /*253c0*/  ISETP.LT.AND P5, PT, R3, c[0x0][0x17c], !P0 ;  /* 0x00005f0003007a0c */ /* 0x000fe400047a1270 */
[----:B------:R-:W-:Y:S01]  /*253d0*/  IADD3 R3, R29, 0x44, RZ ;  /* 0x000000441d037810 */ /* 0x000fe20007ffe0ff */
[----:B------:R1:W-:Y:S03]  /*253e0*/  @P4 STG.E.U16 [R8.64], R13 ;  /* 0x0000000d08004986 */ /* 0x0003e6000c101506 */
[----:B------:R-:W-:Y:S02]  /*253f0*/  ISETP.LT.AND P4, PT, R3, c[0x0][0x17c], !P0 ;  /* 0x00005f0003007a0c */ /* 0x000fe40004781270 */
[----:B------:R-:W-:Y:S01]  /*25400*/  IADD3 R3, R29, 0x45, RZ ;  /* 0x000000451d037810 */ /* 0x000fe20007ffe0ff */
[----:B------:R2:W-:Y:S03]  /*25410*/  @P3 STG.E.U16 [R10.64], R14 ;  /* 0x0000000e0a003986 */ /* 0x0005e6000c101506 */
[----:B------:R-:W-:Y:S01]  /*25420*/  ISETP.LT.AND P3, PT, R3, c[0x0][0x17c], !P0 ;  /* 0x00005f0003007a0c */ /* 0x000fe20004761270 */
[----:B------:R-:W4:Y:S01]  /*25430*/  LDS.128 R8, [R27] ;  /* 0x000000001b087984 */ /* 0x000f220000000c00 */
[----:B------:R-:W-:-:S02]  /*25440*/  IADD3 R3, R15, c[0x0][0x198], RZ ;  /* 0x000066000f037a10 */ /* 0x000fc40007ffe0ff */
[----:B-1----:R-:W-:Y:S02]  /*25450*/  LEA.HI.X.SX32 R13, R15, R2, 0x1, P6 ;  /* 0x000000020f0d7211 */ /* 0x002fe400030f0eff */
[C---:B------:R-:W-:Y:S02]  /*25460*/  IADD3 R16, R3.reuse, c[0x0][0x198], RZ ;  /* 0x0000660003107a10 */ /* 0x040fe40007ffe0ff */
[C---:B--2---:R-:W-:Y:S01]  /*25470*/  LEA R14, P6, R3.reuse, R0, 0x1 ;  /* 0x00000000030e7211 */ /* 0x044fe200078c08ff */
[----:B------:R1:W-:Y:S03]  /*25480*/  @P2 STG.E.U16 [R12.64], R17 ;  /* 0x000000110c002986 */ /* 0x0003e6000c101506 */
[----:B------:R-:W-:Y:S02]  /*25490*/  LEA.HI.X.SX32 R15, R3, R2, 0x1, P6 ;  /* 0x00000002030f7211 */ /* 0x000fe400030f0eff */
[----:B------:R-:W-:-:S03]  /*254a0*/  IADD3 R3, R16, c[0x0][0x198], RZ ;  /* 0x0000660010037a10 */ /* 0x000fc60007ffe0ff */
[----:B------:R2:W-:Y:S01]  /*254b0*/  @P1 STG.E.U16 [R14.64], R24 ;  /* 0x000000180e001986 */ /* 0x0005e2000c101506 */
[----:B-1----:R-:W-:-:S04]  /*254c0*/  LEA R12, P6, R16, R0, 0x1 ;  /* 0x00000000100c7211 */ /* 0x002fc800078c08ff */
[----:B------:R-:W-:Y:S02]  /*254d0*/  LEA.HI.X.SX32 R13, R16, R2, 0x1, P6 ;  /* 0x00000002100d7211 */ /* 0x000fe400030f0eff */
[----:B--2---:R-:W-:Y:S02]  /*254e0*/  PRMT R24, R24, 0x7632, R24 ;  /* 0x0000763218187816 */ /* 0x004fe40000000018 */
[C---:B------:R-:W-:Y:S02]  /*254f0*/  LEA R14, P6, R3.reuse, R0, 0x1 ;  /* 0x00000000030e7211 */ /* 0x040fe400078c08ff */
[----:B------:R-:W-:Y:S01]  /*25500*/  ISETP.LT.AND P2, PT, R18, c[0x0][0x17c], !P0 ;  /* 0x00005f0012007a0c */ /* 0x000fe20004741270 */
[----:B------:R1:W-:Y:S01]  /*25510*/  @P5 STG.E.U16 [R12.64], R24 ;  /* 0x000000180c005986 */ /* 0x0003e2000c101506 */
[----:B------:R-:W-:Y:S02]  /*25520*/  LEA.HI.X.SX32 R15, R3, R2, 0x1, P6 ;  /* 0x00000002030f7211 */ /* 0x000fe400030f0eff */
[----:B------:R-:W-:-:S02]  /*25530*/  IADD3 R18, R29, 0x47, RZ ;  /* 0x000000471d127810 */ /* 0x000fc40007ffe0ff */
[----:B------:R-:W-:Y:S01]  /*25540*/  IADD3 R16, R29, 0x48, RZ ;  /* 0x000000481d107810 */ /* 0x000fe20007ffe0ff */
[----:B0-----:R0:W-:Y:S01]  /*25550*/  @P4 STG.E.U16 [R14.64], R4 ;  /* 0x000000040e004986 */ /* 0x0011e2000c101506 */
[----:B------:R-:W-:Y:S02]  /*25560*/  ISETP.LT.AND P1, PT, R18, c[0x0][0x17c], !P0 ;  /* 0x00005f0012007a0c */ /* 0x000fe40004721270 */
[----:B-1----:R-:W-:Y:S02]  /*25570*/  IADD3 R12, R3, c[0x0][0x198], RZ ;  /* 0x00006600030c7a10 */ /* 0x002fe40007ffe0ff */
[----:B------:R-:W-:Y:S02]  /*25580*/  IADD3 R3, R29, 0x49, RZ ;  /* 0x000000491d037810 */ /* 0x000fe40007ffe0ff */
[----:B------:R-:W-:Y:S02]  /*25590*/  LEA R18, P6, R12, R0, 0x1 ;  /* 0x000000000c127211 */ /* 0x000fe400078c08ff */
[----:B------:R-:W-:-:S02]  /*255a0*/  ISETP.LT.AND P4, PT, R3, c[0x0][0x17c], !P0 ;  /* 0x00005f0003007a0c */ /* 0x000fc40004781270 */
[----:B------:R-:W-:Y:S02]  /*255b0*/  IADD3 R3, R12, c[0x0][0x198], RZ ;  /* 0x000066000c037a10 */ /* 0x000fe40007ffe0ff */
[----:B------:R-:W-:Y:S02]  /*255c0*/  ISETP.LT.AND P5, PT, R16, c[0x0][0x17c], !P0 ;  /* 0x00005f0010007a0c */ /* 0x000fe400047a1270 */
[----:B------:R-:W-:Y:S02]  /*255d0*/  LEA.HI.X.SX32 R19, R12, R2, 0x1, P6 ;  /* 0x000000020c137211 */ /* 0x000fe400030f0eff */
[----:B------:R-:W-:-:S04]  /*255e0*/  LEA R16, P6, R3, R0, 0x1 ;  /* 0x0000000003107211 */ /* 0x000fc800078c08ff */
[C---:B------:R-:W-:Y:S01]  /*255f0*/  LEA.HI.X.SX32 R17, R3.reuse, R2, 0x1, P6 ;  /* 0x0000000203117211 */ /* 0x040fe200030f0eff */
[----:B---3--:R1:W-:Y:S01]  /*25600*/  LDS.128 R12, [R22+0x2000] ;  /* 0x00200000160c7984 */ /* 0x0083e20000000c00 */
[----:B-----5:R-:W-:Y:S02]  /*25610*/  PRMT R21, R4, 0x7632, R21 ;  /* 0x0000763204157816 */ /* 0x020fe40000000015 */
[----:B0-----:R-:W-:-:S04]  /*25620*/  IADD3 R4, R3, c[0x0][0x198], RZ ;  /* 0x0000660003047a10 */ /* 0x001fc80007ffe0ff */
[C---:B-1----:R-:W-:Y:S02]  /*25630*/  LEA R22, P6, R4.reuse, R0, 0x1 ;  /* 0x0000000004167211 */ /* 0x042fe400078c08ff */
[----:B------:R-:W-:Y:S01]  /*25640*/  IADD3 R3, R4, c[0x0][0x198], RZ ;  /* 0x0000660004037a10 */ /* 0x000fe20007ffe0ff */
[----:B------:R0:W-:Y:S01]  /*25650*/  @P3 STG.E.U16 [R18.64], R21 ;  /* 0x0000001512003986 */ /* 0x0001e2000c101506 */
[----:B------:R-:W-:Y:S02]  /*25660*/  ISETP.LT.AND P3, PT, R20, c[0x0][0x17c], !P0 ;  /* 0x00005f0014007a0c */ /* 0x000fe40004761270 */
[----:B------:R-:W-:Y:S02]  /*25670*/  LEA.HI.X.SX32 R23, R4, R2, 0x1, P6 ;  /* 0x0000000204177211 */ /* 0x000fe400030f0eff */
[C---:B------:R-:W-:Y:S01]  /*25680*/  LEA R20, P6, R3.reuse, R0, 0x1 ;  /* 0x0000000003147211 */ /* 0x040fe200078c08ff */
[----:B----4-:R1:W-:Y:S03]  /*25690*/  @P2 STG.E.U16 [R16.64], R8 ;  /* 0x0000000810002986 */ /* 0x0103e6000c101506 */
[----:B0-----:R-:W-:-:S02]  /*256a0*/  LEA.HI.X.SX32 R21, R3, R2, 0x1, P6 ;  /* 0x0000000203157211 */ /* 0x001fc400030f0eff */
[----:B-1----:R-:W-:-:S05]  /*256b0*/  PRMT R8, R8, 0x7632, R8 ;  /* 0x0000763208087816 */ /* 0x002fca0000000008 */
[----:B------:R0:W-:Y:S04]  /*256c0*/  @P1 STG.E.U16 [R22.64], R8 ;  /* 0x0000000816001986 */ /* 0x0001e8000c101506 */
[----:B------:R-:W-:Y:S04]  /*256d0*/  @P5 STG.E.U16 [R20.64], R26 ;  /* 0x0000001a14005986 */ /* 0x000fe8000c101506 */
[----:B------:R-:W1:Y:S01]  /*256e0*/  LDS.128 R20, [R27+0x2000] ;  /* 0x002000001b147984 */ /* 0x000e620000000c00 */
[C---:B------:R-:W-:Y:S02]  /*256f0*/  IADD3 R4, R29.reuse, 0x4c, RZ ;  /* 0x0000004c1d047810 */ /* 0x040fe40007ffe0ff */
[----:B------:R-:W-:-:S02]  /*25700*/  IADD3 R18, R29, 0x4b, RZ ;  /* 0x0000004b1d127810 */ /* 0x000fc40007ffe0ff */
[----:B0-----:R-:W-:Y:S02]  /*25710*/  IADD3 R8, R29, 0x4d, RZ ;  /* 0x0000004d1d087810 */ /* 0x001fe40007ffe0ff */
[----:B------:R-:W-:Y:S02]  /*25720*/  ISETP.LT.AND P1, PT, R4, c[0x0][0x17c], !P0 ;  /* 0x00005f0004007a0c */ /* 0x000fe40004721270 */
[----:B------:R-:W-:Y:S02]  /*25730*/  IADD3 R4, R3, c[0x0][0x198], RZ ;  /* 0x0000660003047a10 */ /* 0x000fe40007ffe0ff */
[----:B------:R-:W-:Y:S01]  /*25740*/  ISETP.LT.AND P2, PT, R18, c[0x0][0x17c], !P0 ;  /* 0x00005f0012007a0c */ /* 0x000fe20004741270 */
[----:B-1----:R0:W-:Y:S01]  /*25750*/  STL [R1+0x920], R23 ;  /* 0x0009201701007387 */ /* 0x0021e20000100800 */
[----:B------:R-:W-:-:S03]  /*25760*/  ISETP.LT.AND P5, PT, R8, c[0x0][0x17c], !P0 ;  /* 0x00005f0008007a0c */ /* 0x000fc600047a1270 */
[----:B------:R1:W2:Y:S04]  /*25770*/  LDS.128 R16, [R28+0x2000] ;  /* 0x002000001c107984 */ /* 0x0002a80000000c00 */
[----:B0-----:R-:W3:Y:S01]  /*25780*/  LDL.LU R23, [R1+0x3f4] ;  /* 0x0003f40001177983 */ /* 0x001ee20000300800 */
[----:B------:R-:W-:Y:S01]  /*25790*/  IMAD.MOV.U32 R8, RZ, RZ, R26 ;  /* 0x000000ffff087224 */ /* 0x000fe200078e001a */
[----:B-1----:R-:W-:-:S04]  /*257a0*/  LEA R28, P6, R4, R0, 0x1 ;  /* 0x00000000041c7211 */ /* 0x002fc800078c08ff */
[----:B------:R-:W-:Y:S02]  /*257b0*/  LEA.HI.X.SX32 R29, R4, R2, 0x1, P6 ;  /* 0x00000002041d7211 */ /* 0x000fe400030f0eff */
[----:B------:R-:W-:-:S05]  /*257c0*/  PRMT R24, R8, 0x7632, R24 ;  /* 0x0000763208187816 */ /* 0x000fca0000000018 */
[----:B------:R0:W-:Y:S04]  /*257d0*/  @P4 STG.E.U16 [R28.64], R24 ;  /* 0x000000181c004986 */ /* 0x0001e8000c101506 */
[----:B0-----:R-:W4:Y:S01]  /*257e0*/  LDL.LU R24, [R1+0x14] ;  /* 0x0000140001187983 */ /* 0x001f220000300800 */
[----:B------:R-:W-:-:S04]  /*257f0*/  IADD3 R3, R4, c[0x0][0x198], RZ ;  /* 0x0000660004037a10 */ /* 0x000fc80007ffe0ff */
[C---:B------:R-:W-:Y:S02]  /*25800*/  LEA R26, P6, R3.reuse, R0, 0x1 ;  /* 0x00000000031a7211 */ /* 0x040fe400078c08ff */
[C---:B------:R-:W-:Y:S02]  /*25810*/  IADD3 R8, R3.reuse, c[0x0][0x198], RZ ;  /* 0x0000660003087a10 */ /* 0x040fe40007ffe0ff */
[----:B------:R-:W-:Y:S02]  /*25820*/  LEA.HI.X.SX32 R27, R3, R2, 0x1, P6 ;  /* 0x00000002031b7211 */ /* 0x000fe400030f0eff */
[----:B------:R-:W-:-:S03]  /*25830*/  LEA R28, P6, R8, R0, 0x1 ;  /* 0x00000000081c7211 */ /* 0x000fc600078c08ff */
[----:B------:R0:W-:Y:S01]  /*25840*/  @P3 STG.E.U16 [R26.64], R12 ;  /* 0x0000000c1a003986 */ /* 0x0001e2000c101506 */
[----:B------:R-:W-:Y:S02]  /*25850*/  LEA.HI.X.SX32 R29, R8, R2, 0x1, P6 ;  /* 0x00000002081d7211 */ /* 0x000fe400030f0eff */
[----:B0-----:R-:W-:-:S05]  /*25860*/  PRMT R12, R12, 0x7632, R12 ;  /* 0x000076320c0c7816 */ /* 0x001fca000000000c */
[----:B------:R0:W-:Y:S01]  /*25870*/  @P2 STG.E.U16 [R28.64], R12 ;  /* 0x0000000c1c002986 */ /* 0x0001e2000c101506 */
[C---:B---3--:R-:W-:Y:S02]  /*25880*/  IADD3 R4, R23.reuse, 0x4e, RZ ;  /* 0x0000004e17047810 */ /* 0x048fe40007ffe0ff */
[----:B------:R-:W-:Y:S02]  /*25890*/  IADD3 R3, R23, 0x4f, RZ ;  /* 0x0000004f17037810 */ /* 0x000fe40007ffe0ff */
[----:B------:R-:W-:Y:S02]  /*258a0*/  ISETP.LT.AND P4, PT, R4, c[0x0][0x17c], !P0 ;  /* 0x00005f0004007a0c */ /* 0x000fe40004781270 */
[----:B------:R-:W-:Y:S02]  /*258b0*/  IADD3 R4, R8, c[0x0][0x198], RZ ;  /* 0x0000660008047a10 */ /* 0x000fe40007ffe0ff */
[----:B------:R-:W-:Y:S02]  /*258c0*/  ISETP.LT.AND P3, PT, R3, c[0x0][0x17c], !P0 ;  /* 0x00005f0003007a0c */ /* 0x000fe40004761270 */
[----:B------:R-:W-:-:S02]  /*258d0*/  LEA R26, P6, R4, R0, 0x1 ;  /* 0x00000000041a7211 */ /* 0x000fc400078c08ff */
[C---:B------:R-:W-:Y:S02]  /*258e0*/  IADD3 R3, R4.reuse, c[0x0][0x198], RZ ;  /* 0x0000660004037a10 */ /* 0x040fe40007ffe0ff */
[----:B------:R-:W-:Y:S02]  /*258f0*/  LEA.HI.X.SX32 R27, R4, R2, 0x1, P6 ;  /* 0x00000002041b7211 */ /* 0x000fe400030f0eff */
[C---:B0-----:R-:W-:Y:S02]  /*25900*/  LEA R28, P6, R3.reuse, R0, 0x1 ;  /* 0x00000000031c7211 */ /* 0x041fe400078c08ff */
[C---:B------:R-:W-:Y:S01]  /*25910*/  IADD3 R4, R3.reuse, c[0x0][0x198], RZ ;  /* 0x0000660003047a10 */ /* 0x040fe20007ffe0ff */
[----:B--2---:R0:W-:Y:S01]  /*25920*/  @P1 STG.E.U16 [R26.64], R16 ;  /* 0x000000101a001986 */ /* 0x0041e2000c101506 */
[----:B------:R-:W-:Y:S02]  /*25930*/  LEA.HI.X.SX32 R29, R3, R2, 0x1, P6 ;  /* 0x00000002031d7211 */ /* 0x000fe400030f0eff */
[----:B------:R-:W-:-:S02]  /*25940*/  IADD3 R3, R4, c[0x0][0x198], RZ ;  /* 0x0000660004037a10 */ /* 0x000fc40007ffe0ff */
[----:B------:R-:W-:Y:S02]  /*25950*/  IADD3 R8, R23, 0x50, RZ ;  /* 0x0000005017087810 */ /* 0x000fe40007ffe0ff */
[----:B0-----:R-:W-:Y:S02]  /*25960*/  LEA R26, P6, R4, R0, 0x1 ;  /* 0x00000000041a7211 */ /* 0x001fe400078c08ff */
[----:B------:R-:W-:Y:S02]  /*25970*/  PRMT R16, R16, 0x7632, R16 ;  /* 0x0000763210107816 */ /* 0x000fe40000000010 */
[----:B------:R-:W-:-:S03]  /*25980*/  LEA.HI.X.SX32 R27, R4, R2, 0x1, P6 ;  /* 0x00000002041b7211 */ /* 0x000fc600030f0eff */
[----:B------:R0:W-:Y:S01]  /*25990*/  @P5 STG.E.U16 [R28.64], R16 ;  /* 0x000000101c005986 */ /* 0x0001e2000c101506 */
[----:B------:R-:W-:Y:S02]  /*259a0*/  ISETP.LT.AND P2, PT, R8, c[0x0][0x17c], !P0 ;  /* 0x00005f0008007a0c */ /* 0x000fe40004741270 */
[----:B------:R-:W-:Y:S01]  /*259b0*/  IADD3 R4, R3, c[0x0][0x198], RZ ;  /* 0x0000660003047a10 */ /* 0x000fe20007ffe0ff */
[----:B------:R1:W-:Y:S01]  /*259c0*/  @P4 STG.E.U16 [R26.64], R20 ;  /* 0x000000141a004986 */ /* 0x0003e2000c101506 */
[----:B------:R-:W-:Y:S02]  /*259d0*/  IADD3 R8, R23, 0x51, RZ ;  /* 0x0000005117087810 */ /* 0x000fe40007ffe0ff */
[C---:B0-----:R-:W-:Y:S02]  /*259e0*/  LEA R28, P6, R3.reuse, R0, 0x1 ;  /* 0x00000000031c7211 */ /* 0x041fe400078c08ff */
[----:B------:R-:W-:Y:S02]  /*259f0*/  ISETP.LT.AND P1, PT, R8, c[0x0][0x17c], !P0 ;  /* 0x00005f0008007a0c */ /* 0x000fe40004721270 */
[----:B------:R-:W-:-:S02]  /*25a00*/  LEA.HI.X.SX32 R29, R3, R2, 0x1, P6 ;  /* 0x00000002031d7211 */ /* 0x000fc400030f0eff */
[----:B-1----:R-:W-:Y:S02]  /*25a10*/  PRMT R20, R20, 0x7632, R20 ;  /* 0x0000763214147816 */ /* 0x002fe40000000014 */
[C---:B------:R-:W-:Y:S02]  /*25a20*/  LEA R26, P6, R4.reuse, R0, 0x1 ;  /* 0x00000000041a7211 */ /* 0x040fe400078c08ff */
[C---:B------:R-:W-:Y:S02]  /*25a30*/  IADD3 R3, R4.reuse, c[0x0][0x198], RZ ;  /* 0x0000660004037a10 */ /* 0x040fe40007ffe0ff */
[----:B------:R-:W-:Y:S01]  /*25a40*/  IADD3 R8, R23, 0x52, RZ ;  /* 0x0000005217087810 */ /* 0x000fe20007ffe0ff */
[----:B------:R0:W-:Y:S01]  /*25a50*/  @P3 STG.E.U16 [R28.64], R20 ;  /* 0x000000141c003986 */ /* 0x0001e2000c101506 */
[----:B------:R-:W-:Y:S02]  /*25a60*/  LEA.HI.X.SX32 R27, R4, R2, 0x1, P6 ;  /* 0x00000002041b7211 */ /* 0x000fe400030f0eff */
[----:B------:R-:W-:-:S02]  /*25a70*/  ISETP.LT.AND P5, PT, R8, c[0x0][0x17c], !P0 ;  /* 0x00005f0008007a0c */ /* 0x000fc400047a1270 */
[C---:B------:R-:W-:Y:S01]  /*25a80*/  IADD3 R4, R3.reuse, c[0x0][0x198], RZ ;  /* 0x0000660003047a10 */ /* 0x040fe20007ffe0ff */
[----:B----4-:R1:W-:Y:S01]  /*25a90*/  @P2 STG.E.U16 [R26.64], R24 ;  /* 0x000000181a002986 */ /* 0x0103e2000c101506 */
[----:B0-----:R-:W-:-:S04]  /*25aa0*/  LEA R28, P6, R3, R0, 0x1 ;  /* 0x00000000031c7211 */ /* 0x001fc800078c08ff */
[----:B------:R-:W-:Y:S02]  /*25ab0*/  LEA.HI.X.SX32 R29, R3, R2, 0x1, P6 ;  /* 0x00000002031d7211 */ /* 0x000fe400030f0eff */
[----:B-1----:R-:W-:Y:S02]  /*25ac0*/  LEA R26, P6, R4, R0, 0x1 ;  /* 0x00000000041a7211 */ /* 0x002fe400078c08ff */
[----:B------:R-:W-:Y:S02]  /*25ad0*/  PRMT R12, R24, 0x7632, R12 ;  /* 0x00007632180c7816 */ /* 0x000fe4000000000c */
[----:B------:R-:W-:-:S03]  /*25ae0*/  LEA.HI.X.SX32 R27, R4, R2, 0x1, P6 ;  /* 0x00000002041b7211 */ /* 0x000fc600030f0eff */
[----:B------:R-:W-:Y:S04]  /*25af0*/  @P1 STG.E.U16 [R28.64], R12 ;  /* 0x0000000c1c001986 */ /* 0x000fe8000c101506 */
[----:B------:R0:W-:Y:S04]  /*25b00*/  @P5 STG.E.U16 [R26.64], R25 ;  /* 0x000000191a005986 */ /* 0x0001e8000c101506 */
[----:B0-----:R-:W2:Y:S04]  /*25b10*/  LDL.LU.64 R26, [R1+0x928] ;  /* 0x00092800011a7983 */ /* 0x001ea80000300a00 */
[----:B------:R-:W3:Y:S01]  /*25b20*/  LDL.LU R20, [R1+0x4] ;  /* 0x0000040001147983 */ /* 0x000ee20000300800 */
[----:B------:R-:W-:-:S02]  /*25b30*/  IADD3 R8, R23, 0x53, RZ ;  /* 0x0000005317087810 */ /* 0x000fc40007ffe0ff */
[----:B------:R-:W-:Y:S02]  /*25b40*/  IADD3 R3, R4, c[0x0][0x198], RZ ;  /* 0x0000660004037a10 */ /* 0x000fe40007ffe0ff */
[----:B------:R-:W-:Y:S02]  /*25b50*/  ISETP.LT.AND P4, PT, R8, c[0x0][0x17c], !P0 ;  /* 0x00005f0008007a0c */ /* 0x000fe40004781270 */
[----:B------:R-:W-:Y:S02]  /*25b60*/  IADD3 R8, R23, 0x54, RZ ;  /* 0x0000005417087810 */ /* 0x000fe40007ffe0ff */
[C---:B------:R-:W-:Y:S02]  /*25b70*/  LEA R28, P6, R3.reuse, R0, 0x1 ;  /* 0x00000000031c7211 */ /* 0x040fe400078c08ff */
[----:B------:R-:W-:Y:S02]  /*25b80*/  ISETP.LT.AND P3, PT, R8, c[0x0][0x17c], !P0 ;  /* 0x00005f0008007a0c */ /* 0x000fe40004761270 */
[----:B------:R-:W-:-:S02]  /*25b90*/  IADD3 R4, R3, c[0x0][0x198], RZ ;  /* 0x0000660003047a10 */ /* 0x000fc40007ffe0ff */
[----:B------:R-:W-:Y:S02]  /*25ba0*/  IADD3 R8, R23, 0x55, RZ ;  /* 0x0000005517087810 */ /* 0x000fe40007ffe0ff */
[----:B------:R-:W-:Y:S02]  /*25bb0*/  LEA.HI.X.SX32 R29, R3, R2, 0x1, P6 ;  /* 0x00000002031d7211 */ /* 0x000fe400030f0eff */
[----:B------:R-:W-:Y:S02]  /*25bc0*/  PRMT R25, R25, 0x7632, R25 ;  /* 0x0000763219197816 */ /* 0x000fe40000000019 */
[----:B------:R-:W-:Y:S02]  /*25bd0*/  LEA R24, P6, R4, R0, 0x1 ;  /* 0x0000000004187211 */ /* 0x000fe400078c08ff */
[----:B------:R-:W-:Y:S02]  /*25be0*/  ISETP.LT.AND P2, PT, R8, c[0x0][0x17c], !P0 ;  /* 0x00005f0008007a0c */ /* 0x000fe40004741270 */
[----:B------:R-:W-:Y:S01]  /*25bf0*/  IADD3 R3, R4, c[0x0][0x198], RZ ;  /* 0x0000660004037a10 */ /* 0x000fe20007ffe0ff */
[----:B------:R0:W-:Y:S01]  /*25c00*/  @P4 STG.E.U16 [R28.64], R25 ;  /* 0x000000191c004986 */ /* 0x0001e2000c101506 */
[----:B------:R-:W-:-:S02]  /*25c10*/  PRMT R16, R5, 0x7632, R16 ;  /* 0x0000763205107816 */ /* 0x000fc40000000010 */
[----:B0-----:R-:W-:Y:S02]  /*25c20*/  LEA.HI.X.SX32 R25, R4, R2, 0x1, P6 ;  /* 0x0000000204197211 */ /* 0x001fe400030f0eff */
[----:B------:R-:W-:-:S04]  /*25c30*/  LEA R28, P6, R3, R0, 0x1 ;  /* 0x00000000031c7211 */ /* 0x000fc800078c08ff */
[----:B------:R-:W-:Y:S01]  /*25c40*/  LEA.HI.X.SX32 R29, R3, R2, 0x1, P6 ;  /* 0x00000002031d7211 */ /* 0x000fe200030f0eff */
[----:B------:R-:W-:Y:S04]  /*25c50*/  @P3 STG.E.U16 [R24.64], R5 ;  /* 0x0000000518003986 */ /* 0x000fe8000c101506 */
[----:B------:R0:W-:Y:S04]  /*25c60*/  @P2 STG.E.U16 [R28.64], R16 ;  /* 0x000000101c002986 */ /* 0x0001e8000c101506 */
[----:B0-----:R-:W4:Y:S01]  /*25c70*/  LDL.LU R29, [R1+0x18] ;  /* 0x00001800011d7983 */ /* 0x001f220000300800 */
[----:B------:R-:W-:-:S04]  /*25c80*/  IADD3 R8, R23, 0x56, RZ ;  /* 0x0000005617087810 */ /* 0x000fc80007ffe0ff */
[----:B------:R-:W-:Y:S02]  /*25c90*/  ISETP.LT.AND P1, PT, R8, c[0x0][0x17c], !P0 ;  /* 0x00005f0008007a0c */ /* 0x000fe40004721270 */
[----:B------:R-:W-:-:S04]  /*25ca0*/  IADD3 R8, R23, 0x57, RZ ;  /* 0x0000005717087810 */ /* 0x000fc80007ffe0ff */
[----:B------:R-:W-:Y:S02]  /*25cb0*/  ISETP.LT.AND P5, PT, R8, c[0x0][0x17c], !P0 ;  /* 0x00005f0008007a0c */ /* 0x000fe400047a1270 */
[C---:B------:R-:W-:Y:S02]  /*25cc0*/  IADD3 R8, R23.reuse, 0x58, RZ ;  /* 0x0000005817087810 */ /* 0x040fe40007ffe0ff */
[----:B------:R-:W-:Y:S02]  /*25cd0*/  IADD3 R4, R23, 0x59, RZ ;  /* 0x0000005917047810 */ /* 0x000fe40007ffe0ff */
[----:B------:R-:W-:Y:S02]  /*25ce0*/  ISETP.LT.AND P4, PT, R8, c[0x0][0x17c], !P0 ;  /* 0x00005f0008007a0c */ /* 0x000fe40004781270 */
[----:B------:R-:W-:Y:S02]  /*25cf0*/  IADD3 R8, R3, c[0x0][0x198], RZ ;  /* 0x0000660003087a10 */ /* 0x000fe40007ffe0ff */
[----:B------:R-:W-:-:S02]  /*25d00*/  ISETP.LT.AND P3, PT, R4, c[0x0][0x17c], !P0 ;  /* 0x00005f0004007a0c */ /* 0x000fc40004761270 */
[C---:B------:R-:W-:Y:S02]  /*25d10*/  LEA R4, P6, R8.reuse, R0, 0x1 ;  /* 0x0000000008047211 */ /* 0x040fe400078c08ff */
[C---:B------:R-:W-:Y:S02]  /*25d20*/  IADD3 R3, R8.reuse, c[0x0][0x198], RZ ;  /* 0x0000660008037a10 */ /* 0x040fe40007ffe0ff */
[----:B------:R-:W-:Y:S02]  /*25d30*/  LEA.HI.X.SX32 R5, R8, R2, 0x1, P6 ;  /* 0x0000000208057211 */ /* 0x000fe400030f0eff */
[----:B------:R-:W-:-:S03]  /*25d40*/  LEA R24, P6, R3, R0, 0x1 ;  /* 0x0000000003187211 */ /* 0x000fc600078c08ff */
[----:B------:R0:W-:Y:S01]  /*25d50*/  @P1 STG.E.U16 [R4.64], R9 ;  /* 0x0000000904001986 */ /* 0x0001e2000c101506 */
[----:B------:R-:W-:Y:S02]  /*25d60*/  LEA.HI.X.SX32 R25, R3, R2, 0x1, P6 ;  /* 0x0000000203197211 */ /* 0x000fe400030f0eff */
[C---:B------:R-:W-:Y:S02]  /*25d70*/  IADD3 R12, R23.reuse, 0x5a, RZ ;  /* 0x0000005a170c7810 */ /* 0x040fe40007ffe0ff */
[----:B0-----:R-:W-:Y:S02]  /*25d80*/  IADD3 R4, R23, 0x5b, RZ ;  /* 0x0000005b17047810 */ /* 0x001fe40007ffe0ff */
[----:B------:R-:W-:Y:S02]  /*25d90*/  IADD3 R5, R3, c[0x0][0x198], RZ ;  /* 0x0000660003057a10 */ /* 0x000fe40007ffe0ff */
[----:B------:R-:W-:Y:S02]  /*25da0*/  PRMT R9, R9, 0x7632, R9 ;  /* 0x0000763209097816 */ /* 0x000fe40000000009 */
[----:B------:R-:W-:-:S02]  /*25db0*/  ISETP.LT.AND P1, PT, R4, c[0x0][0x17c], !P0 ;  /* 0x00005f0004007a0c */ /* 0x000fc40004721270 */
[----:B------:R-:W-:Y:S02]  /*25dc0*/  LEA R4, P6, R5, R0, 0x1 ;  /* 0x0000000005047211 */ /* 0x000fe400078c08ff */
[----:B------:R-:W-:Y:S02]  /*25dd0*/  IADD3 R3, R23, 0x5c, RZ ;  /* 0x0000005c17037810 */ /* 0x000fe40007ffe0ff */
[C---:B------:R-:W-:Y:S01]  /*25de0*/  IADD3 R8, R5.reuse, c[0x0][0x198], RZ ;  /* 0x0000660005087a10 */ /* 0x040fe20007ffe0ff */
[----:B------:R0:W-:Y:S01]  /*25df0*/  @P5 STG.E.U16 [R24.64], R9 ;  /* 0x0000000918005986 */ /* 0x0001e2000c101506 */
[----:B------:R-:W-:Y:S02]  /*25e00*/  LEA.HI.X.SX32 R5, R5, R2, 0x1, P6 ;  /* 0x0000000205057211 */ /* 0x000fe400030f0eff */
[----:B------:R-:W-:Y:S02]  /*25e10*/  ISETP.LT.AND P5, PT, R3, c[0x0][0x17c], !P0 ;  /* 0x00005f0003007a0c */ /* 0x000fe400047a1270 */
[----:B------:R-:W-:-:S02]  /*25e20*/  ISETP.LT.AND P2, PT, R12, c[0x0][0x17c], !P0 ;  /* 0x00005f000c007a0c */ /* 0x000fc40004741270 */
[C---:B------:R-:W-:Y:S02]  /*25e30*/  IADD3 R3, R8.reuse, c[0x0][0x198], RZ ;  /* 0x0000660008037a10 */ /* 0x040fe40007ffe0ff */
[C---:B0-----:R-:W-:Y:S02]  /*25e40*/  LEA R24, P6, R8.reuse, R0, 0x1 ;  /* 0x0000000008187211 */ /* 0x041fe400078c08ff */
[----:B------:R-:W-:Y:S02]  /*25e50*/  IADD3 R9, R23, 0x5d, RZ ;  /* 0x0000005d17097810 */ /* 0x000fe40007ffe0ff */
[----:B------:R-:W-:Y:S02]  /*25e60*/  LEA.HI.X.SX32 R25, R8, R2, 0x1, P6 ;  /* 0x0000000208197211 */ /* 0x000fe400030f0eff */
[----:B------:R-:W-:Y:S02]  /*25e70*/  LEA R8, P6, R3, R0, 0x1 ;  /* 0x0000000003087211 */ /* 0x000fe400078c08ff */
[----:B------:R-:W-:-:S02]  /*25e80*/  IADD3 R16, R23, 0x5f, RZ ;  /* 0x0000005f17107810 */ /* 0x000fc40007ffe0ff */
[----:B---3--:R-:W-:Y:S01]  /*25e90*/  PRMT R12, R20, 0x7632, R12 ;  /* 0x00007632140c7816 */ /* 0x008fe2000000000c */
[----:B------:R0:W-:Y:S01]  /*25ea0*/  @P4 STG.E.U16 [R4.64], R20 ;  /* 0x0000001404004986 */ /* 0x0001e2000c101506 */
[----:B------:R-:W-:Y:S02]  /*25eb0*/  ISETP.LT.AND P4, PT, R9, c[0x0][0x17c], !P0 ;  /* 0x00005f0009007a0c */ /* 0x000fe40004781270 */
[----:B------:R-:W-:Y:S01]  /*25ec0*/  LEA.HI.X.SX32 R9, R3, R2, 0x1, P6 ;  /* 0x0000000203097211 */ /* 0x000fe200030f0eff */
[----:B------:R1:W-:Y:S01]  /*25ed0*/  @P3 STG.E.U16 [R24.64], R12 ;  /* 0x0000000c18003986 */ /* 0x0003e2000c101506 */
[----:B0-----:R-:W-:Y:S02]  /*25ee0*/  IADD3 R4, R23, 0x5e, RZ ;  /* 0x0000005e17047810 */ /* 0x001fe40007ffe0ff */
[----:B------:R-:W-:Y:S02]  /*25ef0*/  IADD3 R5, R3, c[0x0][0x198], RZ ;  /* 0x0000660003057a10 */ /* 0x000fe40007ffe0ff */
[----:B------:R-:W-:-:S02]  /*25f00*/  ISETP.LT.AND P3, PT, R4, c[0x0][0x17c], !P0 ;  /* 0x00005f0004007a0c */ /* 0x000fc40004761270 */
[C---:B------:R-:W-:Y:S01]  /*25f10*/  LEA R4, P6, R5.reuse, R0, 0x1 ;  /* 0x0000000005047211 */ /* 0x040fe200078c08ff */
[----:B------:R0:W-:Y:S01]  /*25f20*/  @P2 STG.E.U16 [R8.64], R13 ;  /* 0x0000000d08002986 */ /* 0x0001e2000c101506 */
[C---:B------:R-:W-:Y:S02]  /*25f30*/  IADD3 R3, R5.reuse, c[0x0][0x198], RZ ;  /* 0x0000660005037a10 */ /* 0x040fe40007ffe0ff */
[----:B------:R-:W-:Y:S02]  /*25f40*/  LEA.HI.X.SX32 R5, R5, R2, 0x1, P6 ;  /* 0x0000000205057211 */ /* 0x000fe400030f0eff */
[----:B-1----:R-:W-:Y:S02]  /*25f50*/  IADD3 R25, R3, c[0x0][0x198], RZ ;  /* 0x0000660003197a10 */ /* 0x002fe40007ffe0ff */
[----:B0-----:R-:W-:Y:S02]  /*25f60*/  PRMT R9, R13, 0x7632, R9 ;  /* 0x000076320d097816 */ /* 0x001fe40000000009 */
[----:B------:R-:W-:-:S03]  /*25f70*/  LEA R8, P6, R3, R0, 0x1 ;  /* 0x0000000003087211 */ /* 0x000fc600078c08ff */
[----:B------:R0:W-:Y:S01]  /*25f80*/  @P1 STG.E.U16 [R4.64], R9 ;  /* 0x0000000904001986 */ /* 0x0001e2000c101506 */
[----:B------:R-:W-:Y:S02]  /*25f90*/  IADD3 R12, R23, 0x61, RZ ;  /* 0x00000061170c7810 */ /* 0x000fe40007ffe0ff */
[----:B------:R-:W-:Y:S02]  /*25fa0*/  PRMT R24, R17, 0x7632, R24 ;  /* 0x0000763211187816 */ /* 0x000fe40000000018 */
[----:B------:R-:W-:Y:S02]  /*25fb0*/  ISETP.LT.AND P2, PT, R16, c[0x0][0x17c], !P0 ;  /* 0x00005f0010007a0c */ /* 0x000fe40004741270 */
[----:B0-----:R-:W-:Y:S02]  /*25fc0*/  LEA.HI.X.SX32 R9, R3, R2, 0x1, P6 ;  /* 0x0000000203097211 */ /* 0x001fe400030f0eff */
[C---:B------:R-:W-:Y:S02]  /*25fd0*/  LEA R4, P6, R25.reuse, R0, 0x1 ;  /* 0x0000000019047211 */ /* 0x040fe400078c08ff */
[C---:B------:R-:W-:Y:S01]  /*25fe0*/  IADD3 R3, R25.reuse, c[0x0][0x198], RZ ;  /* 0x0000660019037a10 */ /* 0x040fe20007ffe0ff */
[----:B------:R0:W-:Y:S01]  /*25ff0*/  @P5 STG.E.U16 [R8.64], R17 ;  /* 0x0000001108005986 */ /* 0x0001e2000c101506 */
[----:B------:R-:W-:-:S02]  /*26000*/  LEA.HI.X.SX32 R5, R25, R2, 0x1, P6 ;  /* 0x0000000219057211 */ /* 0x000fc400030f0eff */
[----:B------:R-:W-:Y:S02]  /*26010*/  ISETP.LT.AND P5, PT, R12, c[0x0][0x17c], !P0 ;  /* 0x00005f000c007a0c */ /* 0x000fe400047a1270 */
[C---:B------:R-:W-:Y:S02]  /*26020*/  IADD3 R16, R23.reuse, 0x60, RZ ;  /* 0x0000006017107810 */ /* 0x040fe40007ffe0ff */
[----:B------:R-:W-:Y:S02]  /*26030*/  IADD3 R12, R23, 0x62, RZ ;  /* 0x00000062170c7810 */ /* 0x000fe40007ffe0ff */
[C---:B------:R-:W-:Y:S02]  /*26040*/  IADD3 R13, R3.reuse, c[0x0][0x198], RZ ;  /* 0x00006600030d7a10 */ /* 0x040fe40007ffe0ff */
[----:B0-----:R-:W-:Y:S01]  /*26050*/  LEA R8, P6, R3, R0, 0x1 ;  /* 0x0000000003087211 */ /* 0x001fe200078c08ff */
[----:B------:R-:W-:Y:S01]  /*26060*/  @P4 STG.E.U16 [R4.64], R24 ;  /* 0x0000001804004986 */ /* 0x000fe2000c101506 */
[----:B------:R-:W-:-:S02]  /*26070*/  ISETP.LT.AND P1, PT, R16, c[0x0][0x17c], !P0 ;  /* 0x00005f0010007a0c */ /* 0x000fc40004721270 */
[----:B------:R-:W-:Y:S02]  /*26080*/  LEA.HI.X.SX32 R9, R3, R2, 0x1, P6 ;  /* 0x0000000203097211 */ /* 0x000fe400030f0eff */
[----:B------:R-:W-:Y:S02]  /*26090*/  ISETP.LT.AND P4, PT, R12, c[0x0][0x17c], !P0 ;  /* 0x00005f000c007a0c */ /* 0x000fe40004781270 */
[----:B------:R-:W-:Y:S02]  /*260a0*/  LEA R12, P6, R13, R0, 0x1 ;  /* 0x000000000d0c7211 */ /* 0x000fe400078c08ff */
[----:B------:R-:W-:Y:S02]  /*260b0*/  IADD3 R16, R23, 0x63, RZ ;  /* 0x0000006317107810 */ /* 0x000fe40007ffe0ff */
[C---:B------:R-:W-:Y:S01]  /*260c0*/  IADD3 R3, R13.reuse, c[0x0][0x198], RZ ;  /* 0x000066000d037a10 */ /* 0x040fe20007ffe0ff */
[----:B------:R0:W-:Y:S01]  /*260d0*/  @P3 STG.E.U16 [R8.64], R21 ;  /* 0x0000001508003986 */ /* 0x0001e2000c101506 */
[----:B------:R-:W-:-:S02]  /*260e0*/  LEA.HI.X.SX32 R13, R13, R2, 0x1, P6 ;  /* 0x000000020d0d7211 */ /* 0x000fc400030f0eff */
[----:B------:R-:W-:Y:S02]  /*260f0*/  ISETP.LT.AND P3, PT, R16, c[0x0][0x17c], !P0 ;  /* 0x00005f0010007a0c */ /* 0x000fe40004761270 */
[----:B------:R-:W-:Y:S02]  /*26100*/  LEA R16, P6, R3, R0, 0x1 ;  /* 0x0000000003107211 */ /* 0x000fe400078c08ff */
[----:B------:R-:W-:Y:S02]  /*26110*/  IADD3 R20, R23, 0x64, RZ ;  /* 0x0000006417147810 */ /* 0x000fe40007ffe0ff */
[----:B------:R-:W-:Y:S02]  /*26120*/  LEA.HI.X.SX32 R17, R3, R2, 0x1, P6 ;  /* 0x0000000203117211 */ /* 0x000fe400030f0eff */
[----:B0-----:R-:W-:-:S05]  /*26130*/  PRMT R9, R21, 0x7632, R9 ;  /* 0x0000763215097816 */ /* 0x001fca0000000009 */
[----:B------:R-:W-:Y:S01]  /*26140*/  @P2 STG.E.U16 [R12.64], R9 ;  /* 0x000000090c002986 */ /* 0x000fe2000c101506 */
[----:B------:R-:W-:Y:S02]  /*26150*/  ISETP.LT.AND P2, PT, R20, c[0x0][0x17c], !P0 ;  /* 0x00005f0014007a0c */ /* 0x000fe40004741270 */
[----:B----4-:R-:W-:Y:S01]  /*26160*/  PRMT R20, R29, 0x7632, R20 ;  /* 0x000076321d147816 */ /* 0x010fe20000000014 */
[----:B------:R0:W-:Y:S04]  /*26170*/  @P1 STG.E.U16 [R16.64], R29 ;  /* 0x0000001d10001986 */ /* 0x0001e8000c101506 */
[----:B0-----:R-:W3:Y:S01]  /*26180*/  LDL.LU R29, [R1+0x8] ;  /* 0x00000800011d7983 */ /* 0x001ee20000300800 */
[----:B------:R-:W-:Y:S02]  /*26190*/  IADD3 R25, R3, c[0x0][0x198], RZ ;  /* 0x0000660003197a10 */ /* 0x000fe40007ffe0ff */
[----:B------:R-:W-:-:S02]  /*261a0*/  IADD3 R5, R23, 0x65, RZ ;  /* 0x0000006517057810 */ /* 0x000fc40007ffe0ff */
[C---:B------:R-:W-:Y:S02]  /*261b0*/  LEA R4, P6, R25.reuse, R0, 0x1 ;  /* 0x0000000019047211 */ /* 0x040fe400078c08ff */
[----:B------:R-:W-:Y:S02]  /*261c0*/  IADD3 R3, R25, c[0x0][0x198], RZ ;  /* 0x0000660019037a10 */ /* 0x000fe40007ffe0ff */
[----:B------:R-:W-:Y:S02]  /*261d0*/  ISETP.LT.AND P1, PT, R5, c[0x0][0x17c], !P0 ;  /* 0x00005f0005007a0c */ /* 0x000fe40004721270 */
[----:B------:R-:W-:Y:S02]  /*261e0*/  LEA.HI.X.SX32 R5, R25, R2, 0x1, P6 ;  /* 0x0000000219057211 */ /* 0x000fe400030f0eff */
[----:B------:R-:W-:Y:S02]  /*261f0*/  LEA R8, P6, R3, R0, 0x1 ;  /* 0x0000000003087211 */ /* 0x000fe400078c08ff */
[----:B------:R-:W-:-:S02]  /*26200*/  IADD3 R12, R23, 0x66, RZ ;  /* 0x00000066170c7810 */ /* 0x000fc40007ffe0ff */
[C---:B------:R-:W-:Y:S01]  /*26210*/  IADD3 R13, R3.reuse, c[0x0][0x198], RZ ;  /* 0x00006600030d7a10 */ /* 0x040fe20007ffe0ff */
[----:B------:R0:W-:Y:S01]  /*26220*/  @P5 STG.E.U16 [R4.64], R20 ;  /* 0x0000001404005986 */ /* 0x0001e2000c101506 */
[----:B------:R-:W-:Y:S02]  /*26230*/  LEA.HI.X.SX32 R9, R3, R2, 0x1, P6 ;  /* 0x0000000203097211 */ /* 0x000fe400030f0eff */
[----:B------:R-:W-:Y:S02]  /*26240*/  ISETP.LT.AND P5, PT, R12, c[0x0][0x17c], !P0 ;  /* 0x00005f000c007a0c */ /* 0x000fe400047a1270 */
[C---:B------:R-:W-:Y:S02]  /*26250*/  LEA R12, P6, R13.reuse, R0, 0x1 ;  /* 0x000000000d0c7211 */ /* 0x040fe400078c08ff */
[C---:B------:R-:W-:Y:S02]  /*26260*/  IADD3 R17, R13.reuse, c[0x0][0x198], RZ ;  /* 0x000066000d117a10 */ /* 0x040fe40007ffe0ff */
[----:B------:R-:W-:-:S02]  /*26270*/  LEA.HI.X.SX32 R13, R13, R2, 0x1, P6 ;  /* 0x000000020d0d7211 */ /* 0x000fc400030f0eff */
[C---:B------:R-:W-:Y:S02]  /*26280*/  LEA R16, P6, R17.reuse, R0, 0x1 ;  /* 0x0000000011107211 */ /* 0x040fe400078c08ff */
[C---:B0-----:R-:W-:Y:S02]  /*26290*/  IADD3 R5, R17.reuse, c[0x0][0x198], RZ ;  /* 0x0000660011057a10 */ /* 0x041fe40007ffe0ff */
[----:B--2---:R-:W-:Y:S01]  /*262a0*/  PRMT R21, R26, 0x7632, R21 ;  /* 0x000076321a157816 */ /* 0x004fe20000000015 */
[----:B------:R0:W-:Y:S01]  /*262b0*/  @P4 STG.E.U16 [R8.64], R26 ;  /* 0x0000001a08004986 */ /* 0x0001e2000c101506 */
[----:B------:R-:W-:Y:S02]  /*262c0*/  LEA.HI.X.SX32 R17, R17, R2, 0x1, P6 ;  /* 0x0000000211117211 */ /* 0x000fe400030f0eff */
[----:B------:R-:W-:Y:S01]  /*262d0*/  LEA R20, P6, R5, R0, 0x1 ;  /* 0x0000000005147211 */ /* 0x000fe200078c08ff */
[----:B------:R1:W-:Y:S01]  /*262e0*/  @P3 STG.E.U16 [R12.64], R21 ;  /* 0x000000150c003986 */ /* 0x0003e2000c101506 */
[----:B------:R-:W-:-:S02]  /*262f0*/  IADD3 R3, R23, 0x67, RZ ;  /* 0x0000006717037810 */ /* 0x000fc40007ffe0ff */
[----:B0-----:R-:W-:Y:S02]  /*26300*/  IADD3 R9, R5, c[0x0][0x198], RZ ;  /* 0x0000660005097a10 */ /* 0x001fe40007ffe0ff */
[----:B------:R-:W-:Y:S02]  /*26310*/  ISETP.LT.AND P4, PT, R3, c[0x0][0x17c], !P0 ;  /* 0x00005f0003007a0c */ /* 0x000fe40004781270 */
[----:B-1----:R-:W-:Y:S02]  /*26320*/  LEA.HI.X.SX32 R21, R5, R2, 0x1, P6 ;  /* 0x0000000205157211 */ /* 0x002fe400030f0eff */
[C---:B------:R-:W-:Y:S02]  /*26330*/  LEA R8, P6, R9.reuse, R0, 0x1 ;  /* 0x0000000009087211 */ /* 0x040fe400078c08ff */
[----:B------:R-:W-:Y:S02]  /*26340*/  IADD3 R5, R9, c[0x0][0x198], RZ ;  /* 0x0000660009057a10 */ /* 0x000fe40007ffe0ff */
[----:B------:R-:W-:-:S02]  /*26350*/  IADD3 R3, R23, 0x68, RZ ;  /* 0x0000006817037810 */ /* 0x000fc40007ffe0ff */
[----:B------:R-:W-:Y:S02]  /*26360*/  LEA.HI.X.SX32 R9, R9, R2, 0x1, P6 ;  /* 0x0000000209097211 */ /* 0x000fe400030f0eff */
[----:B------:R-:W-:Y:S02]  /*26370*/  LEA R4, P6, R5, R0, 0x1 ;  /* 0x0000000005047211 */ /* 0x000fe400078c08ff */
[----:B------:R-:W-:Y:S02]  /*26380*/  ISETP.LT.AND P3, PT, R3, c[0x0][0x17c], !P0 ;  /* 0x00005f0003007a0c */ /* 0x000fe40004761270 */
[C---:B------:R-:W-:Y:S01]  /*26390*/  IADD3 R13, R5.reuse, c[0x0][0x198], RZ ;  /* 0x00006600050d7a10 */ /* 0x040fe20007ffe0ff */
[----:B------:R0:W-:Y:S01]  /*263a0*/  @P2 STG.E.U16 [R16.64], R6 ;  /* 0x0000000610002986 */ /* 0x0001e2000c101506 */
[----:B------:R-:W-:Y:S02]  /*263b0*/  LEA.HI.X.SX32 R5, R5, R2, 0x1, P6 ;  /* 0x0000000205057211 */ /* 0x000fe400030f0eff */
[----:B------:R-:W-:-:S02]  /*263c0*/  PRMT R12, R6, 0x7632, R12 ;  /* 0x00007632060c7816 */ /* 0x000fc4000000000c */
[C---:B0-----:R-:W-:Y:S02]  /*263d0*/  LEA R16, P6, R13.reuse, R0, 0x1 ;  /* 0x000000000d107211 */ /* 0x041fe400078c08ff */
[----:B------:R-:W-:Y:S02]  /*263e0*/  PRMT R6, R10, 0x7632, R6 ;  /* 0x000076320a067816 */ /* 0x000fe40000000006 */
[----:B------:R-:W-:Y:S01]  /*263f0*/  LEA.HI.X.SX32 R17, R13, R2, 0x1, P6 ;  /* 0x000000020d117211 */ /* 0x000fe200030f0eff */
[----:B------:R-:W-:Y:S04]  /*26400*/  @P1 STG.E.U16 [R20.64], R12 ;  /* 0x0000000c14001986 */ /* 0x000fe8000c101506 */
[----:B------:R-:W-:Y:S04]  /*26410*/  @P5 STG.E.U16 [R8.64], R10 ;  /* 0x0000000a08005986 */ /* 0x000fe8000c101506 */
[----:B------:R0:W-:Y:S04]  /*26420*/  @P4 STG.E.U16 [R4.64], R6 ;  /* 0x0000000604004986 */ /* 0x0001e8000c101506 */
[----:B---3--:R1:W-:Y:S01]  /*26430*/  @P3 STG.E.U16 [R16.64], R29 ;  /* 0x0000001d10003986 */ /* 0x0083e2000c101506 */
[----:B0-----:R-:W-:-:S03]  /*26440*/  PRMT R6, R29, 0x7632, R6 ;  /* 0x000076321d067816 */ /* 0x001fc60000000006 */
[----:B-1----:R-:W2:Y:S01]  /*26450*/  LDL.LU R29, [R1+0x1c] ;  /* 0x00001c00011d7983 */ /* 0x002ea20000300800 */
[----:B------:R-:W-:Y:S02]  /*26460*/  IADD3 R3, R23, 0x69, RZ ;  /* 0x0000006917037810 */ /* 0x000fe40007ffe0ff */
[----:B------:R-:W-:Y:S02]  /*26470*/  IADD3 R21, R13, c[0x0][0x198], RZ ;  /* 0x000066000d157a10 */ /* 0x000fe40007ffe0ff */
[----:B------:R-:W-:Y:S02]  /*26480*/  ISETP.LT.AND P2, PT, R3, c[0x0][0x17c], !P0 ;  /* 0x00005f0003007a0c */ /* 0x000fe40004741270 */
[----:B------:R-:W-:Y:S02]  /*26490*/  IADD3 R3, R23, 0x6a, RZ ;  /* 0x0000006a17037810 */ /* 0x000fe40007ffe0ff */
[----:B------:R-:W-:Y:S02]  /*264a0*/  LEA R12, P6, R21, R0, 0x1 ;  /* 0x00000000150c7211 */ /* 0x000fe400078c08ff */
[----:B------:R-:W-:-:S02]  /*264b0*/  ISETP.LT.AND P1, PT, R3, c[0x0][0x17c], !P0 ;  /* 0x00005f0003007a0c */ /* 0x000fc40004721270 */
[----:B------:R-:W-:Y:S02]  /*264c0*/  IADD3 R9, R21, c[0x0][0x198], RZ ;  /* 0x0000660015097a10 */ /* 0x000fe40007ffe0ff */
[----:B------:R-:W-:Y:S02]  /*264d0*/  IADD3 R3, R23, 0x6b, RZ ;  /* 0x0000006b17037810 */ /* 0x000fe40007ffe0ff */
[----:B------:R-:W-:Y:S02]  /*264e0*/  LEA.HI.X.SX32 R13, R21, R2, 0x1, P6 ;  /* 0x00000002150d7211 */ /* 0x000fe400030f0eff */
[----:B------:R-:W-:Y:S02]  /*264f0*/  LEA R8, P6, R9, R0, 0x1 ;  /* 0x0000000009087211 */ /* 0x000fe400078c08ff */
[----:B------:R-:W-:Y:S02]  /*26500*/  ISETP.LT.AND P5, PT, R3, c[0x0][0x17c], !P0 ;  /* 0x00005f0003007a0c */ /* 0x000fe400047a1270 */
[----:B------:R-:W-:-:S02]  /*26510*/  IADD3 R5, R9, c[0x0][0x198], RZ ;  /* 0x0000660009057a10 */ /* 0x000fc40007ffe0ff */
[----:B------:R-:W-:Y:S02]  /*26520*/  IADD3 R3, R23, 0x6c, RZ ;  /* 0x0000006c17037810 */ /* 0x000fe40007ffe0ff */
[----:B------:R-:W-:Y:S02]  /*26530*/  LEA.HI.X.SX32 R9, R9, R2, 0x1, P6 ;  /* 0x0000000209097211 */ /* 0x000fe400030f0eff */
[----:B------:R-:W-:Y:S02]  /*26540*/  LEA R4, P6, R5, R0, 0x1 ;  /* 0x0000000005047211 */ /* 0x000fe400078c08ff */
[----:B------:R-:W-:Y:S02]  /*26550*/  ISETP.LT.AND P4, PT, R3, c[0x0][0x17c], !P0 ;  /* 0x00005f0003007a0c */ /* 0x000fe40004781270 */
[----:B------:R-:W-:Y:S02]  /*26560*/  IADD3 R17, R5, c[0x0][0x198], RZ ;  /* 0x0000660005117a10 */ /* 0x000fe40007ffe0ff */
[----:B------:R-:W-:Y:S01]  /*26570*/  IADD3 R3, R23, 0x6d, RZ ;  /* 0x0000006d17037810 */ /* 0x000fe20007ffe0ff */
[----:B------:R0:W-:Y:S01]  /*26580*/  @P2 STG.E.U16 [R12.64], R6 ;  /* 0x000000060c002986 */ /* 0x0001e2000c101506 */
[----:B------:R-:W-:-:S02]  /*26590*/  LEA.HI.X.SX32 R5, R5, R2, 0x1, P6 ;  /* 0x0000000205057211 */ /* 0x000fc400030f0eff */
[----:B------:R-:W-:Y:S02]  /*265a0*/  LEA R16, P6, R17, R0, 0x1 ;  /* 0x0000000011107211 */ /* 0x000fe400078c08ff */
[----:B------:R-:W-:Y:S02]  /*265b0*/  ISETP.LT.AND P3, PT, R3, c[0x0][0x17c], !P0 ;  /* 0x00005f0003007a0c */ /* 0x000fe40004761270 */
[----:B------:R-:W-:Y:S01]  /*265c0*/  IADD3 R3, R23, 0x6e, RZ ;  /* 0x0000006e17037810 */ /* 0x000fe20007ffe0ff */
[----:B------:R1:W-:Y:S01]  /*265d0*/  @P1 STG.E.U16 [R8.64], R14 ;  /* 0x0000000e08001986 */ /* 0x0003e2000c101506 */
[C---:B0-----:R-:W-:Y:S02]  /*265e0*/  IADD3 R13, R17.reuse, c[0x0][0x198], RZ ;  /* 0x00006600110d7a10 */ /* 0x041fe40007ffe0ff */
[----:B------:R-:W-:Y:S02]  /*265f0*/  LEA.HI.X.SX32 R17, R17, R2, 0x1, P6 ;  /* 0x0000000211117211 */ /* 0x000fe400030f0eff */
[----:B------:R-:W-:-:S02]  /*26600*/  PRMT R10, R14, 0x7632, R10 ;  /* 0x000076320e0a7816 */ /* 0x000fc4000000000a */
[----:B------:R-:W-:Y:S02]  /*26610*/  LEA R12, P6, R13, R0, 0x1 ;  /* 0x000000000d0c7211 */ /* 0x000fe400078c08ff */
[----:B------:R-:W-:Y:S02]  /*26620*/  ISETP.LT.AND P2, PT, R3, c[0x0][0x17c], !P0 ;  /* 0x00005f0003007a0c */ /* 0x000fe40004741270 */
[----:B-1----:R-:W-:Y:S02]  /*26630*/  IADD3 R9, R13, c[0x0][0x198], RZ ;  /* 0x000066000d097a10 */ /* 0x002fe40007ffe0ff */
[----:B------:R-:W-:Y:S01]  /*26640*/  IADD3 R3, R23, 0x6f, RZ ;  /* 0x0000006f17037810 */ /* 0x000fe20007ffe0ff */
[----:B------:R0:W-:Y:S01]  /*26650*/  @P5 STG.E.U16 [R4.64], R10 ;  /* 0x0000000a04005986 */ /* 0x0001e2000c101506 */
[----:B------:R-:W-:Y:S02]  /*26660*/  LEA.HI.X.SX32 R13, R13, R2, 0x1, P6 ;  /* 0x000000020d0d7211 */ /* 0x000fe400030f0eff */
[----:B------:R-:W-:-:S02]  /*26670*/  LEA R8, P6, R9, R0, 0x1 ;  /* 0x0000000009087211 */ /* 0x000fc400078c08ff */
[----:B------:R-:W-:Y:S02]  /*26680*/  ISETP.LT.AND P1, PT, R3, c[0x0][0x17c], !P0 ;  /* 0x00005f0003007a0c */ /* 0x000fe40004721270 */
[----:B------:R-:W-:Y:S01]  /*26690*/  IADD3 R3, R23, 0x70, RZ ;  /* 0x0000007017037810 */ /* 0x000fe20007ffe0ff */
[----:B------:R1:W-:Y:S01]  /*266a0*/  @P4 STG.E.U16 [R16.64], R18 ;  /* 0x0000001210004986 */ /* 0x0003e2000c101506 */
[C---:B0-----:R-:W-:Y:S02]  /*266b0*/  IADD3 R5, R9.reuse, c[0x0][0x198], RZ ;  /* 0x0000660009057a10 */ /* 0x041fe40007ffe0ff */
[----:B------:R-:W-:Y:S02]  /*266c0*/  LEA.HI.X.SX32 R9, R9, R2, 0x1, P6 ;  /* 0x0000000209097211 */ /* 0x000fe400030f0eff */
[----:B------:R-:W-:Y:S02]  /*266d0*/  LEA R4, P6, R5, R0, 0x1 ;  /* 0x0000000005047211 */ /* 0x000fe400078c08ff */
[----:B------:R-:W-:-:S02]  /*266e0*/  ISETP.LT.AND P5, PT, R3, c[0x0][0x17c], !P0 ;  /* 0x00005f0003007a0c */ /* 0x000fc400047a1270 */
[----:B------:R-:W-:Y:S02]  /*266f0*/  PRMT R6, R18, 0x7632, R6 ;  /* 0x0000763212067816 */ /* 0x000fe40000000006 */
[C---:B-1----:R-:W-:Y:S02]  /*26700*/  IADD3 R17, R5.reuse, c[0x0][0x198], RZ ;  /* 0x0000660005117a10 */ /* 0x042fe40007ffe0ff */
[----:B------:R-:W-:Y:S01]  /*26710*/  LEA.HI.X.SX32 R5, R5, R2, 0x1, P6 ;  /* 0x0000000205057211 */ /* 0x000fe200030f0eff */
[----:B------:R0:W-:Y:S01]  /*26720*/  @P3 STG.E.U16 [R12.64], R6 ;  /* 0x000000060c003986 */ /* 0x0001e2000c101506 */
[----:B------:R-:W-:-:S03]  /*26730*/  LEA R16, P6, R17, R0, 0x1 ;  /* 0x0000000011107211 */ /* 0x000fc600078c08ff */
[----:B------:R1:W-:Y:S01]  /*26740*/  @P2 STG.E.U16 [R8.64], R22 ;  /* 0x0000001608002986 */ /* 0x0003e2000c101506 */
[C---:B0-----:R-:W-:Y:S02]  /*26750*/  IADD3 R13, R17.reuse, c[0x0][0x198], RZ ;  /* 0x00006600110d7a10 */ /* 0x041fe40007ffe0ff */
[----:B------:R-:W-:Y:S02]  /*26760*/  LEA.HI.X.SX32 R17, R17, R2, 0x1, P6 ;  /* 0x0000000211117211 */ /* 0x000fe400030f0eff */
[----:B-1----:R-:W-:-:S05]  /*26770*/  PRMT R9, R22, 0x7632, R9 ;  /* 0x0000763216097816 */ /* 0x002fca0000000009 */
[----:B------:R-:W-:Y:S01]  /*26780*/  @P1 STG.E.U16 [R4.64], R9 ;  /* 0x0000000904001986 */ /* 0x000fe2000c101506 */
[----:B--2---:R-:W-:-:S03]  /*26790*/  PRMT R6, R29, 0x7632, R6 ;  /* 0x000076321d067816 */ /* 0x004fc60000000006 */
[----:B------:R0:W-:Y:S04]  /*267a0*/  @P5 STG.E.U16 [R16.64], R29 ;  /* 0x0000001d10005986 */ /* 0x0001e8000c101506 */
[----:B0-----:R-:W2:Y:S01]  /*267b0*/  LDL.LU R29, [R1+0xc] ;  /* 0x00000c00011d7983 */ /* 0x001ea20000300800 */
[----:B------:R-:W-:-:S04]  /*267c0*/  IADD3 R3, R23, 0x71, RZ ;  /* 0x0000007117037810 */ /* 0x000fc80007ffe0ff */
[----:B------:R-:W-:Y:S02]  /*267d0*/  ISETP.LT.AND P4, PT, R3, c[0x0][0x17c], !P0 ;  /* 0x00005f0003007a0c */ /* 0x000fe40004781270 */
[----:B------:R-:W-:-:S04]  /*267e0*/  IADD3 R3, R23, 0x72, RZ ;  /* 0x0000007217037810 */ /* 0x000fc80007ffe0ff */
[----:B------:R-:W-:Y:S02]  /*267f0*/  ISETP.LT.AND P3, PT, R3, c[0x0][0x17c], !P0 ;  /* 0x00005f0003007a0c */ /* 0x000fe40004761270 */
[----:B------:R-:W-:Y:S02]  /*26800*/  IADD3 R3, R23, 0x73, RZ ;  /* 0x0000007317037810 */ /* 0x000fe40007ffe0ff */
[----:B------:R-:W-:Y:S02]  /*26810*/  LEA R8, P6, R13, R0, 0x1 ;  /* 0x000000000d087211 */ /* 0x000fe400078c08ff */
[----:B------:R-:W-:Y:S02]  /*26820*/  ISETP.LT.AND P2, PT, R3, c[0x0][0x17c], !P0 ;  /* 0x00005f0003007a0c */ /* 0x000fe40004741270 */
[----:B------:R-:W-:Y:S02]  /*26830*/  IADD3 R3, R23, 0x74, RZ ;  /* 0x0000007417037810 */ /* 0x000fe40007ffe0ff */
[----:B------:R-:W-:-:S02]  /*26840*/  IADD3 R21, R13, c[0x0][0x198], RZ ;  /* 0x000066000d157a10 */ /* 0x000fc40007ffe0ff */
[----:B------:R-:W-:Y:S02]  /*26850*/  LEA.HI.X.SX32 R9, R13, R2, 0x1, P6 ;  /* 0x000000020d097211 */ /* 0x000fe400030f0eff */
[----:B------:R-:W-:Y:S02]  /*26860*/  ISETP.LT.AND P1, PT, R3, c[0x0][0x17c], !P0 ;  /* 0x00005f0003007a0c */ /* 0x000fe40004721270 */
[----:B------:R-:W-:Y:S02]  /*26870*/  LEA R12, P6, R21, R0, 0x1 ;  /* 0x00000000150c7211 */ /* 0x000fe400078c08ff */
[----:B------:R-:W-:Y:S02]  /*26880*/  IADD3 R3, R23, 0x75, RZ ;  /* 0x0000007517037810 */ /* 0x000fe40007ffe0ff */
[C---:B------:R-:W-:Y:S02]  /*26890*/  IADD3 R5, R21.reuse, c[0x0][0x198], RZ ;  /* 0x0000660015057a10 */ /* 0x040fe40007ffe0ff */
[----:B------:R-:W-:-:S02]  /*268a0*/  LEA.HI.X.SX32 R13, R21, R2, 0x1, P6 ;  /* 0x00000002150d7211 */ /* 0x000fc400030f0eff */
[----:B------:R-:W-:Y:S02]  /*268b0*/  ISETP.LT.AND P5, PT, R3, c[0x0][0x17c], !P0 ;  /* 0x00005f0003007a0c */ /* 0x000fe400047a1270 */
[----:B------:R-:W-:Y:S02]  /*268c0*/  LEA R4, P6, R5, R0, 0x1 ;  /* 0x0000000005047211 */ /* 0x000fe400078c08ff */
[----:B------:R-:W-:Y:S01]  /*268d0*/  IADD3 R3, R23, 0x76, RZ ;  /* 0x0000007617037810 */ /* 0x000fe20007ffe0ff */
[----:B------:R0:W-:Y:S01]  /*268e0*/  @P4 STG.E.U16 [R8.64], R6 ;  /* 0x0000000608004986 */ /* 0x0001e2000c101506 */
[C---:B------:R-:W-:Y:S02]  /*268f0*/  IADD3 R17, R5.reuse, c[0x0][0x198], RZ ;  /* 0x0000660005117a10 */ /* 0x040fe40007ffe0ff */
[----:B------:R-:W-:Y:S02]  /*26900*/  LEA.HI.X.SX32 R5, R5, R2, 0x1, P6 ;  /* 0x0000000205057211 */ /* 0x000fe400030f0eff */
[----:B------:R-:W-:-:S02]  /*26910*/  ISETP.LT.AND P4, PT, R3, c[0x0][0x17c], !P0 ;  /* 0x00005f0003007a0c */ /* 0x000fc40004781270 */
[----:B------:R-:W-:Y:S01]  /*26920*/  IADD3 R3, R23, 0x77, RZ ;  /* 0x0000007717037810 */ /* 0x000fe20007ffe0ff */
[----:B------:R1:W-:Y:S01]  /*26930*/  @P3 STG.E.U16 [R12.64], R27 ;  /* 0x0000001b0c003986 */ /* 0x0003e2000c101506 */
[----:B------:R-:W-:Y:S02]  /*26940*/  IADD3 R21, R17, c[0x0][0x198], RZ ;  /* 0x0000660011157a10 */ /* 0x000fe40007ffe0ff */
[----:B0-----:R-:W-:Y:S02]  /*26950*/  PRMT R9, R27, 0x7632, R9 ;  /* 0x000076321b097816 */ /* 0x001fe40000000009 */
[----:B------:R-:W-:Y:S02]  /*26960*/  LEA R8, P6, R17, R0, 0x1 ;  /* 0x0000000011087211 */ /* 0x000fe400078c08ff */
[----:B------:R-:W-:Y:S01]  /*26970*/  ISETP.LT.AND P3, PT, R3, c[0x0][0x17c], !P0 ;  /* 0x00005f0003007a0c */ /* 0x000fe20004761270 */
[----:B------:R0:W-:Y:S01]  /*26980*/  @P2 STG.E.U16 [R4.64], R9 ;  /* 0x0000000904002986 */ /* 0x0001e2000c101506 */
[----:B------:R-:W-:-:S02]  /*26990*/  IADD3 R3, R23, 0x78, RZ ;  /* 0x0000007817037810 */ /* 0x000fc40007ffe0ff */
[----:B-1----:R-:W-:Y:S02]  /*269a0*/  IADD3 R13, R21, c[0x0][0x198], RZ ;  /* 0x00006600150d7a10 */ /* 0x002fe40007ffe0ff */
[----:B------:R-:W-:Y:S02]  /*269b0*/  ISETP.LT.AND P2, PT, R3, c[0x0][0x17c], !P0 ;  /* 0x00005f0003007a0c */ /* 0x000fe40004741270 */
[----:B0-----:R-:W-:Y:S02]  /*269c0*/  LEA.HI.X.SX32 R9, R17, R2, 0x1, P6 ;  /* 0x0000000211097211 */ /* 0x001fe400030f0eff */
[----:B------:R-:W-:Y:S02]  /*269d0*/  LEA R16, P6, R21, R0, 0x1 ;  /* 0x0000000015107211 */ /* 0x000fe400078c08ff */
[----:B------:R-:W-:Y:S02]  /*269e0*/  PRMT R5, R7, 0x7632, R5 ;  /* 0x0000763207057816 */ /* 0x000fe40000000005 */
[----:B------:R-:W-:-:S02]  /*269f0*/  LEA.HI.X.SX32 R17, R21, R2, 0x1, P6 ;  /* 0x0000000215117211 */ /* 0x000fc400030f0eff */
[----:B------:R-:W-:Y:S02]  /*26a00*/  IADD3 R3, R23, 0x79, RZ ;  /* 0x0000007917037810 */ /* 0x000fe40007ffe0ff */
[C---:B------:R-:W-:Y:S01]  /*26a10*/  LEA R4, P6, R13.reuse, R0, 0x1 ;  /* 0x000000000d047211 */ /* 0x040fe200078c08ff */
[----:B------:R0:W-:Y:S01]  /*26a20*/  @P1 STG.E.U16 [R8.64], R7 ;  /* 0x0000000708001986 */ /* 0x0001e2000c101506 */
[----:B------:R-:W-:Y:S02]  /*26a30*/  IADD3 R21, R13, c[0x0][0x198], RZ ;  /* 0x000066000d157a10 */ /* 0x000fe40007ffe0ff */
[----:B------:R-:W-:Y:S01]  /*26a40*/  ISETP.LT.AND P1, PT, R3, c[0x0][0x17c], !P0 ;  /* 0x00005f0003007a0c */ /* 0x000fe20004721270 */
[----:B------:R1:W-:Y:S01]  /*26a50*/  @P5 STG.E.U16 [R16.64], R5 ;  /* 0x0000000510005986 */ /* 0x0003e2000c101506 */
[----:B------:R-:W-:-:S04]  /*26a60*/  IADD3 R3, R23, 0x7a, RZ ;  /* 0x0000007a17037810 */ /* 0x000fc80007ffe0ff */
[----:B------:R-:W-:Y:S02]  /*26a70*/  ISETP.LT.AND P5, PT, R3, c[0x0][0x17c], !P0 ;  /* 0x00005f0003007a0c */ /* 0x000fe400047a1270 */
[----:B0-----:R-:W-:Y:S02]  /*26a80*/  IADD3 R7, R21, c[0x0][0x198], RZ ;  /* 0x0000660015077a10 */ /* 0x001fe40007ffe0ff */
[----:B-1----:R-:W-:Y:S02]  /*26a90*/  LEA.HI.X.SX32 R5, R13, R2, 0x1, P6 ;  /* 0x000000020d057211 */ /* 0x002fe400030f0eff */
[----:B------:R-:W-:Y:S02]  /*26aa0*/  LEA R12, P6, R21, R0, 0x1 ;  /* 0x00000000150c7211 */ /* 0x000fe400078c08ff */
[----:B------:R-:W-:Y:S02]  /*26ab0*/  IADD3 R3, R23, 0x7b, RZ ;  /* 0x0000007b17037810 */ /* 0x000fe40007ffe0ff */
[----:B------:R-:W-:-:S02]  /*26ac0*/  LEA.HI.X.SX32 R13, R21, R2, 0x1, P6 ;  /* 0x00000002150d7211 */ /* 0x000fc400030f0eff */
[C---:B------:R-:W-:Y:S01]  /*26ad0*/  LEA R6, P6, R7.reuse, R0, 0x1 ;  /* 0x0000000007067211 */ /* 0x040fe200078c08ff */
[----:B------:R0:W-:Y:S01]  /*26ae0*/  @P4 STG.E.U16 [R4.64], R11 ;  /* 0x0000000b04004986 */ /* 0x0001e2000c101506 */
[----:B------:R-:W-:Y:S02]  /*26af0*/  IADD3 R9, R7, c[0x0][0x198], RZ ;  /* 0x0000660007097a10 */ /* 0x000fe40007ffe0ff */
[----:B------:R-:W-:Y:S02]  /*26b00*/  PRMT R10, R11, 0x7632, R10 ;  /* 0x000076320b0a7816 */ /* 0x000fe4000000000a */
[----:B------:R-:W-:Y:S02]  /*26b10*/  ISETP.LT.AND P4, PT, R3, c[0x0][0x17c], !P0 ;  /* 0x00005f0003007a0c */ /* 0x000fe40004781270 */
[----:B------:R-:W-:Y:S02]  /*26b20*/  IADD3 R3, R23, 0x7c, RZ ;  /* 0x0000007c17037810 */ /* 0x000fe40007ffe0ff */
[----:B------:R-:W-:-:S02]  /*26b30*/  LEA.HI.X.SX32 R7, R7, R2, 0x1, P6 ;  /* 0x0000000207077211 */ /* 0x000fc400030f0eff */
[C---:B------:R-:W-:Y:S01]  /*26b40*/  LEA R16, P6, R9.reuse, R0, 0x1 ;  /* 0x0000000009107211 */ /* 0x040fe200078c08ff */
[----:B------:R1:W-:Y:S01]  /*26b50*/  @P3 STG.E.U16 [R12.64], R10 ;  /* 0x0000000a0c003986 */ /* 0x0003e2000c101506 */
[----:B------:R-:W-:Y:S02]  /*26b60*/  IADD3 R21, R9, c[0x0][0x198], RZ ;  /* 0x0000660009157a10 */ /* 0x000fe40007ffe0ff */
[----:B------:R-:W-:Y:S02]  /*26b70*/  ISETP.LT.AND P3, PT, R3, c[0x0][0x17c], !P0 ;  /* 0x00005f0003007a0c */ /* 0x000fe40004761270 */
[----:B------:R-:W-:Y:S02]  /*26b80*/  IADD3 R3, R23, 0x7d, RZ ;  /* 0x0000007d17037810 */ /* 0x000fe40007ffe0ff */
[----:B------:R-:W-:Y:S02]  /*26b90*/  LEA.HI.X.SX32 R17, R9, R2, 0x1, P6 ;  /* 0x0000000209117211 */ /* 0x000fe400030f0eff */
[----:B------:R-:W-:-:S02]  /*26ba0*/  IADD3 R9, R21, c[0x0][0x198], RZ ;  /* 0x0000660015097a10 */ /* 0x000fc40007ffe0ff */
[----:B0-----:R-:W-:Y:S02]  /*26bb0*/  LEA R4, P6, R21, R0, 0x1 ;  /* 0x0000000015047211 */ /* 0x001fe400078c08ff */
[----:B------:R-:W-:Y:S02]  /*26bc0*/  IADD3 R14, R23, 0x7e, RZ ;  /* 0x0000007e170e7810 */ /* 0x000fe40007ffe0ff */
[----:B--2---:R-:W-:Y:S01]  /*26bd0*/  PRMT R5, R29, 0x7632, R5 ;  /* 0x000076321d057816 */ /* 0x004fe20000000005 */
[----:B------:R-:W-:Y:S01]  /*26be0*/  @P2 STG.E.U16 [R6.64], R29 ;  /* 0x0000001d06002986 */ /* 0x000fe2000c101506 */
[----:B------:R-:W-:Y:S02]  /*26bf0*/  ISETP.LT.AND P2, PT, R3, c[0x0][0x17c], !P0 ;  /* 0x00005f0003007a0c */ /* 0x000fe40004741270 */
[----:B------:R-:W-:Y:S01]  /*26c00*/  IADD3 R3, R9, c[0x0][0x198], RZ ;  /* 0x0000660009037a10 */ /* 0x000fe20007ffe0ff */
[----:B------:R0:W-:Y:S03]  /*26c10*/  @P1 STG.E.U16 [R16.64], R5 ;  /* 0x0000000510001986 */ /* 0x0001e6000c101506 */
[----:B-1----:R-:W-:-:S02]  /*26c20*/  IADD3 R13, R3, c[0x0][0x198], RZ ;  /* 0x00006600030d7a10 */ /* 0x002fc40007ffe0ff */
[----:B0-----:R-:W-:Y:S02]  /*26c30*/  LEA.HI.X.SX32 R5, R21, R2, 0x1, P6 ;  /* 0x0000000215057211 */ /* 0x001fe400030f0eff */
[----:B------:R-:W-:-:S04]  /*26c40*/  LEA R10, P6, R3, R0, 0x1 ;  /* 0x00000000030a7211 */ /* 0x000fc800078c08ff */
[----:B------:R-:W-:Y:S02]  /*26c50*/  LEA.HI.X.SX32 R11, R3, R2, 0x1, P6 ;  /* 0x00000002030b7211 */ /* 0x000fe400030f0eff */
[----:B------:R-:W-:Y:S02]  /*26c60*/  IADD3 R3, R23, 0x7f, RZ ;  /* 0x0000007f17037810 */ /* 0x000fe40007ffe0ff */
[----:B------:R-:W2:Y:S01]  /*26c70*/  LDL.LU R23, [R1+0x920] ;  /* 0x0009200001177983 */ /* 0x000ea20000300800 */
[----:B------:R-:W-:Y:S02]  /*26c80*/  LEA R8, P1, R9, R0, 0x1 ;  /* 0x0000000009087211 */ /* 0x000fe400078208ff */
[----:B------:R-:W-:Y:S02]  /*26c90*/  IADD3 R21, R13, c[0x0][0x198], RZ ;  /* 0x000066000d157a10 */ /* 0x000fe40007ffe0ff */
[----:B------:R-:W-:Y:S02]  /*26ca0*/  LEA.HI.X.SX32 R9, R9, R2, 0x1, P1 ;  /* 0x0000000209097211 */ /* 0x000fe400008f0eff */
[----:B------:R-:W-:-:S02]  /*26cb0*/  LEA R6, P6, R13, R0, 0x1 ;  /* 0x000000000d067211 */ /* 0x000fc400078c08ff */
[----:B------:R-:W-:Y:S02]  /*26cc0*/  LEA R12, P1, R21, R0, 0x1 ;  /* 0x00000000150c7211 */ /* 0x000fe400078208ff */
[-C--:B------:R-:W-:Y:S02]  /*26cd0*/  LEA.HI.X.SX32 R7, R13, R2.reuse, 0x1, P6 ;  /* 0x000000020d077211 */ /* 0x080fe400030f0eff */
[C---:B------:R-:W-:Y:S02]  /*26ce0*/  LEA.HI.X.SX32 R13, R21.reuse, R2, 0x1, P1 ;  /* 0x00000002150d7211 */ /* 0x040fe400008f0eff */
[----:B------:R-:W-:Y:S02]  /*26cf0*/  IADD3 R25, R21, c[0x0][0x198], RZ ;  /* 0x0000660015197a10 */ /* 0x000fe40007ffe0ff */
[----:B------:R-:W-:Y:S02]  /*26d00*/  ISETP.LT.AND P1, PT, R14, c[0x0][0x17c], !P0 ;  /* 0x00005f000e007a0c */ /* 0x000fe40004721270 */
[----:B------:R-:W-:-:S02]  /*26d10*/  ISETP.LT.AND P0, PT, R3, c[0x0][0x17c], !P0 ;  /* 0x00005f0003007a0c */ /* 0x000fc40004701270 */
[----:B------:R-:W-:Y:S02]  /*26d20*/  LEA R16, P6, R25, R0, 0x1 ;  /* 0x0000000019107211 */ /* 0x000fe400078c08ff */
[----:B------:R-:W-:Y:S02]  /*26d30*/  PRMT R0, R15, 0x7632, R0 ;  /* 0x000076320f007816 */ /* 0x000fe40000000000 */
[----:B------:R-:W-:Y:S01]  /*26d40*/  PRMT R3, R19, 0x7632, R3 ;  /* 0x0000763213037816 */ /* 0x000fe20000000003 */
[----:B------:R0:W-:Y:S04]  /*26d50*/  @P5 STG.E.U16 [R4.64], R15 ;  /* 0x0000000f04005986 */ /* 0x0001e8000c101506 */
[----:B------:R0:W-:Y:S04]  /*26d60*/  @P4 STG.E.U16 [R8.64], R0 ;  /* 0x0000000008004986 */ /* 0x0001e8000c101506 */
[----:B------:R0:W-:Y:S04]  /*26d70*/  @P3 STG.E.U16 [R10.64], R19 ;  /* 0x000000130a003986 */ /* 0x0001e8000c101506 */
[----:B------:R0:W-:Y:S01]  /*26d80*/  @P2 STG.E.U16 [R6.64], R3 ;  /* 0x0000000306002986 */ /* 0x0001e2000c101506 */
[----:B------:R-:W-:-:S03]  /*26d90*/  LEA.HI.X.SX32 R17, R25, R2, 0x1, P6 ;  /* 0x0000000219117211 */ /* 0x000fc600030f0eff */
[----:B--2---:R0:W-:Y:S01]  /*26da0*/  @P1 STG.E.U16 [R12.64], R23 ;  /* 0x000000170c001986 */ /* 0x0041e2000c101506 */
[----:B------:R-:W-:Y:S05]  /*26db0*/  @!P0 EXIT ;  /* 0x000000000000894d */ /* 0x000fea0003800000 */
[----:B0-----:R-:W-:-:S05]  /*26dc0*/  PRMT R8, R23, 0x7632, R8 ;  /* 0x0000763217087816 */ /* 0x001fca0000000008 */
[----:B------:R-:W-:Y:S01]  /*26dd0*/  STG.E.U16 [R16.64], R8 ;  /* 0x0000000810007986 */ /* 0x000fe2000c101506 */
[----:B------:R-:W-:Y:S05]  /*26de0*/  EXIT ;  /* 0x000000000000794d */ /* 0x000fea0003800000 */
.L_x_3:
[----:B------:R-:W-:-:S00]  /*26df0*/  BRA `(.L_x_3) ;  /* 0xfffffff000007947 */ /* 0x000fc0000383ffff */
[----:B------:R-:W-:-:S00]  /*26e00*/  NOP ;  /* 0x0000000000007918 */ /* 0x000fc00000000000 */
[----:B------:R-:W-:-:S00]  /*26e10*/  NOP ;  /* 0x0000000000007918 */ /* 0x000fc00000000000 */
[----:B------:R-:W-:-:S00]  /*26e20*/  NOP ;  /* 0x0000000000007918 */ /* 0x000fc00000000000 */
[----:B------:R-:W-:-:S00]  /*26e30*/  NOP ;  /* 0x0000000000007918 */ /* 0x000fc00000000000 */
[----:B------:R-:W-:-:S00]  /*26e40*/  NOP ;  /* 0x0000000000007918 */ /* 0x000fc00000000000 */
[----:B------:R-:W-:-:S00]  /*26e50*/  NOP ;  /* 0x0000000000007918 */ /* 0x000fc00000000000 */
[----:B------:R-:W-:-:S00]  /*26e60*/  NOP ;  /* 0x0000000000007918 */ /* 0x000fc00000000000 */
[----:B------:R-:W-:-:S00]  /*26e70*/  NOP ;  /* 0x0000000000007918 */ /* 0x000fc00000000000 */
.L_x_4:


//--------------------- .nv.shared.matmul_kernel  --------------------------
	.section	.nv.shared.matmul_kernel,"aw",@nobits
	.sectionflags	@""
	.align	16
